	.target	sm_90a

	.elftype	@"ET_EXEC"


//--------------------- .note.nv.tkinfo           --------------------------
	.section	.note.nv.tkinfo,"",@"SHT_NOTE"
	.sectionflags	@"SHF_NOTE_NV_TKINFO"
	.tkinfo
        /*0018*/ 	.word	0x00000002
        /*0030*/ 	.string	""
        /*0030*/ 	.string	"ptxas"
        /*0030*/ 	.string	"Cuda compilation tools, release 13.0, V13.0.88"
        /*0030*/ 	.string	"Build cuda_13.0.r13.0/compiler.36424714_0"
        /*0030*/ 	.string	"-arch sm_90a -m 64 "



//--------------------- .note.nv.cuinfo           --------------------------
	.section	.note.nv.cuinfo,"",@"SHT_NOTE"
	.sectionflags	@"SHF_NOTE_NV_CUINFO"
        /*0018*/ 	.short	0x0002
        /*001a*/ 	.short	0x005a
        /*001c*/ 	.short	0x0082
	.zero		2


//--------------------- .nv.info                  --------------------------
	.section	.nv.info,"",@"SHT_CUDA_INFO"
	.align	4


	//----- nvinfo : EIATTR_REGCOUNT
	.align		4
        /*0000*/ 	.byte	0x04, 0x2f
        /*0002*/ 	.short	(.L_12 - .L_11)
	.align		4
.L_11:
        /*0004*/ 	.word	index@(_ZN7cutlass13device_kernelINS_4gemm6kernel13GemmUniversalIN4cute5tupleIJiiiiEEENS1_10collective13CollectiveMmaINS1_37MainloopSm90TmaGmmaWarpSpecializedFP8ILi5ENS5_IJNS4_1CILi1EEESB_SB_EEENS1_35KernelTmaWarpSpecializedCooperativeEEENS5_IJNSA_ILi512EEENSA_ILi112EEENSA_ILi64EEEEEENS_12float_e4m3_tENS5_IJlSB_lEEESJ_SK_NS4_8TiledMMAINS4_8MMA_AtomIJNS4_4SM904GMMA30MMA_64x16x32_F32E4M3E4M3_SS_TNILNSO_7ScaleInE1ELSQ_1EEEEEENS4_6LayoutINS5_IJNSA_ILi2EEESB_SB_EEENS5_IJSB_NSA_ILi0EEESW_EEEEENS5_IJNS4_10UnderscoreESZ_SZ_EEEEENS4_13SM90_TMA_LOADENS4_14ComposedLayoutINS4_7SwizzleILi2ELi4ELi3EEENS4_18smem_ptr_flag_bitsILi8EEENST_INS5_IJNSA_ILi8EEESH_EEENS5_IJSH_SB_EEEEEEEvNS4_8identityES12_S1C_vS1D_EENS_8epilogue10collective6detail29Sm90TmaWarpSpecializedAdapterINS1G_15DefaultEpilogueISJ_SK_SK_NS1F_6thread17LinearCombinationISJ_Li1EffLNS1K_9ScaleType4KindE0ELNS_15FloatRoundStyleE2ESJ_EENS1_15EpilogueDefaultEEEEEvvEEEEvNT_6ParamsE)
        /*0008*/ 	.word	0x000000a8


	//----- nvinfo : EIATTR_FRAME_SIZE
	.align		4
.L_12:
        /*000c*/ 	.byte	0x04, 0x11
        /*000e*/ 	.short	(.L_14 - .L_13)
	.align		4
.L_13:
        /*0010*/ 	.word	index@(_ZN7cutlass13device_kernelINS_4gemm6kernel13GemmUniversalIN4cute5tupleIJiiiiEEENS1_10collective13CollectiveMmaINS1_37MainloopSm90TmaGmmaWarpSpecializedFP8ILi5ENS5_IJNS4_1CILi1EEESB_SB_EEENS1_35KernelTmaWarpSpecializedCooperativeEEENS5_IJNSA_ILi512EEENSA_ILi112EEENSA_ILi64EEEEEENS_12float_e4m3_tENS5_IJlSB_lEEESJ_SK_NS4_8TiledMMAINS4_8MMA_AtomIJNS4_4SM904GMMA30MMA_64x16x32_F32E4M3E4M3_SS_TNILNSO_7ScaleInE1ELSQ_1EEEEEENS4_6LayoutINS5_IJNSA_ILi2EEESB_SB_EEENS5_IJSB_NSA_ILi0EEESW_EEEEENS5_IJNS4_10UnderscoreESZ_SZ_EEEEENS4_13SM90_TMA_LOADENS4_14ComposedLayoutINS4_7SwizzleILi2ELi4ELi3EEENS4_18smem_ptr_flag_bitsILi8EEENST_INS5_IJNSA_ILi8EEESH_EEENS5_IJSH_SB_EEEEEEEvNS4_8identityES12_S1C_vS1D_EENS_8epilogue10collective6detail29Sm90TmaWarpSpecializedAdapterINS1G_15DefaultEpilogueISJ_SK_SK_NS1F_6thread17LinearCombinationISJ_Li1EffLNS1K_9ScaleType4KindE0ELNS_15FloatRoundStyleE2ESJ_EENS1_15EpilogueDefaultEEEEEvvEEEEvNT_6ParamsE)
        /*0014*/ 	.word	0x00000400


	//----- nvinfo : EIATTR_MIN_STACK_SIZE
	.align		4
.L_14:
        /*0018*/ 	.byte	0x04, 0x12
        /*001a*/ 	.short	(.L_16 - .L_15)
	.align		4
.L_15:
        /*001c*/ 	.word	index@(_ZN7cutlass13device_kernelINS_4gemm6kernel13GemmUniversalIN4cute5tupleIJiiiiEEENS1_10collective13CollectiveMmaINS1_37MainloopSm90TmaGmmaWarpSpecializedFP8ILi5ENS5_IJNS4_1CILi1EEESB_SB_EEENS1_35KernelTmaWarpSpecializedCooperativeEEENS5_IJNSA_ILi512EEENSA_ILi112EEENSA_ILi64EEEEEENS_12float_e4m3_tENS5_IJlSB_lEEESJ_SK_NS4_8TiledMMAINS4_8MMA_AtomIJNS4_4SM904GMMA30MMA_64x16x32_F32E4M3E4M3_SS_TNILNSO_7ScaleInE1ELSQ_1EEEEEENS4_6LayoutINS5_IJNSA_ILi2EEESB_SB_EEENS5_IJSB_NSA_ILi0EEESW_EEEEENS5_IJNS4_10UnderscoreESZ_SZ_EEEEENS4_13SM90_TMA_LOADENS4_14ComposedLayoutINS4_7SwizzleILi2ELi4ELi3EEENS4_18smem_ptr_flag_bitsILi8EEENST_INS5_IJNSA_ILi8EEESH_EEENS5_IJSH_SB_EEEEEEEvNS4_8identityES12_S1C_vS1D_EENS_8epilogue10collective6detail29Sm90TmaWarpSpecializedAdapterINS1G_15DefaultEpilogueISJ_SK_SK_NS1F_6thread17LinearCombinationISJ_Li1EffLNS1K_9ScaleType4KindE0ELNS_15FloatRoundStyleE2ESJ_EENS1_15EpilogueDefaultEEEEEvvEEEEvNT_6ParamsE)
        /*0020*/ 	.word	0x00000400
.L_16:


//--------------------- .nv.compat                --------------------------
	.section	.nv.compat,"",@"SHT_CUDA_COMPAT_INFO"
	.align	4
        /*0000*/ 	.byte	0x02, 0x09, 0x01, 0x00, 0x02, 0x02, 0x04, 0x00, 0x02, 0x05, 0x05, 0x00, 0x03, 0x07, 0x01, 0x01
        /*0010*/ 	.byte	0x02, 0x03, 0x01, 0x00, 0x02, 0x06, 0x01, 0x00, 0x04, 0x0b, 0x08, 0x00, 0x00, 0x00, 0x00, 0x00
        /*0020*/ 	.byte	0x00, 0x00, 0x00, 0x00


//--------------------- .nv.info._ZN7cutlass13device_kernelINS_4gemm6kernel13GemmUniversalIN4cute5tupleIJiiiiEEENS1_10collective13CollectiveMmaINS1_37MainloopSm90TmaGmmaWarpSpecializedFP8ILi5ENS5_IJNS4_1CILi1EEESB_SB_EEENS1_35KernelTmaWarpSpecializedCooperativeEEENS5_IJNSA_ILi512EEENSA_ILi112EEENSA_ILi64EEEEEENS_12float_e4m3_tENS5_IJlSB_lEEESJ_SK_NS4_8TiledMMAINS4_8MMA_AtomIJNS4_4SM904GMMA30MMA_64x16x32_F32E4M3E4M3_SS_TNILNSO_7ScaleInE1ELSQ_1EEEEEENS4_6LayoutINS5_IJNSA_ILi2EEESB_SB_EEENS5_IJSB_NSA_ILi0EEESW_EEEEENS5_IJNS4_10UnderscoreESZ_SZ_EEEEENS4_13SM90_TMA_LOADENS4_14ComposedLayoutINS4_7SwizzleILi2ELi4ELi3EEENS4_18smem_ptr_flag_bitsILi8EEENST_INS5_IJNSA_ILi8EEESH_EEENS5_IJSH_SB_EEEEEEEvNS4_8identityES12_S1C_vS1D_EENS_8epilogue10collective6detail29Sm90TmaWarpSpecializedAdapterINS1G_15DefaultEpilogueISJ_SK_SK_NS1F_6thread17LinearCombinationISJ_Li1EffLNS1K_9ScaleType4KindE0ELNS_15FloatRoundStyleE2ESJ_EENS1_15EpilogueDefaultEEEEEvvEEEEvNT_6ParamsE --------------------------
	.section	.nv.info._ZN7cutlass13device_kernelINS_4gemm6kernel13GemmUniversalIN4cute5tupleIJiiiiEEENS1_10collective13CollectiveMmaINS1_37MainloopSm90TmaGmmaWarpSpecializedFP8ILi5ENS5_IJNS4_1CILi1EEESB_SB_EEENS1_35KernelTmaWarpSpecializedCooperativeEEENS5_IJNSA_ILi512EEENSA_ILi112EEENSA_ILi64EEEEEENS_12float_e4m3_tENS5_IJlSB_lEEESJ_SK_NS4_8TiledMMAINS4_8MMA_AtomIJNS4_4SM904GMMA30MMA_64x16x32_F32E4M3E4M3_SS_TNILNSO_7ScaleInE1ELSQ_1EEEEEENS4_6LayoutINS5_IJNSA_ILi2EEESB_SB_EEENS5_IJSB_NSA_ILi0EEESW_EEEEENS5_IJNS4_10UnderscoreESZ_SZ_EEEEENS4_13SM90_TMA_LOADENS4_14ComposedLayoutINS4_7SwizzleILi2ELi4ELi3EEENS4_18smem_ptr_flag_bitsILi8EEENST_INS5_IJNSA_ILi8EEESH_EEENS5_IJSH_SB_EEEEEEEvNS4_8identityES12_S1C_vS1D_EENS_8epilogue10collective6detail29Sm90TmaWarpSpecializedAdapterINS1G_15DefaultEpilogueISJ_SK_SK_NS1F_6thread17LinearCombinationISJ_Li1EffLNS1K_9ScaleType4KindE0ELNS_15FloatRoundStyleE2ESJ_EENS1_15EpilogueDefaultEEEEEvvEEEEvNT_6ParamsE,"",@"SHT_CUDA_INFO"
	.sectionflags	@""
	.align	4


	//----- nvinfo : EIATTR_CUDA_API_VERSION
	.align		4
        /*0000*/ 	.byte	0x04, 0x37
        /*0002*/ 	.short	(.L_18 - .L_17)
.L_17:
        /*0004*/ 	.word	0x00000082


	//----- nvinfo : EIATTR_KPARAM_INFO
	.align		4
.L_18:
        /*0008*/ 	.byte	0x04, 0x17
        /*000a*/ 	.short	(.L_20 - .L_19)
.L_19:
        /*000c*/ 	.word	0x00000000
        /*0010*/ 	.short	0x0000
        /*0012*/ 	.short	0x0070
        /*0014*/ 	.byte	0x00, 0xf0, 0x01, 0x10


	//----- nvinfo : EIATTR_SPARSE_MMA_MASK
	.align		4
.L_20:
        /*0018*/ 	.byte	0x03, 0x50
        /*001a*/ 	.short	0x0000


	//----- nvinfo : EIATTR_MAXREG_COUNT
	.align		4
        /*001c*/ 	.byte	0x03, 0x1b
        /*001e*/ 	.short	0x00a8


	//----- nvinfo : EIATTR_NUM_BARRIERS
	.align		4
        /*0020*/ 	.byte	0x02, 0x4c
        /*0022*/ 	.byte	0x01
	.zero		1


	//----- nvinfo : EIATTR_ANNOTATIONS
	.align		4
        /*0024*/ 	.byte	0x04, 0x55
        /*0026*/ 	.short	(.L_22 - .L_21)


	//   ....[0]....
.L_21:
        /*0028*/ 	.word	0x00000001
        /*002c*/ 	.byte	0xd0, 0x05, 0x00, 0x00, 0x01, 0x00, 0x00, 0x00, 0xf0, 0x05, 0x00, 0x00, 0x01, 0x00, 0x00, 0x00
        /* <DEDUP_REMOVED lines=1031> */
        /*40ac*/ 	.byte	0x20, 0xab, 0x02, 0x00, 0x01, 0x00, 0x00, 0x00, 0x70, 0xab, 0x02, 0x00


	//----- nvinfo : EIATTR_MERCURY_ISA_VERSION
	.align		4
.L_22:
        /*40b8*/ 	.byte	0x03, 0x5f
        /*40ba*/ 	.short	0x0101


	//----- nvinfo : EIATTR_INT_WARP_WIDE_INSTR_OFFSETS
	.align		4
        /*40bc*/ 	.byte	0x04, 0x31
        /*40be*/ 	.short	(.L_24 - .L_23)


	//   ....[0]....
.L_23:
        /*40c0*/ 	.word	0x000004b0


	//   ....[1]....
        /*40c4*/ 	.word	0x000004d0


	//   ....[2]....
        /*40c8*/ 	.word	0x000005e0


	//----- nvinfo : EIATTR_COOP_GROUP_MASK_REGIDS
	.align		4
.L_24:
        /*40cc*/ 	.byte	0x04, 0x29
        /*40ce*/ 	.short	(.L_26 - .L_25)


	//   ....[0]....
.L_25:
        /*40d0*/ 	.word	0xffffffff


	//   ....[1]....
        /*40d4*/ 	.word	0xffffffff


	//   ....[2]....
        /*40d8*/ 	.word	0xffffffff


	//   ....[3]....
        /*40dc*/ 	.word	0xffffffff


	//   ....[4]....
        /*40e0*/ 	.word	0xffffffff


	//----- nvinfo : EIATTR_COOP_GROUP_INSTR_OFFSETS
	.align		4
.L_26:
        /*40e4*/ 	.byte	0x04, 0x28
        /*40e6*/ 	.short	(.L_28 - .L_27)


	//   ....[0]....
.L_27:
        /*40e8*/ 	.word	0x00000070


	//   ....[1]....
        /*40ec*/ 	.word	0x00000080


	//   ....[2]....
        /*40f0*/ 	.word	0x000001a0


	//   ....[3]....
        /*40f4*/ 	.word	0x000003e0


	//   ....[4]....
        /*40f8*/ 	.word	0x00002390


	//----- nvinfo : EIATTR_REG_RECONFIG
	.align		4
.L_28:
        /*40fc*/ 	.byte	0x01, 0x54
	.zero		2


	//----- nvinfo : EIATTR_MBARRIER_INSTR_OFFSETS
	.align		4
        /*4100*/ 	.byte	0x04, 0x39
        /*4102*/ 	.short	(.L_30 - .L_29)


	//   ....[0]....
.L_29:
        /*4104*/ 	.word	0x00000320
        /*4108*/ 	.word	0x000000ff
        /*410c*/ 	.word	0x00000000
        /*4110*/ 	.short	0x0100
        /*4112*/ 	.byte	0x0a
	.zero		1


	//   ....[1]....
        /*4114*/ 	.word	0x00000330
        /*4118*/ 	.word	0x000000ff
        /*411c*/ 	.word	0x00000028
        /*4120*/ 	.short	0x0100
        /*4122*/ 	.byte	0x0a
	.zero		1


	//   ....[2]....
        /*4124*/ 	.word	0x00000340
        /*4128*/ 	.word	0x000000ff
        /*412c*/ 	.word	0x00000008
        /*4130*/ 	.short	0x0100
        /*4132*/ 	.byte	0x0a
	.zero		1


	//   ....[3]....
        /*4134*/ 	.word	0x00000350
        /*4138*/ 	.word	0x000000ff
        /*413c*/ 	.word	0x00000030
        /*4140*/ 	.short	0x0100
        /*4142*/ 	.byte	0x0a
	.zero		1


	//   ....[4]....
        /*4144*/ 	.word	0x00000360
        /*4148*/ 	.word	0x000000ff
        /*414c*/ 	.word	0x00000010
        /*4150*/ 	.short	0x0100
        /*4152*/ 	.byte	0x0a
	.zero		1


	//   ....[5]....
        /*4154*/ 	.word	0x00000370
        /*4158*/ 	.word	0x000000ff
        /*415c*/ 	.word	0x00000038
        /*4160*/ 	.short	0x0100
        /*4162*/ 	.byte	0x0a
	.zero		1


	//   ....[6]....
        /*4164*/ 	.word	0x00000380
        /*4168*/ 	.word	0x000000ff
        /*416c*/ 	.word	0x00000018
        /*4170*/ 	.short	0x0100
        /*4172*/ 	.byte	0x0a
	.zero		1


	//   ....[7]....
        /*4174*/ 	.word	0x00000390
        /*4178*/ 	.word	0x000000ff
        /*417c*/ 	.word	0x00000040
        /*4180*/ 	.short	0x0100
        /*4182*/ 	.byte	0x0a
	.zero		1


	//   ....[8]....
        /*4184*/ 	.word	0x000003a0
        /*4188*/ 	.word	0x000000ff
        /*418c*/ 	.word	0x00000020
        /*4190*/ 	.short	0x0100
        /*4192*/ 	.byte	0x0a
	.zero		1


	//   ....[9]....
        /*4194*/ 	.word	0x000003b0
        /*4198*/ 	.word	0x000000ff
        /*419c*/ 	.word	0x00000048
        /*41a0*/ 	.short	0x0100
        /*41a2*/ 	.byte	0x0a
	.zero		1


	//   ....[10]....
        /*41a4*/ 	.word	0x00000610
        /*41a8*/ 	.word	0x000000ff
        /*41ac*/ 	.word	0x00000060
        /*41b0*/ 	.short	0x0100
        /*41b2*/ 	.byte	0x08
	.zero		1


	//   ....[11]....
        /*41b4*/ 	.word	0x00000620
        /*41b8*/ 	.word	0x000000ff
        /*41bc*/ 	.word	0x00000068
        /*41c0*/ 	.short	0x0100
        /*41c2*/ 	.byte	0x08
	.zero		1


	//   ....[12]....
        /*41c4*/ 	.word	0x00002790
        /*41c8*/ 	.word	0x000000ff
        /*41cc*/ 	.word	0x00000000
        /*41d0*/ 	.short	0x010a
        /*41d2*/ 	.byte	0x0c
	.zero		1


	//   ....[13]....
        /*41d4*/ 	.word	0x000027f0
        /*41d8*/ 	.word	0x000000ff
        /*41dc*/ 	.word	0x00000000
        /*41e0*/ 	.short	0x010a
        /*41e2*/ 	.byte	0x0c
	.zero		1


	//   ....[14]....
        /*41e4*/ 	.word	0x000068e0
        /*41e8*/ 	.word	0x000000ff
        /*41ec*/ 	.word	0x00000000
        /*41f0*/ 	.short	0x010a
        /*41f2*/ 	.byte	0x0e
	.zero		1


	//   ....[15]....
        /*41f4*/ 	.word	0x00006920
        /*41f8*/ 	.word	0x000000ff
        /*41fc*/ 	.word	0x00000000
        /*4200*/ 	.short	0x010a
        /*4202*/ 	.byte	0x0e
	.zero		1


	//   ....[16]....
        /*4204*/ 	.word	0x0000af20
        /*4208*/ 	.word	0x000000ff
        /*420c*/ 	.word	0x00000000
        /*4210*/ 	.short	0x0101
        /*4212*/ 	.byte	0x0d
	.zero		1


	//   ....[17]....
        /*4214*/ 	.word	0x0000dbb0
        /*4218*/ 	.word	0x000000ff
        /*421c*/ 	.word	0x00000000
        /*4220*/ 	.short	0x0101
        /*4222*/ 	.byte	0x0e
	.zero		1


	//   ....[18]....
        /*4224*/ 	.word	0x00029cf0
        /*4228*/ 	.word	0x00000010
        /*422c*/ 	.word	0x00000028
        /*4230*/ 	.short	0x010a
        /*4232*/ 	.byte	0x3f
	.zero		1


	//   ....[19]....
        /*4234*/ 	.word	0x0002a060
        /*4238*/ 	.word	0x00000002
        /*423c*/ 	.word	0x00000068
        /*4240*/ 	.short	0x0101
        /*4242*/ 	.byte	0x3f
	.zero		1


	//   ....[20]....
        /*4244*/ 	.word	0x0002a820
        /*4248*/ 	.word	0x00000003
        /*424c*/ 	.word	0x00000000
        /*4250*/ 	.short	0x010a
        /*4252*/ 	.byte	0x3f
	.zero		1


	//   ....[21]....
        /*4254*/ 	.word	0x0002a8b0
        /*4258*/ 	.word	0x00000003
        /*425c*/ 	.word	0x00000000
        /*4260*/ 	.short	0x010a
        /*4262*/ 	.byte	0x3f
	.zero		1


	//   ....[22]....
        /*4264*/ 	.word	0x0002a940
        /*4268*/ 	.word	0x00000003
        /*426c*/ 	.word	0x00000000
        /*4270*/ 	.short	0x010a
        /*4272*/ 	.byte	0x3f
	.zero		1


	//   ....[23]....
        /*4274*/ 	.word	0x0002a9d0
        /*4278*/ 	.word	0x00000003
        /*427c*/ 	.word	0x00000000
        /*4280*/ 	.short	0x010a
        /*4282*/ 	.byte	0x3f
	.zero		1


	//   ....[24]....
        /*4284*/ 	.word	0x0002aa60
        /*4288*/ 	.word	0x00000003
        /*428c*/ 	.word	0x00000000
        /*4290*/ 	.short	0x010a
        /*4292*/ 	.byte	0x3f
	.zero		1


	//   ....[25]....
        /*4294*/ 	.word	0x0002aad0
        /*4298*/ 	.word	0x00000003
        /*429c*/ 	.word	0x00000000
        /*42a0*/ 	.short	0x010a
        /*42a2*/ 	.byte	0x3f
	.zero		1


	//   ....[26]....
        /*42a4*/ 	.word	0x0002ab40
        /*42a8*/ 	.word	0x00000000
        /*42ac*/ 	.word	0x00000000
        /*42b0*/ 	.short	0x010a
        /*42b2*/ 	.byte	0x3f
	.zero		1


	//   ....[27]....
        /*42b4*/ 	.word	0x0002ac20
        /*42b8*/ 	.word	0x00000010
        /*42bc*/ 	.word	0x00000028
        /*42c0*/ 	.short	0x010a
        /*42c2*/ 	.byte	0x3f
	.zero		1


	//   ....[28]....
        /*42c4*/ 	.word	0x0002ad00
        /*42c8*/ 	.word	0x00000003
        /*42cc*/ 	.word	0x00000000
        /*42d0*/ 	.short	0x010a
        /*42d2*/ 	.byte	0x3f
	.zero		1


	//   ....[29]....
        /*42d4*/ 	.word	0x0002ad50
        /*42d8*/ 	.word	0x00000003
        /*42dc*/ 	.word	0x00000000
        /*42e0*/ 	.short	0x010a
        /*42e2*/ 	.byte	0x3f
	.zero		1


	//   ....[30]....
        /*42e4*/ 	.word	0x0002ada0
        /*42e8*/ 	.word	0x00000003
        /*42ec*/ 	.word	0x00000000
        /*42f0*/ 	.short	0x010a
        /*42f2*/ 	.byte	0x3f
	.zero		1


	//   ....[31]....
        /*42f4*/ 	.word	0x0002adf0
        /*42f8*/ 	.word	0x00000003
        /*42fc*/ 	.word	0x00000000
        /*4300*/ 	.short	0x010a
        /*4302*/ 	.byte	0x3f
	.zero		1


	//----- nvinfo : EIATTR_NUM_MBARRIERS
	.align		4
.L_30:
        /*4304*/ 	.byte	0x03, 0x38
        /*4306*/ 	.short	0x000c


	//----- nvinfo : EIATTR_EXIT_INSTR_OFFSETS
	.align		4
        /*4308*/ 	.byte	0x04, 0x1c
        /*430a*/ 	.short	(.L_32 - .L_31)


	//   ....[0]....
.L_31:
        /*430c*/ 	.word	0x00000680


	//   ....[1]....
        /*4310*/ 	.word	0x00000fe0


	//   ....[2]....
        /*4314*/ 	.word	0x00029300


	//   ....[3]....
        /*4318*/ 	.word	0x00029980


	//   ....[4]....
        /*431c*/ 	.word	0x0002aab0


	//----- nvinfo : EIATTR_MAX_THREADS
	.align		4
.L_32:
        /*4320*/ 	.byte	0x04, 0x05
        /*4322*/ 	.short	(.L_34 - .L_33)
.L_33:
        /*4324*/ 	.word	0x00000180
        /*4328*/ 	.word	0x00000001
        /*432c*/ 	.word	0x00000001


	//----- nvinfo : EIATTR_CRS_STACK_SIZE
	.align		4
.L_34:
        /*4330*/ 	.byte	0x04, 0x1e
        /*4332*/ 	.short	(.L_36 - .L_35)
.L_35:
        /*4334*/ 	.word	0x00000000


	//----- nvinfo : EIATTR_CBANK_PARAM_SIZE
	.align		4
.L_36:
        /*4338*/ 	.byte	0x03, 0x19
        /*433a*/ 	.short	0x0470


	//----- nvinfo : EIATTR_PARAM_CBANK
	.align		4
        /*433c*/ 	.byte	0x04, 0x0a
        /*433e*/ 	.short	(.L_38 - .L_37)
	.align		4
.L_37:
        /*4340*/ 	.word	index@(.nv.constant0._ZN7cutlass13device_kernelINS_4gemm6kernel13GemmUniversalIN4cute5tupleIJiiiiEEENS1_10collective13CollectiveMmaINS1_37MainloopSm90TmaGmmaWarpSpecializedFP8ILi5ENS5_IJNS4_1CILi1EEESB_SB_EEENS1_35KernelTmaWarpSpecializedCooperativeEEENS5_IJNSA_ILi512EEENSA_ILi112EEENSA_ILi64EEEEEENS_12float_e4m3_tENS5_IJlSB_lEEESJ_SK_NS4_8TiledMMAINS4_8MMA_AtomIJNS4_4SM904GMMA30MMA_64x16x32_F32E4M3E4M3_SS_TNILNSO_7ScaleInE1ELSQ_1EEEEEENS4_6LayoutINS5_IJNSA_ILi2EEESB_SB_EEENS5_IJSB_NSA_ILi0EEESW_EEEEENS5_IJNS4_10UnderscoreESZ_SZ_EEEEENS4_13SM90_TMA_LOADENS4_14ComposedLayoutINS4_7SwizzleILi2ELi4ELi3EEENS4_18smem_ptr_flag_bitsILi8EEENST_INS5_IJNSA_ILi8EEESH_EEENS5_IJSH_SB_EEEEEEEvNS4_8identityES12_S1C_vS1D_EENS_8epilogue10collective6detail29Sm90TmaWarpSpecializedAdapterINS1G_15DefaultEpilogueISJ_SK_SK_NS1F_6thread17LinearCombinationISJ_Li1EffLNS1K_9ScaleType4KindE0ELNS_15FloatRoundStyleE2ESJ_EENS1_15EpilogueDefaultEEEEEvvEEEEvNT_6ParamsE)
        /*4344*/ 	.short	0x0210
        /*4346*/ 	.short	0x0470


	//----- nvinfo : EIATTR_SW_WAR
	.align		4
.L_38:
        /*4348*/ 	.byte	0x04, 0x36
        /*434a*/ 	.short	(.L_40 - .L_39)
.L_39:
        /*434c*/ 	.word	0x00000008
.L_40:


//--------------------- .nv.callgraph             --------------------------
	.section	.nv.callgraph,"",@"SHT_CUDA_CALLGRAPH"
	.align	4
	.sectionentsize	8
	.align		4
        /*0000*/ 	.word	0x00000000
	.align		4
        /*0004*/ 	.word	0xffffffff
	.align		4
        /*0008*/ 	.word	0x00000000
	.align		4
        /*000c*/ 	.word	0xfffffffe
	.align		4
        /*0010*/ 	.word	0x00000000
	.align		4
        /*0014*/ 	.word	0xfffffffd
	.align		4
        /*0018*/ 	.word	0x00000000
	.align		4
        /*001c*/ 	.word	0xfffffffc


//--------------------- .nv.constant4             --------------------------
	.section	.nv.constant4,"a",@progbits
	.align	8
	.align		8
.nv.constant4:
        /*0000*/ 	.dword	_ZN39_INTERNAL_f6c00f40_4_k_cu_857b4d95_48744cuda3std3__45__cpo5beginE
	.align		8
        /*0008*/ 	.dword	_ZN39_INTERNAL_f6c00f40_4_k_cu_857b4d95_48744cuda3std3__45__cpo3endE
	.align		8
        /*0010*/ 	.dword	_ZN39_INTERNAL_f6c00f40_4_k_cu_857b4d95_48744cuda3std3__45__cpo6cbeginE
	.align		8
        /*0018*/ 	.dword	_ZN39_INTERNAL_f6c00f40_4_k_cu_857b4d95_48744cuda3std3__45__cpo4cendE
	.align		8
        /*0020*/ 	.dword	_ZN39_INTERNAL_f6c00f40_4_k_cu_857b4d95_48744cuda3std3__441_GLOBAL__N__f6c00f40_4_k_cu_857b4d95_48746ignoreE
	.align		8
        /*0028*/ 	.dword	_ZN39_INTERNAL_f6c00f40_4_k_cu_857b4d95_48744cuda3std3__419piecewise_constructE
	.align		8
        /*0030*/ 	.dword	_ZN39_INTERNAL_f6c00f40_4_k_cu_857b4d95_48744cuda3std3__48in_placeE
	.align		8
        /*0038*/ 	.dword	_ZN39_INTERNAL_f6c00f40_4_k_cu_857b4d95_48744cuda3std6ranges3__45__cpo4swapE
	.align		8
        /*0040*/ 	.dword	_ZN39_INTERNAL_f6c00f40_4_k_cu_857b4d95_48744cuda3std6ranges3__45__cpo9iter_moveE
	.align		8
        /*0048*/ 	.dword	_ZN39_INTERNAL_f6c00f40_4_k_cu_857b4d95_48744cute7productE
	.align		8
        /*0050*/ 	.dword	_ZN39_INTERNAL_f6c00f40_4_k_cu_857b4d95_48744cute1_E


//--------------------- .text._ZN7cutlass13device_kernelINS_4gemm6kernel13GemmUniversalIN4cute5tupleIJiiiiEEENS1_10collective13CollectiveMmaINS1_37MainloopSm90TmaGmmaWarpSpecializedFP8ILi5ENS5_IJNS4_1CILi1EEESB_SB_EEENS1_35KernelTmaWarpSpecializedCooperativeEEENS5_IJNSA_ILi512EEENSA_ILi112EEENSA_ILi64EEEEEENS_12float_e4m3_tENS5_IJlSB_lEEESJ_SK_NS4_8TiledMMAINS4_8MMA_AtomIJNS4_4SM904GMMA30MMA_64x16x32_F32E4M3E4M3_SS_TNILNSO_7ScaleInE1ELSQ_1EEEEEENS4_6LayoutINS5_IJNSA_ILi2EEESB_SB_EEENS5_IJSB_NSA_ILi0EEESW_EEEEENS5_IJNS4_10UnderscoreESZ_SZ_EEEEENS4_13SM90_TMA_LOADENS4_14ComposedLayoutINS4_7SwizzleILi2ELi4ELi3EEENS4_18smem_ptr_flag_bitsILi8EEENST_INS5_IJNSA_ILi8EEESH_EEENS5_IJSH_SB_EEEEEEEvNS4_8identityES12_S1C_vS1D_EENS_8epilogue10collective6detail29Sm90TmaWarpSpecializedAdapterINS1G_15DefaultEpilogueISJ_SK_SK_NS1F_6thread17LinearCombinationISJ_Li1EffLNS1K_9ScaleType4KindE0ELNS_15FloatRoundStyleE2ESJ_EENS1_15EpilogueDefaultEEEEEvvEEEEvNT_6ParamsE --------------------------
	.section	.text._ZN7cutlass13device_kernelINS_4gemm6kernel13GemmUniversalIN4cute5tupleIJiiiiEEENS1_10collective13CollectiveMmaINS1_37MainloopSm90TmaGmmaWarpSpecializedFP8ILi5ENS5_IJNS4_1CILi1EEESB_SB_EEENS1_35KernelTmaWarpSpecializedCooperativeEEENS5_IJNSA_ILi512EEENSA_ILi112EEENSA_ILi64EEEEEENS_12float_e4m3_tENS5_IJlSB_lEEESJ_SK_NS4_8TiledMMAINS4_8MMA_AtomIJNS4_4SM904GMMA30MMA_64x16x32_F32E4M3E4M3_SS_TNILNSO_7ScaleInE1ELSQ_1EEEEEENS4_6LayoutINS5_IJNSA_ILi2EEESB_SB_EEENS5_IJSB_NSA_ILi0EEESW_EEEEENS5_IJNS4_10UnderscoreESZ_SZ_EEEEENS4_13SM90_TMA_LOADENS4_14ComposedLayoutINS4_7SwizzleILi2ELi4ELi3EEENS4_18smem_ptr_flag_bitsILi8EEENST_INS5_IJNSA_ILi8EEESH_EEENS5_IJSH_SB_EEEEEEEvNS4_8identityES12_S1C_vS1D_EENS_8epilogue10collective6detail29Sm90TmaWarpSpecializedAdapterINS1G_15DefaultEpilogueISJ_SK_SK_NS1F_6thread17LinearCombinationISJ_Li1EffLNS1K_9ScaleType4KindE0ELNS_15FloatRoundStyleE2ESJ_EENS1_15EpilogueDefaultEEEEEvvEEEEvNT_6ParamsE,"ax",@progbits
	.align	128
.text._ZN7cutlass13device_kernelINS_4gemm6kernel13GemmUniversalIN4cute5tupleIJiiiiEEENS1_10collective13CollectiveMmaINS1_37MainloopSm90TmaGmmaWarpSpecializedFP8ILi5ENS5_IJNS4_1CILi1EEESB_SB_EEENS1_35KernelTmaWarpSpecializedCooperativeEEENS5_IJNSA_ILi512EEENSA_ILi112EEENSA_ILi64EEEEEENS_12float_e4m3_tENS5_IJlSB_lEEESJ_SK_NS4_8TiledMMAINS4_8MMA_AtomIJNS4_4SM904GMMA30MMA_64x16x32_F32E4M3E4M3_SS_TNILNSO_7ScaleInE1ELSQ_1EEEEEENS4_6LayoutINS5_IJNSA_ILi2EEESB_SB_EEENS5_IJSB_NSA_ILi0EEESW_EEEEENS5_IJNS4_10UnderscoreESZ_SZ_EEEEENS4_13SM90_TMA_LOADENS4_14ComposedLayoutINS4_7SwizzleILi2ELi4ELi3EEENS4_18smem_ptr_flag_bitsILi8EEENST_INS5_IJNSA_ILi8EEESH_EEENS5_IJSH_SB_EEEEEEEvNS4_8identityES12_S1C_vS1D_EENS_8epilogue10collective6detail29Sm90TmaWarpSpecializedAdapterINS1G_15DefaultEpilogueISJ_SK_SK_NS1F_6thread17LinearCombinationISJ_Li1EffLNS1K_9ScaleType4KindE0ELNS_15FloatRoundStyleE2ESJ_EENS1_15EpilogueDefaultEEEEEvvEEEEvNT_6ParamsE:
        .type           _ZN7cutlass13device_kernelINS_4gemm6kernel13GemmUniversalIN4cute5tupleIJiiiiEEENS1_10collective13CollectiveMmaINS1_37MainloopSm90TmaGmmaWarpSpecializedFP8ILi5ENS5_IJNS4_1CILi1EEESB_SB_EEENS1_35KernelTmaWarpSpecializedCooperativeEEENS5_IJNSA_ILi512EEENSA_ILi112EEENSA_ILi64EEEEEENS_12float_e4m3_tENS5_IJlSB_lEEESJ_SK_NS4_8TiledMMAINS4_8MMA_AtomIJNS4_4SM904GMMA30MMA_64x16x32_F32E4M3E4M3_SS_TNILNSO_7ScaleInE1ELSQ_1EEEEEENS4_6LayoutINS5_IJNSA_ILi2EEESB_SB_EEENS5_IJSB_NSA_ILi0EEESW_EEEEENS5_IJNS4_10UnderscoreESZ_SZ_EEEEENS4_13SM90_TMA_LOADENS4_14ComposedLayoutINS4_7SwizzleILi2ELi4ELi3EEENS4_18smem_ptr_flag_bitsILi8EEENST_INS5_IJNSA_ILi8EEESH_EEENS5_IJSH_SB_EEEEEEEvNS4_8identityES12_S1C_vS1D_EENS_8epilogue10collective6detail29Sm90TmaWarpSpecializedAdapterINS1G_15DefaultEpilogueISJ_SK_SK_NS1F_6thread17LinearCombinationISJ_Li1EffLNS1K_9ScaleType4KindE0ELNS_15FloatRoundStyleE2ESJ_EENS1_15EpilogueDefaultEEEEEvvEEEEvNT_6ParamsE,@function
        .size           _ZN7cutlass13device_kernelINS_4gemm6kernel13GemmUniversalIN4cute5tupleIJiiiiEEENS1_10collective13CollectiveMmaINS1_37MainloopSm90TmaGmmaWarpSpecializedFP8ILi5ENS5_IJNS4_1CILi1EEESB_SB_EEENS1_35KernelTmaWarpSpecializedCooperativeEEENS5_IJNSA_ILi512EEENSA_ILi112EEENSA_ILi64EEEEEENS_12float_e4m3_tENS5_IJlSB_lEEESJ_SK_NS4_8TiledMMAINS4_8MMA_AtomIJNS4_4SM904GMMA30MMA_64x16x32_F32E4M3E4M3_SS_TNILNSO_7ScaleInE1ELSQ_1EEEEEENS4_6LayoutINS5_IJNSA_ILi2EEESB_SB_EEENS5_IJSB_NSA_ILi0EEESW_EEEEENS5_IJNS4_10UnderscoreESZ_SZ_EEEEENS4_13SM90_TMA_LOADENS4_14ComposedLayoutINS4_7SwizzleILi2ELi4ELi3EEENS4_18smem_ptr_flag_bitsILi8EEENST_INS5_IJNSA_ILi8EEESH_EEENS5_IJSH_SB_EEEEEEEvNS4_8identityES12_S1C_vS1D_EENS_8epilogue10collective6detail29Sm90TmaWarpSpecializedAdapterINS1G_15DefaultEpilogueISJ_SK_SK_NS1F_6thread17LinearCombinationISJ_Li1EffLNS1K_9ScaleType4KindE0ELNS_15FloatRoundStyleE2ESJ_EENS1_15EpilogueDefaultEEEEEvvEEEEvNT_6ParamsE,(.L_x_131 - _ZN7cutlass13device_kernelINS_4gemm6kernel13GemmUniversalIN4cute5tupleIJiiiiEEENS1_10collective13CollectiveMmaINS1_37MainloopSm90TmaGmmaWarpSpecializedFP8ILi5ENS5_IJNS4_1CILi1EEESB_SB_EEENS1_35KernelTmaWarpSpecializedCooperativeEEENS5_IJNSA_ILi512EEENSA_ILi112EEENSA_ILi64EEEEEENS_12float_e4m3_tENS5_IJlSB_lEEESJ_SK_NS4_8TiledMMAINS4_8MMA_AtomIJNS4_4SM904GMMA30MMA_64x16x32_F32E4M3E4M3_SS_TNILNSO_7ScaleInE1ELSQ_1EEEEEENS4_6LayoutINS5_IJNSA_ILi2EEESB_SB_EEENS5_IJSB_NSA_ILi0EEESW_EEEEENS5_IJNS4_10UnderscoreESZ_SZ_EEEEENS4_13SM90_TMA_LOADENS4_14ComposedLayoutINS4_7SwizzleILi2ELi4ELi3EEENS4_18smem_ptr_flag_bitsILi8EEENST_INS5_IJNSA_ILi8EEESH_EEENS5_IJSH_SB_EEEEEEEvNS4_8identityES12_S1C_vS1D_EENS_8epilogue10collective6detail29Sm90TmaWarpSpecializedAdapterINS1G_15DefaultEpilogueISJ_SK_SK_NS1F_6thread17LinearCombinationISJ_Li1EffLNS1K_9ScaleType4KindE0ELNS_15FloatRoundStyleE2ESJ_EENS1_15EpilogueDefaultEEEEEvvEEEEvNT_6ParamsE)
        .other          _ZN7cutlass13device_kernelINS_4gemm6kernel13GemmUniversalIN4cute5tupleIJiiiiEEENS1_10collective13CollectiveMmaINS1_37MainloopSm90TmaGmmaWarpSpecializedFP8ILi5ENS5_IJNS4_1CILi1EEESB_SB_EEENS1_35KernelTmaWarpSpecializedCooperativeEEENS5_IJNSA_ILi512EEENSA_ILi112EEENSA_ILi64EEEEEENS_12float_e4m3_tENS5_IJlSB_lEEESJ_SK_NS4_8TiledMMAINS4_8MMA_AtomIJNS4_4SM904GMMA30MMA_64x16x32_F32E4M3E4M3_SS_TNILNSO_7ScaleInE1ELSQ_1EEEEEENS4_6LayoutINS5_IJNSA_ILi2EEESB_SB_EEENS5_IJSB_NSA_ILi0EEESW_EEEEENS5_IJNS4_10UnderscoreESZ_SZ_EEEEENS4_13SM90_TMA_LOADENS4_14ComposedLayoutINS4_7SwizzleILi2ELi4ELi3EEENS4_18smem_ptr_flag_bitsILi8EEENST_INS5_IJNSA_ILi8EEESH_EEENS5_IJSH_SB_EEEEEEEvNS4_8identityES12_S1C_vS1D_EENS_8epilogue10collective6detail29Sm90TmaWarpSpecializedAdapterINS1G_15DefaultEpilogueISJ_SK_SK_NS1F_6thread17LinearCombinationISJ_Li1EffLNS1K_9ScaleType4KindE0ELNS_15FloatRoundStyleE2ESJ_EENS1_15EpilogueDefaultEEEEEvvEEEEvNT_6ParamsE,@"STO_CUDA_ENTRY STV_DEFAULT"
_ZN7cutlass13device_kernelINS_4gemm6kernel13GemmUniversalIN4cute5tupleIJiiiiEEENS1_10collective13CollectiveMmaINS1_37MainloopSm90TmaGmmaWarpSpecializedFP8ILi5ENS5_IJNS4_1CILi1EEESB_SB_EEENS1_35KernelTmaWarpSpecializedCooperativeEEENS5_IJNSA_ILi512EEENSA_ILi112EEENSA_ILi64EEEEEENS_12float_e4m3_tENS5_IJlSB_lEEESJ_SK_NS4_8TiledMMAINS4_8MMA_AtomIJNS4_4SM904GMMA30MMA_64x16x32_F32E4M3E4M3_SS_TNILNSO_7ScaleInE1ELSQ_1EEEEEENS4_6LayoutINS5_IJNSA_ILi2EEESB_SB_EEENS5_IJSB_NSA_ILi0EEESW_EEEEENS5_IJNS4_10UnderscoreESZ_SZ_EEEEENS4_13SM90_TMA_LOADENS4_14ComposedLayoutINS4_7SwizzleILi2ELi4ELi3EEENS4_18smem_ptr_flag_bitsILi8EEENST_INS5_IJNSA_ILi8EEESH_EEENS5_IJSH_SB_EEEEEEEvNS4_8identityES12_S1C_vS1D_EENS_8epilogue10collective6detail29Sm90TmaWarpSpecializedAdapterINS1G_15DefaultEpilogueISJ_SK_SK_NS1F_6thread17LinearCombinationISJ_Li1EffLNS1K_9ScaleType4KindE0ELNS_15FloatRoundStyleE2ESJ_EENS1_15EpilogueDefaultEEEEEvvEEEEvNT_6ParamsE:
[----:B------:R-:W0:Y:S02]  /*0000*/  LDC R1, c[0x0][0x28] ;  /* 0x00000a00ff017b82 */ /* 0x000e240000000800 */
[----:B0-----:R-:W-:Y:S01]  /*0010*/  VIADD R1, R1, 0xfffffc00 ;  /* 0xfffffc0001017836 */ /* 0x001fe20000000000 */
[----:B------:R-:W0:Y:S01]  /*0020*/  S2R R2, SR_TID.X ;  /* 0x0000000000027919 */ /* 0x000e220000002100 */
[----:B------:R-:W-:Y:S01]  /*0030*/  ELECT P0, URZ, PT ;  /* 0x00000000003f782f */ /* 0x000fe20003800000 */
[----:B------:R-:W-:Y:S01]  /*0040*/  BSSY B0, `(.L_x_0) ;  /* 0x0000015000007945 */ /* 0x000fe20003800000 */
[--C-:B0-----:R-:W-:Y:S02]  /*0050*/  SHF.R.U32.HI R0, RZ, 0x5, R2.reuse ;  /* 0x00000005ff007819 */ /* 0x101fe40000011602 */
[----:B------:R-:W-:-:S03]  /*0060*/  SHF.R.U32.HI R2, RZ, 0x7, R2 ;  /* 0x00000007ff027819 */ /* 0x000fc60000011602 */
[----:B------:R-:W0:Y:S04]  /*0070*/  SHFL.IDX PT, R3, R0, RZ, 0x1f ;  /* 0x00001fff00037589 */ /* 0x000e2800000e0000 */
[----:B------:R-:W1:Y:S01]  /*0080*/  SHFL.IDX PT, R2, R2, RZ, 0x1f ;  /* 0x00001fff02027589 */ /* 0x000e6200000e0000 */
[----:B0-----:R-:W-:Y:S02]  /*0090*/  R2UR UR4, R3 ;  /* 0x00000000030472ca */ /* 0x001fe400000e0000 */
[----:B-1----:R-:W-:-:S11]  /*00a0*/  R2UR UR6, R2 ;  /* 0x00000000020672ca */ /* 0x002fd600000e0000 */
[----:B------:R-:W-:Y:S02]  /*00b0*/  USHF.R.S32.HI UR5, URZ, 0x1f, UR4 ;  /* 0x0000001f3f057899 */ /* 0x000fe40008011404 */
[----:B------:R-:W-:Y:S02]  /*00c0*/  ISETP.NE.OR P0, PT, RZ, UR4, !P0 ;  /* 0x00000004ff007c0c */ /* 0x000fe4000c705670 */
[----:B------:R-:W-:-:S04]  /*00d0*/  ULEA.HI UR5, UR5, UR4, URZ, 0x2 ;  /* 0x0000000405057291 */ /* 0x000fc8000f8f103f */
[----:B------:R-:W-:-:S04]  /*00e0*/  ULOP3.LUT UR5, UR5, 0xfffffffc, URZ, 0xc0, !UPT ;  /* 0xfffffffc05057892 */ /* 0x000fc8000f8ec03f */
[----:B------:R-:W-:-:S03]  /*00f0*/  UIADD3 UR5, UR4, -UR5, URZ ;  /* 0x8000000504057290 */ /* 0x000fc6000fffe03f */
[----:B------:R-:W-:Y:S09]  /*0100*/  @P0 BRA `(.L_x_1) ;  /* 0x0000000000200947 */ /* 0x000ff20003800000 */
[----:B------:R-:W-:Y:S02]  /*0110*/  ULDC.64 UR8, c[0x0][0x198] ;  /* 0x0000660000087ab9 */ /* 0x000fe40000000a00 */
[----:B------:R-:W-:Y:S02]  /*0120*/  UIADD3 UR10, UP0, UR8, 0xf0, URZ ;  /* 0x000000f0080a7890 */ /* 0x000fe4000ff1e03f */
[----:B------:R-:W-:Y:S02]  /*0130*/  UIADD3 UR8, UP1, UR8, 0x1f0, URZ ;  /* 0x000001f008087890 */ /* 0x000fe4000ff3e03f */
[----:B------:R-:W-:Y:S02]  /*0140*/  UIADD3.X UR11, URZ, UR9, URZ, UP0, !UPT ;  /* 0x000000093f0b7290 */ /* 0x000fe400087fe43f */
[----:B------:R-:W-:-:S07]  /*0150*/  UIADD3.X UR9, URZ, UR9, URZ, UP1, !UPT ;  /* 0x000000093f097290 */ /* 0x000fce0008ffe43f */
[----:B------:R0:W-:Y:S02]  /*0160*/  UTMACCTL.PF [UR10] ;  /* 0x000000000a0079b9 */ /* 0x0001e40008040000 */
[----:B------:R0:W-:Y:S02]  /*0170*/  UTMACCTL.PF [UR8] ;  /* 0x00000000080079b9 */ /* 0x0001e40008040000 */
[----:B0-----:R-:W-:Y:S01]  /*0180*/  NOP ;  /* 0x0000000000007918 */ /* 0x001fe20000000000 */
.L_x_1:
[----:B------:R-:W-:Y:S05]  /*0190*/  BSYNC B0 ;  /* 0x0000000000007941 */ /* 0x000fea0003800000 */
.L_x_0:
[----:B------:R-:W0:Y:S01]  /*01a0*/  SHFL.IDX PT, R2, R0, RZ, 0x1f ;  /* 0x00001fff00027589 */ /* 0x000e2200000e0000 */
[----:B------:R-:W-:Y:S01]  /*01b0*/  UISETP.NE.AND UP0, UPT, UR5, 0x3, UPT ;  /* 0x000000030500788c */ /* 0x000fe2000bf05270 */
[----:B------:R-:W-:Y:S01]  /*01c0*/  ISETP.NE.AND P1, PT, RZ, UR6, PT ;  /* 0x00000006ff007c0c */ /* 0x000fe2000bf25270 */
[----:B------:R-:W-:Y:S02]  /*01d0*/  UIADD3 UR11, UR6, -0x1, URZ ;  /* 0xffffffff060b7890 */ /* 0x000fe4000fffe03f */
[----:B------:R-:W-:Y:S02]  /*01e0*/  UISETP.EQ.OR UP0, UPT, UR5, URZ, !UP0 ;  /* 0x0000003f0500728c */ /* 0x000fe4000c702670 */
[----:B------:R-:W-:Y:S02]  /*01f0*/  UISETP.GE.U32.AND UP1, UPT, UR11, 0x2, UPT ;  /* 0x000000020b00788c */ /* 0x000fe4000bf26070 */
[----:B------:R-:W-:-:S04]  /*0200*/  UISETP.EQ.AND UP0, UPT, UR6, URZ, UP0 ;  /* 0x0000003f0600728c */ /* 0x000fc80008702270 */
[----:B------:R-:W-:-:S04]  /*0210*/  USEL UR4, URZ, 0x1, !UP0 ;  /* 0x000000013f047887 */ /* 0x000fc8000c000000 */
[----:B------:R-:W-:Y:S01]  /*0220*/  USEL UR4, UR4, 0x2, UP1 ;  /* 0x0000000204047887 */ /* 0x000fe20008800000 */
[----:B0-----:R-:W-:-:S13]  /*0230*/  ISETP.NE.AND P0, PT, R2, RZ, PT ;  /* 0x000000ff0200720c */ /* 0x001fda0003f05270 */
[----:B------:R-:W-:Y:S05]  /*0240*/  @P0 BRA `(.L_x_2) ;  /* 0x0000000000600947 */ /* 0x000fea0003800000 */
[----:B------:R-:W0:Y:S01]  /*0250*/  S2UR UR10, SR_CgaCtaId ;  /* 0x00000000000a79c3 */ /* 0x000e220000008800 */
[----:B------:R-:W-:Y:S01]  /*0260*/  UMOV UR6, 0x400 ;  /* 0x0000040000067882 */ /* 0x000fe20000000000 */
[----:B------:R-:W-:Y:S01]  /*0270*/  UMOV UR7, 0x1 ;  /* 0x0000000100077882 */ /* 0x000fe20000000000 */
[----:B------:R-:W-:Y:S01]  /*0280*/  UMOV UR8, 0x100 ;  /* 0x0000010000087882 */ /* 0x000fe20000000000 */
[----:B------:R-:W-:Y:S01]  /*0290*/  ELECT P0, URZ, PT ;  /* 0x00000000003f782f */ /* 0x000fe20003800000 */
[----:B------:R-:W-:-:S04]  /*02a0*/  UIADD3 UR8, -UR8, 0x100000, URZ ;  /* 0x0010000008087890 */ /* 0x000fc8000fffe13f */
[----:B------:R-:W-:Y:S02]  /*02b0*/  USHF.L.U32 UR9, UR8, 0xb, URZ ;  /* 0x0000000b08097899 */ /* 0x000fe4000800063f */
[----:B------:R-:W-:Y:S02]  /*02c0*/  USHF.L.U32 UR8, UR8, 0x1, URZ ;  /* 0x0000000108087899 */ /* 0x000fe4000800063f */
[----:B0-----:R-:W-:Y:S02]  /*02d0*/  ULEA UR10, UR10, UR6, 0x18 ;  /* 0x000000060a0a7291 */ /* 0x001fe4000f8ec03f */
[----:B------:R-:W-:-:S04]  /*02e0*/  UIADD3 UR6, -UR7, 0x100000, URZ ;  /* 0x0010000007067890 */ /* 0x000fc8000fffe13f */
[----:B------:R-:W-:Y:S02]  /*02f0*/  USHF.L.U32 UR7, UR6, 0xb, URZ ;  /* 0x0000000b06077899 */ /* 0x000fe4000800063f */
[----:B------:R-:W-:Y:S01]  /*0300*/  USHF.L.U32 UR6, UR6, 0x1, URZ ;  /* 0x0000000106067899 */ /* 0x000fe2000800063f */
[----:B------:R-:W0:Y:S11]  /*0310*/  FENCE.VIEW.ASYNC.S ;  /* 0x00000000000073c6 */ /* 0x000e360000000000 */
[----:B0-----:R0:W1:Y:S01]  /*0320*/  SYNCS.EXCH.64 URZ, [UR10], UR6 ;  /* 0x000000060a3f75b2 */ /* 0x0010620008000100 */
[----:B------:R0:W2:Y:S01]  /*0330*/  SYNCS.EXCH.64 URZ, [UR10+0x28], UR8 ;  /* 0x000028080a3f75b2 */ /* 0x0000a20008000100 */
[----:B------:R0:W3:Y:S01]  /*0340*/  SYNCS.EXCH.64 URZ, [UR10+0x8], UR6 ;  /* 0x000008060a3f75b2 */ /* 0x0000e20008000100 */
[----:B------:R0:W4:Y:S01]  /*0350*/  SYNCS.EXCH.64 URZ, [UR10+0x30], UR8 ;  /* 0x000030080a3f75b2 */ /* 0x0001220008000100 */
[----:B------:R0:W0:Y:S01]  /*0360*/  SYNCS.EXCH.64 URZ, [UR10+0x10], UR6 ;  /* 0x000010060a3f75b2 */ /* 0x0000220008000100 */
[----:B------:R0:W0:Y:S01]  /*0370*/  SYNCS.EXCH.64 URZ, [UR10+0x38], UR8 ;  /* 0x000038080a3f75b2 */ /* 0x0000220008000100 */
[----:B------:R0:W0:Y:S01]  /*0380*/  SYNCS.EXCH.64 URZ, [UR10+0x18], UR6 ;  /* 0x000018060a3f75b2 */ /* 0x0000220008000100 */
[----:B------:R0:W0:Y:S01]  /*0390*/  SYNCS.EXCH.64 URZ, [UR10+0x40], UR8 ;  /* 0x000040080a3f75b2 */ /* 0x0000220008000100 */
[----:B------:R0:W0:Y:S01]  /*03a0*/  SYNCS.EXCH.64 URZ, [UR10+0x20], UR6 ;  /* 0x000020060a3f75b2 */ /* 0x0000220008000100 */
[----:B------:R0:W0:Y:S01]  /*03b0*/  SYNCS.EXCH.64 URZ, [UR10+0x48], UR8 ;  /* 0x000048080a3f75b2 */ /* 0x0000220008000100 */
[----:B------:R-:W-:Y:S01]  /*03c0*/  NOP ;  /* 0x0000000000007918 */ /* 0x000fe20000000000 */
.L_x_2:
[----:B------:R-:W5:Y:S01]  /*03d0*/  LDC R4, c[0x0][0x65c] ;  /* 0x00019700ff047b82 */ /* 0x000f620000000800 */
[----:B------:R1:W2:Y:S01]  /*03e0*/  SHFL.IDX PT, R2, R0, RZ, 0x1f ;  /* 0x00001fff00027589 */ /* 0x0002a200000e0000 */
[----:B------:R-:W-:Y:S01]  /*03f0*/  ELECT P0, URZ, PT ;  /* 0x00000000003f782f */ /* 0x000fe20003800000 */
[----:B------:R-:W-:Y:S01]  /*0400*/  IMAD.MOV.U32 R3, RZ, RZ, RZ ;  /* 0x000000ffff037224 */ /* 0x000fe200078e00ff */
[----:B0-----:R-:W-:Y:S01]  /*0410*/  UMOV UR6, 0x20 ;  /* 0x0000002000067882 */ /* 0x001fe20000000000 */
[----:B------:R-:W0:Y:S01]  /*0420*/  S2R R5, SR_CTAID.Y ;  /* 0x0000000000057919 */ /* 0x000e220000002600 */
[----:B------:R-:W-:Y:S01]  /*0430*/  NOP ;  /* 0x0000000000007918 */ /* 0x000fe20000000000 */
[----:B------:R-:W-:Y:S01]  /*0440*/  NOP ;  /* 0x0000000000007918 */ /* 0x000fe20000000000 */
[----:B-1----:R-:W-:Y:S02]  /*0450*/  LOP3.LUT R0, R0, 0xfffffdff, RZ, 0xc0, !PT ;  /* 0xfffffdff00007812 */ /* 0x002fe400078ec0ff */
[----:B-----5:R-:W-:-:S02]  /*0460*/  ISETP.NE.AND P2, PT, R4, 0x1, PT ;  /* 0x000000010400780c */ /* 0x020fc40003f45270 */
[----:B--2---:R-:W-:Y:S02]  /*0470*/  ISETP.NE.OR P0, PT, R2, RZ, !P0 ;  /* 0x000000ff0200720c */ /* 0x004fe40004705670 */
[----:B------:R-:W1:Y:S09]  /*0480*/  S2R R2, SR_CTAID.X ;  /* 0x0000000000027919 */ /* 0x000e720000002500 */
[----:B------:R-:W1:Y:S01]  /*0490*/  @P2 LDC R9, c[0x0][0x10] ;  /* 0x00000400ff092b82 */ /* 0x000e620000000800 */
[----:B0-----:R-:W-:Y:S01]  /*04a0*/  @P2 IMAD.MOV.U32 R6, RZ, RZ, R5 ;  /* 0x000000ffff062224 */ /* 0x001fe200078e0005 */
[----:B------:R-:W-:Y:S01]  /*04b0*/  VOTEU.ALL UP0, P0 ;  /* 0x00000000003f7886 */ /* 0x000fe20000000000 */
[----:B------:R-:W-:Y:S01]  /*04c0*/  @P2 IMAD.MOV.U32 R7, RZ, RZ, RZ ;  /* 0x000000ffff072224 */ /* 0x000fe200078e00ff */
[----:B------:R-:W-:Y:S01]  /*04d0*/  VOTEU.ALL UP1, P0 ;  /* 0x00000000003f7886 */ /* 0x000fe20000020000 */
[----:B------:R-:W-:Y:S01]  /*04e0*/  @P2 IMAD.MOV.U32 R11, RZ, RZ, RZ ;  /* 0x000000ffff0b2224 */ /* 0x000fe200078e00ff */
[----:B------:R-:W-:Y:S01]  /*04f0*/  @P2 LOP3.LUT R0, R0, 0x200, RZ, 0xfc, !PT ;  /* 0x0000020000002812 */ /* 0x000fe200078efcff */
[----:B------:R-:W-:Y:S01]  /*0500*/  @!UP0 UMOV UR8, 0x400 ;  /* 0x0000040000088882 */ /* 0x000fe20000000000 */
[----:B------:R-:W0:Y:S01]  /*0510*/  @!P2 LDC R4, c[0x0][0xc] ;  /* 0x00000300ff04ab82 */ /* 0x000e220000000800 */
[----:B------:R-:W-:-:S04]  /*0520*/  @!UP0 UIADD3 UR6, -UR6, 0x100000, URZ ;  /* 0x0010000006068890 */ /* 0x000fc8000fffe13f */
[----:B------:R-:W-:Y:S02]  /*0530*/  @!UP0 USHF.L.U32 UR7, UR6, 0xb, URZ ;  /* 0x0000000b06078899 */ /* 0x000fe4000800063f */
[----:B------:R-:W-:Y:S01]  /*0540*/  @!UP0 USHF.L.U32 UR6, UR6, 0x1, URZ ;  /* 0x0000000106068899 */ /* 0x000fe2000800063f */
[----:B------:R-:W2:Y:S01]  /*0550*/  @!UP0 S2UR UR9, SR_CgaCtaId ;  /* 0x00000000000989c3 */ /* 0x000ea20000008800 */
[----:B-1----:R-:W-:-:S04]  /*0560*/  @P2 IMAD.WIDE.U32 R8, R2, R9, R6 ;  /* 0x0000000902082225 */ /* 0x002fc800078e0006 */
[----:B------:R-:W-:Y:S02]  /*0570*/  @P2 IMAD.MOV.U32 R12, RZ, RZ, R8 ;  /* 0x000000ffff0c2224 */ /* 0x000fe400078e0008 */
[----:B------:R-:W-:Y:S02]  /*0580*/  @P2 IMAD.IADD R18, R9, 0x1, R11 ;  /* 0x0000000109122824 */ /* 0x000fe400078e020b */
[----:B0-----:R-:W-:-:S04]  /*0590*/  @!P2 IMAD.WIDE.U32 R6, R4, R5, R2 ;  /* 0x000000050406a225 */ /* 0x001fc800078e0002 */
[----:B------:R-:W-:Y:S02]  /*05a0*/  @!P2 IMAD.MOV.U32 R12, RZ, RZ, R6 ;  /* 0x000000ffff0ca224 */ /* 0x000fe400078e0006 */
[----:B------:R-:W-:Y:S01]  /*05b0*/  @!P2 IMAD.MOV.U32 R18, RZ, RZ, R7 ;  /* 0x000000ffff12a224 */ /* 0x000fe200078e0007 */
[----:B--2---:R-:W-:Y:S02]  /*05c0*/  @!UP0 ULEA UR8, UR9, UR8, 0x18 ;  /* 0x0000000809088291 */ /* 0x004fe4000f8ec03f */
[----:B------:R0:W-:Y:S01]  /*05d0*/  STL [R1+0x374], R12 ;  /* 0x0003740c01007387 */ /* 0x0001e20000100800 */
[----:B------:R-:W-:-:S03]  /*05e0*/  VOTEU.ALL UP0, P0 ;  /* 0x00000000003f7886 */ /* 0x000fc60000000000 */
[----:B------:R0:W-:Y:S04]  /*05f0*/  STL [R1+0x370], R18 ;  /* 0x0003701201007387 */ /* 0x0001e80000100800 */
[----:B------:R-:W1:Y:S02]  /*0600*/  FENCE.VIEW.ASYNC.S ;  /* 0x00000000000073c6 */ /* 0x000e640000000000 */
[----:B-1----:R0:W3:Y:S01]  /*0610*/  @!UP0 SYNCS.EXCH.64 URZ, [UR8+0x60], UR6 ;  /* 0x00006006083f85b2 */ /* 0x0020e20008000100 */
[----:B------:R0:W3:Y:S01]  /*0620*/  @!UP1 SYNCS.EXCH.64 URZ, [UR8+0x68], UR6 ;  /* 0x00006806083f95b2 */ /* 0x0000e20008000100 */
[----:B------:R-:W-:Y:S01]  /*0630*/  NOP ;  /* 0x0000000000007918 */ /* 0x000fe20000000000 */
[----:B---34-:R-:W-:Y:S06]  /*0640*/  BAR.SYNC.DEFER_BLOCKING 0x0 ;  /* 0x0000000000007b1d */ /* 0x018fec0000010000 */
[----:B0-----:R-:W-:Y:S05]  /*0650*/  @!P1 BRA `(.L_x_3) ;  /* 0x0000028c002c9947 */ /* 0x001fea0003800000 */
[----:B------:R-:W-:-:S06]  /*0660*/  UISETP.GT.U32.AND UP0, UPT, UR11, 0x1, UPT ;  /* 0x000000010b00788c */ /* 0x000fcc000bf04070 */
[----:B------:R-:W-:-:S13]  /*0670*/  PLOP3.LUT P0, PT, PT, PT, UP0, 0x80, 0x0 ;  /* 0x000000000000781c */ /* 0x000fda0003f0f008 */
[----:B------:R-:W-:Y:S05]  /*0680*/  @P0 EXIT ;  /* 0x000000000000094d */ /* 0x000fea0003800000 */
[----:B------:R-:W-:Y:S01]  /*0690*/  IMAD.MOV.U32 R7, RZ, RZ, -0x1 ;  /* 0xffffffffff077424 */ /* 0x000fe200078e00ff */
[----:B------:R-:W-:Y:S01]  /*06a0*/  ULDC.64 UR6, c[0x0][0x650] ;  /* 0x0001940000067ab9 */ /* 0x000fe20000000a00 */
[----:B------:R-:W-:Y:S01]  /*06b0*/  IMAD.MOV.U32 R6, RZ, RZ, -0x1 ;  /* 0xffffffffff067424 */ /* 0x000fe200078e00ff */
[----:B------:R-:W-:Y:S01]  /*06c0*/  ISETP.GE.U32.AND P0, PT, R12, UR6, PT ;  /* 0x000000060c007c0c */ /* 0x000fe2000bf06070 */
[----:B------:R-:W-:Y:S01]  /*06d0*/  UMOV UR48, 0xffffffff ;  /* 0xffffffff00307882 */ /* 0x000fe20000000000 */
[----:B------:R0:W-:Y:S01]  /*06e0*/  STL [R1+0x36c], R7 ;  /* 0x00036c0701007387 */ /* 0x0001e20000100800 */
[----:B------:R-:W-:Y:S02]  /*06f0*/  PRMT R4, RZ, 0x7610, R4 ;  /* 0x00007610ff047816 */ /* 0x000fe40000000004 */
[----:B------:R-:W-:Y:S01]  /*0700*/  ISETP.GE.U32.AND.EX P0, PT, R18, UR7, PT, P0 ;  /* 0x0000000712007c0c */ /* 0x000fe2000bf06100 */
[----:B------:R0:W-:-:S12]  /*0710*/  STL [R1+0x368], R6 ;  /* 0x0003680601007387 */ /* 0x0001d80000100800 */
[----:B0-----:R-:W-:Y:S05]  /*0720*/  @P0 BRA `(.L_x_4) ;  /* 0x00000004006c0947 */ /* 0x001fea0003800000 */
[----:B------:R-:W0:Y:S01]  /*0730*/  LDC.64 R14, c[0x0][0x628] ;  /* 0x00018a00ff0e7b82 */ /* 0x000e220000000a00 */
[----:B------:R-:W-:Y:S02]  /*0740*/  IMAD.MOV.U32 R6, RZ, RZ, R12 ;  /* 0x000000ffff067224 */ /* 0x000fe400078e000c */
[----:B------:R-:W-:-:S05]  /*0750*/  IMAD.MOV.U32 R7, RZ, RZ, R18 ;  /* 0x000000ffff077224 */ /* 0x000fca00078e0012 */
[----:B------:R-:W1:Y:S08]  /*0760*/  LDC R4, c[0x0][0x630] ;  /* 0x00018c00ff047b82 */ /* 0x000e700000000800 */
[----:B------:R-:W2:Y:S01]  /*0770*/  LDC.64 R16, c[0x0][0x620] ;  /* 0x00018800ff107b82 */ /* 0x000ea20000000a00 */
[----:B0-----:R-:W-:-:S04]  /*0780*/  ISETP.NE.U32.AND P0, PT, R14, RZ, PT ;  /* 0x000000ff0e00720c */ /* 0x001fc80003f05070 */
[----:B------:R-:W-:-:S13]  /*0790*/  ISETP.NE.AND.EX P0, PT, R15, RZ, PT, P0 ;  /* 0x000000ff0f00720c */ /* 0x000fda0003f05300 */
[----:B-12---:R-:W-:Y:S05]  /*07a0*/  @!P0 BRA `(.L_x_5) ;  /* 0x0000000000288947 */ /* 0x006fea0003800000 */
[----:B------:R-:W0:Y:S02]  /*07b0*/  LDC R11, c[0x0][0x634] ;  /* 0x00018d00ff0b7b82 */ /* 0x000e240000000800 */
[----:B0-----:R-:W-:-:S05]  /*07c0*/  IADD3 R11, P0, R12, R11, RZ ;  /* 0x0000000b0c0b7210 */ /* 0x001fca0007f1e0ff */
[----:B------:R-:W-:-:S04]  /*07d0*/  IMAD.X R13, RZ, RZ, R18, P0 ;  /* 0x000000ffff0d7224 */ /* 0x000fc800000e0612 */
[----:B------:R-:W-:-:S04]  /*07e0*/  IMAD.WIDE.U32 R6, R13, R14, RZ ;  /* 0x0000000e0d067225 */ /* 0x000fc800078e00ff */
[----:B------:R-:W-:-:S04]  /*07f0*/  IMAD.WIDE.U32 R8, P0, R11, R15, R6 ;  /* 0x0000000f0b087225 */ /* 0x000fc80007800006 */
[----:B------:R-:W-:-:S04]  /*0800*/  IMAD.WIDE.U32 R6, R11, R14, RZ ;  /* 0x0000000e0b067225 */ /* 0x000fc800078e00ff */
[----:B------:R-:W-:Y:S01]  /*0810*/  IMAD.X R11, RZ, RZ, RZ, P0 ;  /* 0x000000ffff0b7224 */ /* 0x000fe200000e06ff */
[----:B------:R-:W-:Y:S01]  /*0820*/  IADD3 RZ, P0, R7, R8, RZ ;  /* 0x0000000807ff7210 */ /* 0x000fe20007f1e0ff */
[----:B------:R-:W-:-:S04]  /*0830*/  IMAD.MOV.U32 R10, RZ, RZ, R9 ;  /* 0x000000ffff0a7224 */ /* 0x000fc800078e0009 */
[----:B------:R-:W-:-:S08]  /*0840*/  IMAD.WIDE.U32.X R6, R13, R15, R10, P0 ;  /* 0x0000000f0d067225 */ /* 0x000fd000000e040a */
.L_x_5:
[-CC-:B------:R-:W-:Y:S01]  /*0850*/  SHF.R.U64 R23, R6, R4.reuse, R7.reuse ;  /* 0x0000000406177219 */ /* 0x180fe20000001207 */
[----:B------:R-:W0:Y:S01]  /*0860*/  LDC R8, c[0x0][0x618] ;  /* 0x00018600ff087b82 */ /* 0x000e220000000800 */
[----:B------:R-:W-:Y:S01]  /*0870*/  SHF.R.U32.HI R4, RZ, R4, R7 ;  /* 0x00000004ff047219 */ /* 0x000fe20000011607 */
[----:B------:R-:W-:Y:S01]  /*0880*/  ULDC UR5, c[0x0][0x150] ;  /* 0x0000540000057ab9 */ /* 0x000fe20000000800 */
[----:B------:R-:W-:Y:S01]  /*0890*/  IADD3 R11, P0, RZ, -R23, RZ ;  /* 0x80000017ff0b7210 */ /* 0x000fe20007f1e0ff */
[----:B------:R-:W-:Y:S01]  /*08a0*/  IMAD.MOV.U32 R6, RZ, RZ, R12 ;  /* 0x000000ffff067224 */ /* 0x000fe200078e000c */
[----:B------:R-:W-:Y:S01]  /*08b0*/  I2FP.F32.U32 R3, R2 ;  /* 0x0000000200037245 */ /* 0x000fe20000201000 */
[----:B------:R-:W-:Y:S02]  /*08c0*/  IMAD.MOV.U32 R7, RZ, RZ, R18 ;  /* 0x000000ffff077224 */ /* 0x000fe400078e0012 */
[----:B------:R-:W1:Y:S01]  /*08d0*/  LDC.64 R20, c[0x0][0x640] ;  /* 0x00019000ff147b82 */ /* 0x000e620000000a00 */
[----:B------:R-:W-:-:S02]  /*08e0*/  IMAD.X R13, RZ, RZ, ~R4, P0 ;  /* 0x000000ffff0d7224 */ /* 0x000fc400000e0e04 */
[----:B------:R-:W-:Y:S01]  /*08f0*/  FMUL R3, R3, UR5 ;  /* 0x0000000503037c20 */ /* 0x000fe20008400000 */
[----:B------:R-:W-:Y:S01]  /*0900*/  IMAD.WIDE.U32 R6, R11, R16, R6 ;  /* 0x000000100b067225 */ /* 0x000fe200078e0006 */
[----:B------:R-:W-:-:S03]  /*0910*/  ULDC UR5, c[0x0][0x154] ;  /* 0x0000550000057ab9 */ /* 0x000fc60000000800 */
[----:B------:R-:W-:Y:S01]  /*0920*/  IMAD R4, R13, R16, RZ ;  /* 0x000000100d047224 */ /* 0x000fe200078e02ff */
[----:B------:R-:W2:Y:S01]  /*0930*/  LDC R9, c[0x0][0x144] ;  /* 0x00005100ff097b82 */ /* 0x000ea20000000800 */
[----:B------:R-:W3:Y:S02]  /*0940*/  F2I.U32.TRUNC.NTZ R3, R3 ;  /* 0x0000000300037305 */ /* 0x000ee4000020f000 */
[----:B------:R-:W-:-:S04]  /*0950*/  IMAD R11, R11, R17, R4 ;  /* 0x000000110b0b7224 */ /* 0x000fc800078e0204 */
[----:B------:R-:W-:Y:S01]  /*0960*/  IMAD.IADD R7, R7, 0x1, R11 ;  /* 0x0000000107077824 */ /* 0x000fe200078e020b */
[----:B------:R-:W4:Y:S04]  /*0970*/  LDC R10, c[0x0][0x608] ;  /* 0x00018200ff0a7b82 */ /* 0x000f280000000800 */
[----:B0-----:R-:W-:Y:S02]  /*0980*/  SHF.R.U64 R16, R6, R8, R7 ;  /* 0x0000000806107219 */ /* 0x001fe40000001207 */
[----:B------:R-:W-:Y:S02]  /*0990*/  I2FP.F32.U32 R6, R5 ;  /* 0x0000000500067245 */ /* 0x000fe40000201000 */
[----:B------:R-:W0:Y:S01]  /*09a0*/  LDC R18, c[0x0][0x658] ;  /* 0x00019600ff127b82 */ /* 0x000e220000000800 */
[----:B-1----:R-:W-:Y:S01]  /*09b0*/  ISETP.NE.U32.AND P0, PT, R20, RZ, PT ;  /* 0x000000ff1400720c */ /* 0x002fe20003f05070 */
[----:B---3--:R-:W-:-:S02]  /*09c0*/  IMAD.MOV R4, RZ, RZ, -R3 ;  /* 0x000000ffff047224 */ /* 0x008fc400078e0a03 */
[----:B------:R-:W-:Y:S01]  /*09d0*/  FMUL R6, R6, UR5 ;  /* 0x0000000506067c20 */ /* 0x000fe20008400000 */
[----:B------:R-:W-:Y:S01]  /*09e0*/  SHF.R.U32.HI R3, RZ, R8, R7 ;  /* 0x00000008ff037219 */ /* 0x000fe20000011607 */
[----:B------:R-:W-:Y:S01]  /*09f0*/  IMAD.MOV.U32 R7, RZ, RZ, 0x1 ;  /* 0x00000001ff077424 */ /* 0x000fe200078e00ff */
[----:B------:R-:W-:Y:S01]  /*0a00*/  ISETP.NE.AND.EX P0, PT, R21, RZ, PT, P0 ;  /* 0x000000ff1500720c */ /* 0x000fe20003f05300 */
[----:B------:R1:W3:Y:S01]  /*0a10*/  F2I.U32.TRUNC.NTZ R12, R6 ;  /* 0x00000006000c7305 */ /* 0x0002e2000020f000 */
[----:B------:R-:W1:Y:S01]  /*0a20*/  LDC R14, c[0x0][0x148] ;  /* 0x00005200ff0e7b82 */ /* 0x000e620000000800 */
[----:B--2---:R-:W-:Y:S02]  /*0a30*/  IMAD R4, R9, R4, R2 ;  /* 0x0000000409047224 */ /* 0x004fe400078e0202 */
[----:B------:R-:W-:-:S05]  /*0a40*/  IMAD.MOV.U32 R9, RZ, RZ, -0x1 ;  /* 0xffffffffff097424 */ /* 0x000fca00078e00ff */
[----:B------:R-:W2:Y:S01]  /*0a50*/  LDC R15, c[0x0][0x600] ;  /* 0x00018000ff0f7b82 */ /* 0x000ea20000000800 */
[-CC-:B----4-:R-:W-:Y:S02]  /*0a60*/  SHF.R.U64 R24, R16, R10.reuse, R3.reuse ;  /* 0x0000000a10187219 */ /* 0x190fe40000001203 */
[----:B------:R-:W-:-:S05]  /*0a70*/  SHF.R.U32.HI R3, RZ, R10, R3 ;  /* 0x0000000aff037219 */ /* 0x000fca0000011603 */
[----:B------:R-:W4:Y:S01]  /*0a80*/  LDC R17, c[0x0][0x648] ;  /* 0x00019200ff117b82 */ /* 0x000f220000000800 */
[-C--:B0-----:R-:W-:Y:S02]  /*0a90*/  SHF.L.U32 R2, R9, R18.reuse, RZ ;  /* 0x0000001209027219 */ /* 0x081fe400000006ff */
[--C-:B------:R-:W-:Y:S02]  /*0aa0*/  SHF.R.U64 R26, R24, R18, R3.reuse ;  /* 0x00000012181a7219 */ /* 0x100fe40000001203 */
[----:B------:R-:W-:Y:S02]  /*0ab0*/  LOP3.LUT R11, RZ, R2, RZ, 0x33, !PT ;  /* 0x00000002ff0b7212 */ /* 0x000fe400078e33ff */
[-C--:B------:R-:W-:Y:S01]  /*0ac0*/  SHF.R.U32.HI R3, RZ, R18.reuse, R3 ;  /* 0x00000012ff037219 */ /* 0x080fe20000011603 */
[----:B------:R-:W0:Y:S01]  /*0ad0*/  LDC R19, c[0x0][0x638] ;  /* 0x00018e00ff137b82 */ /* 0x000e220000000800 */
[----:B------:R-:W-:Y:S01]  /*0ae0*/  SHF.L.U32 R10, R7, R18, RZ ;  /* 0x00000012070a7219 */ /* 0x000fe200000006ff */
[----:B------:R-:W-:-:S06]  /*0af0*/  IMAD.MOV.U32 R2, RZ, RZ, R26 ;  /* 0x000000ffff027224 */ /* 0x000fcc00078e001a */
[----:B------:R-:W0:Y:S01]  /*0b00*/  LDC R22, c[0x0][0x610] ;  /* 0x00018400ff167b82 */ /* 0x000e220000000800 */
[----:B-1-3--:R-:W-:Y:S05]  /*0b10*/  @!P0 BRA `(.L_x_6) ;  /* 0x0000000000288947 */ /* 0x00afea0003800000 */
[----:B------:R-:W1:Y:S02]  /*0b20*/  LDC R9, c[0x0][0x64c] ;  /* 0x00019300ff097b82 */ /* 0x000e640000000800 */
[----:B-1----:R-:W-:-:S05]  /*0b30*/  IADD3 R9, P0, R26, R9, RZ ;  /* 0x000000091a097210 */ /* 0x002fca0007f1e0ff */
        /* <DEDUP_REMOVED lines=8> */
.L_x_6:
[----:B----4-:R-:W-:Y:S01]  /*0bc0*/  SHF.R.U64 R2, R2, R17, R3 ;  /* 0x0000001102027219 */ /* 0x010fe20000001203 */
[----:B--2---:R-:W-:Y:S01]  /*0bd0*/  VIADD R3, R15, 0xffffffff ;  /* 0xffffffff0f037836 */ /* 0x004fe20000000000 */
[----:B------:R-:W-:Y:S01]  /*0be0*/  LOP3.LUT R11, R24, R11, RZ, 0xc0, !PT ;  /* 0x0000000b180b7212 */ /* 0x000fe200078ec0ff */
[----:B------:R-:W-:Y:S01]  /*0bf0*/  IMAD.MOV R12, RZ, RZ, -R12 ;  /* 0x000000ffff0c7224 */ /* 0x000fe200078e0a0c */
[----:B------:R-:W-:Y:S01]  /*0c00*/  R2UR UR48, R23 ;  /* 0x00000000173072ca */ /* 0x000fe200000e0000 */
[----:B------:R-:W-:Y:S01]  /*0c10*/  IMAD.MOV R6, RZ, RZ, -R2 ;  /* 0x000000ffff067224 */ /* 0x000fe200078e0a02 */
[----:B------:R-:W-:Y:S01]  /*0c20*/  LOP3.LUT R3, R16, R3, RZ, 0xc0, !PT ;  /* 0x0000000310037212 */ /* 0x000fe200078ec0ff */
[----:B------:R-:W-:Y:S02]  /*0c30*/  IMAD R11, R10, R2, R11 ;  /* 0x000000020a0b7224 */ /* 0x000fe400078e020b */
[----:B------:R-:W-:Y:S02]  /*0c40*/  @P2 IMAD R4, R14, R12, R5 ;  /* 0x0000000c0e042224 */ /* 0x000fe400078e0205 */
[----:B0-----:R-:W-:-:S02]  /*0c50*/  IMAD R2, R6, R19, R26 ;  /* 0x0000001306027224 */ /* 0x001fc400078e021a */
[----:B------:R-:W-:Y:S02]  /*0c60*/  IMAD R4, R11, R22, R4 ;  /* 0x000000160b047224 */ /* 0x000fe400078e0204 */
[----:B------:R-:W-:Y:S02]  /*0c70*/  IMAD R3, R2, R15, R3 ;  /* 0x0000000f02037224 */ /* 0x000fe400078e0203 */
[----:B------:R-:W-:-:S03]  /*0c80*/  IMAD.MOV.U32 R2, RZ, RZ, 0x1 ;  /* 0x00000001ff027424 */ /* 0x000fc600078e00ff */
[----:B------:R-:W-:Y:S02]  /*0c90*/  SEL R5, R3, R4, !P2 ;  /* 0x0000000403057207 */ /* 0x000fe40005000000 */
[----:B------:R-:W-:Y:S02]  /*0ca0*/  SEL R3, R4, R3, !P2 ;  /* 0x0000000304037207 */ /* 0x000fe40005000000 */
[----:B------:R-:W-:Y:S01]  /*0cb0*/  PRMT R4, R2, 0x7610, R4 ;  /* 0x0000761002047816 */ /* 0x000fe20000000004 */
[----:B------:R0:W-:Y:S04]  /*0cc0*/  STL [R1+0x368], R5 ;  /* 0x0003680501007387 */ /* 0x0001e80000100800 */
[----:B------:R0:W-:Y:S02]  /*0cd0*/  STL [R1+0x36c], R3 ;  /* 0x00036c0301007387 */ /* 0x0001e40000100800 */
.L_x_4:
[----:B------:R-:W-:-:S08]  /*0ce0*/  NOP ;  /* 0x0000000000007918 */ /* 0x000fd00000000000 */
[----:B------:R-:W1:Y:S02]  /*0cf0*/  USETMAXREG.TRY_ALLOC.CTAPOOL UP0, 0xf0 ;  /* 0x000000f0000079c8 */ /* 0x000e640008000600 */
[----:B-1----:R-:W-:-:S13]  /*0d00*/  PLOP3.LUT P0, PT, PT, PT, UP0, 0x80, 0x0 ;  /* 0x000000000000781c */ /* 0x002fda0003f0f008 */
[----:B------:R-:W-:Y:S05]  /*0d10*/  @!P0 BRA `(.L_x_4) ;  /* 0xfffffffc00f08947 */ /* 0x000fea000383ffff */
[----:B------:R-:W-:Y:S01]  /*0d20*/  ULDC.64 UR6, c[0x0][0x598] ;  /* 0x0001660000067ab9 */ /* 0x000fe20000000a00 */
[----:B------:R-:W-:Y:S01]  /*0d30*/  ULDC.64 UR52, c[0x0][0x208] ;  /* 0x0000820000347ab9 */ /* 0x000fe20000000a00 */
[----:B------:R-:W-:-:S04]  /*0d40*/  ISETP.NE.U32.AND P0, PT, RZ, UR6, PT ;  /* 0x00000006ff007c0c */ /* 0x000fc8000bf05070 */
[----:B------:R-:W-:-:S13]  /*0d50*/  ISETP.NE.AND.EX P0, PT, RZ, UR7, PT, P0 ;  /* 0x00000007ff007c0c */ /* 0x000fda000bf05300 */
[----:B------:R-:W-:Y:S05]  /*0d60*/  @!P0 BRA `(.L_x_7) ;  /* 0x0000000000208947 */ /* 0x000fea0003800000 */
[----:B0-----:R-:W0:Y:S02]  /*0d70*/  LDC.64 R2, c[0x0][0x598] ;  /* 0x00016600ff027b82 */ /* 0x001e240000000a00 */
[----:B0-----:R-:W2:Y:S02]  /*0d80*/  LDG.E.64 R2, desc[UR52][R2.64] ;  /* 0x0000003402027981 */ /* 0x001ea4000c1e1b00 */
[----:B--2---:R-:W-:-:S04]  /*0d90*/  ISETP.NE.U32.AND P0, PT, R2, RZ, PT ;  /* 0x000000ff0200720c */ /* 0x004fc80003f05070 */
[----:B------:R-:W-:-:S13]  /*0da0*/  ISETP.NE.AND.EX P0, PT, R3, RZ, PT, P0 ;  /* 0x000000ff0300720c */ /* 0x000fda0003f05300 */
[----:B------:R-:W-:Y:S05]  /*0db0*/  @!P0 BRA `(.L_x_7) ;  /* 0x00000000000c8947 */ /* 0x000fea0003800000 */
[----:B------:R-:W2:Y:S02]  /*0dc0*/  LD.E R2, desc[UR52][R2.64] ;  /* 0x0000003402027980 */ /* 0x000ea4000c101900 */
[----:B--2---:R-:W-:Y:S01]  /*0dd0*/  R2UR UR47, R2 ;  /* 0x00000000022f72ca */ /* 0x004fe200000e0000 */
[----:B------:R-:W-:-:S14]  /*0de0*/  BRA `(.L_x_8) ;  /* 0x0000000000247947 */ /* 0x000fdc0003800000 */
.L_x_7:
[----:B------:R-:W-:Y:S02]  /*0df0*/  ULDC.64 UR6, c[0x0][0x588] ;  /* 0x0001620000067ab9 */ /* 0x000fe40000000a00 */
[----:B------:R-:W-:-:S04]  /*0e00*/  ISETP.NE.U32.AND P0, PT, RZ, UR6, PT ;  /* 0x00000006ff007c0c */ /* 0x000fc8000bf05070 */
[----:B------:R-:W-:-:S13]  /*0e10*/  ISETP.NE.AND.EX P0, PT, RZ, UR7, PT, P0 ;  /* 0x00000007ff007c0c */ /* 0x000fda000bf05300 */
[----:B------:R-:W-:Y:S05]  /*0e20*/  @!P0 BRA `(.L_x_9) ;  /* 0x0000000000108947 */ /* 0x000fea0003800000 */
[----:B0-----:R-:W0:Y:S02]  /*0e30*/  LDC.64 R2, c[0x0][0x588] ;  /* 0x00016200ff027b82 */ /* 0x001e240000000a00 */
[----:B0-----:R-:W2:Y:S02]  /*0e40*/  LDG.E R2, desc[UR52][R2.64] ;  /* 0x0000003402027981 */ /* 0x001ea4000c1e1900 */
[----:B--2---:R-:W-:Y:S01]  /*0e50*/  R2UR UR47, R2 ;  /* 0x00000000022f72ca */ /* 0x004fe200000e0000 */
[----:B------:R-:W-:-:S14]  /*0e60*/  BRA `(.L_x_8) ;  /* 0x0000000000047947 */ /* 0x000fdc0003800000 */
.L_x_9:
[----:B------:R-:W-:-:S05]  /*0e70*/  ULDC UR47, c[0x0][0x580] ;  /* 0x00016000002f7ab9 */ /* 0x000fca0000000800 */
.L_x_8:
[----:B------:R-:W-:Y:S02]  /*0e80*/  ULDC.64 UR6, c[0x0][0x5a0] ;  /* 0x0001680000067ab9 */ /* 0x000fe40000000a00 */
        /* <DEDUP_REMOVED lines=11> */
.L_x_10:
        /* <DEDUP_REMOVED lines=8> */
.L_x_12:
[----:B------:R-:W-:-:S05]  /*0fc0*/  ULDC UR46, c[0x0][0x584] ;  /* 0x00016100002e7ab9 */ /* 0x000fca0000000800 */
.L_x_11:
[----:B------:R-:W-:-:S13]  /*0fd0*/  LOP3.LUT P0, RZ, R4, 0xff, RZ, 0xc0, !PT ;  /* 0x000000ff04ff7812 */ /* 0x000fda000780c0ff */
[----:B------:R-:W-:Y:S05]  /*0fe0*/  @!P0 EXIT ;  /* 0x000000000000894d */ /* 0x000fea0003800000 */
[----:B------:R-:W-:Y:S01]  /*0ff0*/  ULDC UR9, c[0x0][0x28c] ;  /* 0x0000a30000097ab9 */ /* 0x000fe20000000800 */
[----:B------:R-:W-:Y:S01]  /*1000*/  ULDC.64 UR12, c[0x0][0x5c8] ;  /* 0x00017200000c7ab9 */ /* 0x000fe20000000a00 */
[----:B------:R-:W-:Y:S02]  /*1010*/  UIADD3 UR9, UR9, 0x3f, URZ ;  /* 0x0000003f09097890 */ /* 0x000fe4000fffe03f */
[----:B------:R-:W-:Y:S02]  /*1020*/  USHF.L.U64.HI UR5, UR12, 0x7, UR13 ;  /* 0x000000070c057899 */ /* 0x000fe4000801020d */
[----:B------:R-:W-:Y:S02]  /*1030*/  USHF.R.S32.HI UR11, URZ, 0x1f, UR9 ;  /* 0x0000001f3f0b7899 */ /* 0x000fe40008011409 */
[----:B------:R-:W-:Y:S02]  /*1040*/  USHF.L.U32 UR6, UR12, 0x7, URZ ;  /* 0x000000070c067899 */ /* 0x000fe4000800063f */
[----:B------:R-:W-:-:S02]  /*1050*/  ULEA.HI UR45, UR11, UR9, URZ, 0x6 ;  /* 0x000000090b2d7291 */ /* 0x000fc4000f8f303f */
[----:B------:R-:W-:Y:S02]  /*1060*/  USHF.L.U64.HI UR7, UR12, 0x3, UR13 ;  /* 0x000000030c077899 */ /* 0x000fe4000801020d */
[----:B------:R-:W-:Y:S02]  /*1070*/  USHF.L.U32 UR8, UR12, 0x3, URZ ;  /* 0x000000030c087899 */ /* 0x000fe4000800063f */
[----:B------:R-:W-:Y:S02]  /*1080*/  USHF.L.U64.HI UR10, UR12, 0x8, UR13 ;  /* 0x000000080c0a7899 */ /* 0x000fe4000801020d */
[----:B------:R-:W-:Y:S02]  /*1090*/  USHF.L.U32 UR11, UR12, 0x8, URZ ;  /* 0x000000080c0b7899 */ /* 0x000fe4000800063f */
[----:B------:R-:W-:Y:S02]  /*10a0*/  ULOP3.LUT UR44, UR4, 0x1, URZ, 0xfc, !UPT ;  /* 0x00000001042c7892 */ /* 0x000fe4000f8efc3f */
[----:B------:R-:W-:Y:S01]  /*10b0*/  USHF.R.S32.HI UR45, URZ, 0x6, UR45 ;  /* 0x000000063f2d7899 */ /* 0x000fe2000801142d */
[----:B------:R-:W-:Y:S01]  /*10c0*/  UMOV UR43, URZ ;  /* 0x0000003f002b7c82 */ /* 0x000fe20008000000 */
[----:B------:R-:W-:-:S10]  /*10d0*/  UMOV UR42, URZ ;  /* 0x0000003f002a7c82 */ /* 0x000fd40008000000 */
.L_x_93:
[----:B------:R-:W-:Y:S01]  /*10e0*/  STL [R1+0x360], RZ ;  /* 0x000360ff01007387 */ /* 0x000fe20000100800 */
[----:B-1----:R-:W1:Y:S01]  /*10f0*/  S2UR UR17, SR_CgaCtaId ;  /* 0x00000000001179c3 */ /* 0x002e620000008800 */
[----:B------:R-:W-:Y:S01]  /*1100*/  UMOV UR16, 0x400 ;  /* 0x0000040000107882 */ /* 0x000fe20000000000 */
[----:B------:R-:W-:Y:S01]  /*1110*/  UMOV UR41, URZ ;  /* 0x0000003f00297c82 */ /* 0x000fe20008000000 */
[----:B------:R-:W-:Y:S01]  /*1120*/  STL [R1+0x35c], RZ ;  /* 0x00035cff01007387 */ /* 0x000fe20000100800 */
[----:B------:R-:W-:Y:S01]  /*1130*/  UMOV UR12, URZ ;  /* 0x0000003f000c7c82 */ /* 0x000fe20008000000 */
[----:B------:R-:W-:Y:S01]  /*1140*/  UMOV UR13, URZ ;  /* 0x0000003f000d7c82 */ /* 0x000fe20008000000 */
[----:B------:R-:W-:Y:S01]  /*1150*/  UMOV UR51, UR42 ;  /* 0x0000002a00337c82 */ /* 0x000fe20008000000 */
[----:B------:R-:W-:Y:S01]  /*1160*/  STL [R1+0x358], RZ ;  /* 0x000358ff01007387 */ /* 0x000fe20000100800 */
[----:B0-----:R-:W0:Y:S01]  /*1170*/  LDC R3, c[0x0][0x28c] ;  /* 0x0000a300ff037b82 */ /* 0x001e220000000800 */
[----:B------:R-:W-:-:S02]  /*1180*/  CS2R R236, SRZ ;  /* 0x0000000000ec7805 */ /* 0x000fc4000001ff00 */
[----:B------:R-:W-:Y:S01]  /*1190*/  CS2R R234, SRZ ;  /* 0x0000000000ea7805 */ /* 0x000fe2000001ff00 */
[----:B------:R-:W-:Y:S01]  /*11a0*/  STL [R1+0x354], RZ ;  /* 0x000354ff01007387 */ /* 0x000fe20000100800 */
[----:B------:R-:W-:Y:S02]  /*11b0*/  CS2R R232, SRZ ;  /* 0x0000000000e87805 */ /* 0x000fe4000001ff00 */
[----:B------:R-:W-:Y:S02]  /*11c0*/  CS2R R22, SRZ ;  /* 0x0000000000167805 */ /* 0x000fe4000001ff00 */
[----:B------:R-:W-:Y:S01]  /*11d0*/  CS2R R20, SRZ ;  /* 0x0000000000147805 */ /* 0x000fe2000001ff00 */
[----:B------:R-:W-:Y:S01]  /*11e0*/  STL [R1+0x350], RZ ;  /* 0x000350ff01007387 */ /* 0x000fe20000100800 */
[----:B------:R-:W-:Y:S02]  /*11f0*/  CS2R R18, SRZ ;  /* 0x0000000000127805 */ /* 0x000fe4000001ff00 */
[----:B------:R-:W-:-:S02]  /*1200*/  CS2R R16, SRZ ;  /* 0x0000000000107805 */ /* 0x000fc4000001ff00 */
[----:B------:R-:W-:Y:S01]  /*1210*/  CS2R R14, SRZ ;  /* 0x00000000000e7805 */ /* 0x000fe2000001ff00 */
[----:B------:R-:W-:Y:S01]  /*1220*/  STL [R1+0x34c], RZ ;  /* 0x00034cff01007387 */ /* 0x000fe20000100800 */
[----:B------:R-:W-:Y:S02]  /*1230*/  CS2R R4, SRZ ;  /* 0x0000000000047805 */ /* 0x000fe4000001ff00 */
[----:B------:R-:W-:Y:S01]  /*1240*/  CS2R R6, SRZ ;  /* 0x0000000000067805 */ /* 0x000fe2000001ff00 */
[----:B------:R-:W-:Y:S01]  /*1250*/  IMAD.MOV.U32 R8, RZ, RZ, RZ ;  /* 0x000000ffff087224 */ /* 0x000fe200078e00ff */
[----:B------:R-:W-:Y:S01]  /*1260*/  STL [R1+0x348], RZ ;  /* 0x000348ff01007387 */ /* 0x000fe20000100800 */
[----:B------:R-:W-:Y:S01]  /*1270*/  IMAD.U32 R9, RZ, RZ, UR43 ;  /* 0x0000002bff097e24 */ /* 0x000fe2000f8e00ff */
[----:B------:R-:W-:Y:S02]  /*1280*/  CS2R R224, SRZ ;  /* 0x0000000000e07805 */ /* 0x000fe4000001ff00 */
[----:B------:R-:W-:Y:S01]  /*1290*/  CS2R R226, SRZ ;  /* 0x0000000000e27805 */ /* 0x000fe2000001ff00 */
[----:B------:R-:W-:Y:S01]  /*12a0*/  STL [R1+0x344], RZ ;  /* 0x000344ff01007387 */ /* 0x000fe20000100800 */
[----:B------:R-:W-:-:S02]  /*12b0*/  CS2R R228, SRZ ;  /* 0x0000000000e47805 */ /* 0x000fc4000001ff00 */
[----:B------:R-:W-:Y:S02]  /*12c0*/  CS2R R230, SRZ ;  /* 0x0000000000e67805 */ /* 0x000fe4000001ff00 */
[----:B------:R-:W-:Y:S01]  /*12d0*/  CS2R R216, SRZ ;  /* 0x0000000000d87805 */ /* 0x000fe2000001ff00 */
[----:B------:R-:W-:Y:S01]  /*12e0*/  STL [R1+0x340], RZ ;  /* 0x000340ff01007387 */ /* 0x000fe20000100800 */
[----:B0-----:R-:W-:Y:S02]  /*12f0*/  ISETP.GE.AND P0, PT, R3, 0x1, PT ;  /* 0x000000010300780c */ /* 0x001fe40003f06270 */
[----:B------:R-:W-:Y:S02]  /*1300*/  CS2R R218, SRZ ;  /* 0x0000000000da7805 */ /* 0x000fe4000001ff00 */
[----:B------:R-:W-:Y:S01]  /*1310*/  CS2R R220, SRZ ;  /* 0x0000000000dc7805 */ /* 0x000fe2000001ff00 */
[----:B------:R-:W-:Y:S01]  /*1320*/  STL [R1+0x33c], RZ ;  /* 0x00033cff01007387 */ /* 0x000fe20000100800 */
[----:B------:R-:W-:-:S02]  /*1330*/  CS2R R222, SRZ ;  /* 0x0000000000de7805 */ /* 0x000fc4000001ff00 */
[----:B------:R-:W-:Y:S02]  /*1340*/  CS2R R208, SRZ ;  /* 0x0000000000d07805 */ /* 0x000fe4000001ff00 */
[----:B------:R-:W-:Y:S01]  /*1350*/  CS2R R210, SRZ ;  /* 0x0000000000d27805 */ /* 0x000fe2000001ff00 */
[----:B------:R-:W-:Y:S01]  /*1360*/  STL [R1+0x338], RZ ;  /* 0x000338ff01007387 */ /* 0x000fe20000100800 */
[----:B------:R-:W-:Y:S02]  /*1370*/  CS2R R212, SRZ ;  /* 0x0000000000d47805 */ /* 0x000fe4000001ff00 */
        /* <DEDUP_REMOVED lines=123> */
[----:B------:R-:W-:-:S03]  /*1b30*/  CS2R R30, SRZ ;  /* 0x00000000001e7805 */ /* 0x000fc6000001ff00 */
[----:B------:R-:W-:Y:S04]  /*1b40*/  STL [R1+0x2b8], RZ ;  /* 0x0002b8ff01007387 */ /* 0x000fe80000100800 */
        /* <DEDUP_REMOVED lines=86> */
[----:B------:R-:W-:Y:S01]  /*20b0*/  STL [R1+0x15c], RZ ;  /* 0x00015cff01007387 */ /* 0x000fe20000100800 */
[----:B------:R-:W0:Y:S03]  /*20c0*/  S2R R2, SR_TID.X ;  /* 0x0000000000027919 */ /* 0x000e260000002100 */
        /* <DEDUP_REMOVED lines=8> */
[----:B0-----:R-:W-:-:S03]  /*2150*/  LOP3.LUT R2, R2, 0x80, RZ, 0xc0, !PT ;  /* 0x0000008002027812 */ /* 0x001fc600078ec0ff */
[----:B------:R-:W-:Y:S01]  /*2160*/  STL [R1+0x138], RZ ;  /* 0x000138ff01007387 */ /* 0x000fe20000100800 */
[----:B------:R-:W-:-:S03]  /*2170*/  SHF.R.U32.HI R2, RZ, 0x7, R2 ;  /* 0x00000007ff027819 */ /* 0x000fc60000011602 */
        /* <DEDUP_REMOVED lines=33> */
[----:B------:R-:W0:Y:S04]  /*2390*/  SHFL.IDX PT, R2, R2, RZ, 0x1f ;  /* 0x00001fff02027589 */ /* 0x000e2800000e0000 */
[----:B------:R2:W-:Y:S04]  /*23a0*/  STL [R1+0xb0], RZ ;  /* 0x0000b0ff01007387 */ /* 0x0005e80000100800 */
[----:B------:R2:W-:Y:S04]  /*23b0*/  STL [R1+0xac], RZ ;  /* 0x0000acff01007387 */ /* 0x0005e80000100800 */
[----:B------:R2:W-:Y:S04]  /*23c0*/  STL [R1+0xa8], RZ ;  /* 0x0000a8ff01007387 */ /* 0x0005e80000100800 */
[----:B------:R2:W-:Y:S04]  /*23d0*/  STL [R1+0xa4], RZ ;  /* 0x0000a4ff01007387 */ /* 0x0005e80000100800 */
[----:B------:R2:W-:Y:S04]  /*23e0*/  STL [R1+0xa0], RZ ;  /* 0x0000a0ff01007387 */ /* 0x0005e80000100800 */
[----:B------:R2:W-:Y:S01]  /*23f0*/  STL [R1+0x9c], RZ ;  /* 0x00009cff01007387 */ /* 0x0005e20000100800 */
[----:B0-----:R-:W-:-:S02]  /*2400*/  R2UR UR14, R2 ;  /* 0x00000000020e72ca */ /* 0x001fc400000e0000 */
[----:B------:R-:W-:Y:S01]  /*2410*/  CS2R R2, SRZ ;  /* 0x0000000000027805 */ /* 0x000fe2000001ff00 */
[----:B------:R2:W-:Y:S04]  /*2420*/  STL [R1+0x98], RZ ;  /* 0x000098ff01007387 */ /* 0x0005e80000100800 */
[----:B------:R2:W-:Y:S04]  /*2430*/  STL [R1+0x94], RZ ;  /* 0x000094ff01007387 */ /* 0x0005e80000100800 */
[----:B------:R2:W-:Y:S02]  /*2440*/  STL [R1+0x90], RZ ;  /* 0x000090ff01007387 */ /* 0x0005e40000100800 */
[----:B------:R-:W-:-:S02]  /*2450*/  ULEA.HI UR9, UR14, UR14, URZ, 0x1 ;  /* 0x0000000e0e097291 */ /* 0x000fc4000f8f083f */
[----:B------:R2:W-:Y:S02]  /*2460*/  STL [R1+0x8c], RZ ;  /* 0x00008cff01007387 */ /* 0x0005e40000100800 */
[----:B------:R-:W-:Y:S02]  /*2470*/  ULOP3.LUT UR15, UR9, 0xffffe, URZ, 0xc0, !UPT ;  /* 0x000ffffe090f7892 */ /* 0x000fe4000f8ec03f */
[----:B------:R2:W-:Y:S01]  /*2480*/  STL [R1+0x88], RZ ;  /* 0x000088ff01007387 */ /* 0x0005e20000100800 */
[----:B-1----:R-:W-:Y:S02]  /*2490*/  ULEA UR9, UR17, UR16, 0x18 ;  /* 0x0000001011097291 */ /* 0x002fe4000f8ec03f */
[----:B------:R-:W-:Y:S01]  /*24a0*/  UIADD3 UR15, UR14, -UR15, URZ ;  /* 0x8000000f0e0f7290 */ /* 0x000fe2000fffe03f */
[----:B------:R2:W-:Y:S03]  /*24b0*/  STL [R1+0x84], RZ ;  /* 0x000084ff01007387 */ /* 0x0005e60000100800 */
[----:B------:R-:W-:Y:S01]  /*24c0*/  ULEA UR15, UR15, UR9, 0xc ;  /* 0x000000090f0f7291 */ /* 0x000fe2000f8e603f */
[----:B------:R2:W-:Y:S03]  /*24d0*/  STL [R1+0x80], RZ ;  /* 0x000080ff01007387 */ /* 0x0005e60000100800 */
[----:B------:R-:W-:Y:S01]  /*24e0*/  UIADD3 UR15, UR15, 0x100, URZ ;  /* 0x000001000f0f7890 */ /* 0x000fe2000fffe03f */
[----:B------:R2:W-:Y:S03]  /*24f0*/  STL [R1+0x7c], RZ ;  /* 0x00007cff01007387 */ /* 0x0005e60000100800 */
[----:B------:R-:W-:Y:S01]  /*2500*/  USHF.R.U32.HI UR15, URZ, 0x4, UR15 ;  /* 0x000000043f0f7899 */ /* 0x000fe2000801160f */
[----:B------:R2:W-:Y:S03]  /*2510*/  STL [R1+0x78], RZ ;  /* 0x000078ff01007387 */ /* 0x0005e60000100800 */
[----:B------:R-:W-:Y:S01]  /*2520*/  ULOP3.LUT UR40, UR15, 0x3fff, URZ, 0xc0, !UPT ;  /* 0x00003fff0f287892 */ /* 0x000fe2000f8ec03f */
[----:B------:R2:W-:Y:S04]  /*2530*/  STL [R1+0x74], RZ ;  /* 0x000074ff01007387 */ /* 0x0005e80000100800 */
        /* <DEDUP_REMOVED lines=21> */
[----:B------:R2:W-:Y:S04]  /*2690*/  STL [R1], RZ ;  /* 0x000000ff01007387 */ /* 0x0005e80000100800 */
[----:B------:R2:W-:Y:S04]  /*26a0*/  STL [R1+0x4], RZ ;  /* 0x000004ff01007387 */ /* 0x0005e80000100800 */
[----:B------:R2:W-:Y:S04]  /*26b0*/  STL [R1+0x8], RZ ;  /* 0x000008ff01007387 */ /* 0x0005e80000100800 */
[----:B------:R2:W-:Y:S04]  /*26c0*/  STL [R1+0xc], RZ ;  /* 0x00000cff01007387 */ /* 0x0005e80000100800 */
[----:B------:R2:W-:Y:S04]  /*26d0*/  STL [R1+0x10], RZ ;  /* 0x000010ff01007387 */ /* 0x0005e80000100800 */
[----:B------:R2:W-:Y:S04]  /*26e0*/  STL [R1+0x14], RZ ;  /* 0x000014ff01007387 */ /* 0x0005e80000100800 */
[----:B------:R2:W-:Y:S04]  /*26f0*/  STL [R1+0x18], RZ ;  /* 0x000018ff01007387 */ /* 0x0005e80000100800 */
[----:B------:R2:W-:Y:S01]  /*2700*/  STL [R1+0x1c], RZ ;  /* 0x00001cff01007387 */ /* 0x0005e20000100800 */
[----:B---3--:R-:W-:Y:S05]  /*2710*/  @!P0 BRA `(.L_x_13) ;  /* 0x0000004000288947 */ /* 0x008fea0003800000 */
[----:B------:R-:W-:-:S06]  /*2720*/  UISETP.NE.AND UP0, UPT, UR44, 0x3, UPT ;  /* 0x000000032c00788c */ /* 0x000fcc000bf05270 */
[----:B------:R-:W-:-:S13]  /*2730*/  PLOP3.LUT P1, PT, PT, PT, UP0, 0x80, 0x0 ;  /* 0x000000000000781c */ /* 0x000fda0003f2f008 */
[----:B------:R-:W-:Y:S05]  /*2740*/  @!P1 BRA `(.L_x_14) ;  /* 0x0000000000049947 */ /* 0x000fea0003800000 */
[----:B------:R-:W-:Y:S01]  /*2750*/  BPT.TRAP 0x1 ;  /* 0x000000040000795c */ /* 0x000fe20000300000 */
.L_x_14:
[----:B------:R-:W-:Y:S01]  /*2760*/  ULEA UR12, UR42, UR9, 0x3 ;  /* 0x000000092a0c7291 */ /* 0x000fe2000f8e183f */
[----:B------:R-:W-:-:S05]  /*2770*/  IMAD.U32 R2, RZ, RZ, UR43 ;  /* 0x0000002bff027e24 */ /* 0x000fca000f8e00ff */
[----:B------:R-:W-:-:S04]  /*2780*/  SHF.L.U32 R2, R2, 0x1f, RZ ;  /* 0x0000001f02027819 */ /* 0x000fc800000006ff */
[----:B------:R0:W1:Y:S01]  /*2790*/  SYNCS.PHASECHK.TRANS64.TRYWAIT P0, [UR12], R2 ;  /* 0x00000002ff0075a7 */ /* 0x000062000800014c */
[----:B------:R-:W-:Y:S05]  /*27a0*/  @!P1 BRA `(.L_x_15) ;  /* 0x0000000000049947 */ /* 0x000fea0003800000 */
[----:B------:R-:W-:Y:S01]  /*27b0*/  BPT.TRAP 0x1 ;  /* 0x000000040000795c */ /* 0x000fe20000300000 */
.L_x_15:
[----:B------:R3:W-:Y:S01]  /*27c0*/  STL [R1+0x360], RZ ;  /* 0x000360ff01007387 */ /* 0x0007e20000100800 */
[----:B------:R-:W-:Y:S01]  /*27d0*/  UMOV UR41, 0x2 ;  /* 0x0000000200297882 */ /* 0x000fe20000000000 */
[----:B-1----:R-:W-:Y:S05]  /*27e0*/  @P0 BRA `(.L_x_16) ;  /* 0x0000000000080947 */ /* 0x002fea0003800000 */
[----:B------:R-:W1:Y:S02]  /*27f0*/  SYNCS.PHASECHK.TRANS64.TRYWAIT P0, [UR12], R2 ;  /* 0x00000002ff0075a7 */ /* 0x000e64000800014c */
[----:B-1----:R-:W-:Y:S05]  /*2800*/  @!P0 BRA `(.L_x_17) ;  /* 0x0000028000ac8947 */ /* 0x002fea0003800000 */
.L_x_16:
[----:B------:R-:W-:Y:S01]  /*2810*/  UIADD3 UR12, UR9, 0x28100, URZ ;  /* 0x00028100090c7890 */ /* 0x000fe2000fffe03f */
[----:B------:R-:W-:Y:S01]  /*2820*/  WARPGROUP.ARRIVE ;  /* 0x00000000000079c5 */ /* 0x000fe20000000000 */
[----:B------:R-:W-:Y:S01]  /*2830*/  ULOP3.LUT UR49, UR40, 0x10000, URZ, 0xfc, !UPT ;  /* 0x0001000028317892 */ /* 0x000fe2000f8efc3f */
[----:B------:R-:W-:Y:S01]  /*2840*/  STL [R1+0x35c], RZ ;  /* 0x00035cff01007387 */ /* 0x000fe20000100800 */
[----:B------:R-:W-:Y:S02]  /*2850*/  USHF.R.U32.HI UR12, URZ, 0x4, UR12 ;  /* 0x000000043f0c7899 */ /* 0x000fe4000801160c */
[----:B------:R-:W-:Y:S01]  /*2860*/  ULEA UR49, UR42, UR49, 0xb ;  /* 0x000000312a317291 */ /* 0x000fe2000f8e583f */
[----:B------:R-:W-:Y:S01]  /*2870*/  STL [R1+0x358], RZ ;  /* 0x000358ff01007387 */ /* 0x000fe20000100800 */
[----:B------:R-:W-:Y:S01]  /*2880*/  ULOP3.LUT UR12, UR12, 0x3fff, URZ, 0xc0, !UPT ;  /* 0x00003fff0c0c7892 */ /* 0x000fe2000f8ec03f */
[----:B------:R-:W-:Y:S01]  /*2890*/  UMOV UR13, 0x80000020 ;  /* 0x80000020000d7882 */ /* 0x000fe20000000000 */
[----:B------:R-:W-:-:S02]  /*28a0*/  UMOV UR15, 0x80000020 ;  /* 0x80000020000f7882 */ /* 0x000fc40000000000 */
[----:B------:R-:W-:Y:S01]  /*28b0*/  ULOP3.LUT UR12, UR12, 0x10000, URZ, 0xfc, !UPT ;  /* 0x000100000c0c7892 */ /* 0x000fe2000f8efc3f */
[----:B------:R-:W-:Y:S01]  /*28c0*/  STL [R1+0x354], RZ ;  /* 0x000354ff01007387 */ /* 0x000fe20000100800 */
[----:B------:R-:W-:Y:S01]  /*28d0*/  UMOV UR33, UR13 ;  /* 0x0000000d00217c82 */ /* 0x000fe20008000000 */
[----:B------:R-:W-:Y:S01]  /*28e0*/  UMOV UR35, 0x80000020 ;  /* 0x8000002000237882 */ /* 0x000fe20000000000 */
[----:B------:R-:W-:Y:S01]  /*28f0*/  UIMAD UR50, UR42, 0x1c0, UR12 ;  /* 0x000001c02a3278a4 */ /* 0x000fe2000f8e020c */
[----:B------:R-:W-:Y:S01]  /*2900*/  STL [R1+0x350], RZ ;  /* 0x000350ff01007387 */ /* 0x000fe20000100800 */
[----:B------:R-:W-:Y:S01]  /*2910*/  UMOV UR37, UR13 ;  /* 0x0000000d00257c82 */ /* 0x000fe20008000000 */
[----:B------:R-:W-:Y:S01]  /*2920*/  UMOV UR12, UR49 ;  /* 0x00000031000c7c82 */ /* 0x000fe20008000000 */
[----:B------:R-:W-:Y:S01]  /*2930*/  UIADD3 UR34, UR50, 0x40, URZ ;  /* 0x0000004032227890 */ /* 0x000fe2000fffe03f */
[----:B------:R-:W-:Y:S01]  /*2940*/  STL [R1+0x34c], RZ ;  /* 0x00034cff01007387 */ /* 0x000fe20000100800 */
[----:B------:R-:W-:Y:S01]  /*2950*/  UMOV UR32, UR12 ;  /* 0x0000000c00207c82 */ /* 0x000fe20008000000 */
[----:B------:R-:W-:Y:S01]  /*2960*/  UMOV UR14, UR50 ;  /* 0x00000032000e7c82 */ /* 0x000fe20008000000 */
[----:B------:R-:W-:Y:S01]  /*2970*/  UIADD3 UR38, UR50, 0x80, URZ ;  /* 0x0000008032267890 */ /* 0x000fe2000fffe03f */
[----:B------:R-:W-:Y:S01]  /*2980*/  QGMMA.64x16x32.F32.E4M3.E4M3 R16, gdesc[UR12], RZ, !UPT, gsb0 ;  /* 0x002000000c1079f3 */ /* 0x000fe2000c0008ff */
[----:B------:R-:W-:Y:S01]  /*2990*/  UMOV UR36, UR12 ;  /* 0x0000000c00247c82 */ /* 0x000fe20008000000 */
[----:B------:R-:W-:Y:S01]  /*29a0*/  UMOV UR39, 0x80000020 ;  /* 0x8000002000277882 */ /* 0x000fe20000000000 */
[----:B------:R-:W-:Y:S01]  /*29b0*/  UIADD3 UR18, UR50, 0xc0, URZ ;  /* 0x000000c032127890 */ /* 0x000fe2000fffe03f */
[----:B------:R-:W-:Y:S01]  /*29c0*/  STL [R1+0x348], RZ ;  /* 0x000348ff01007387 */ /* 0x000fe20000100800 */
[----:B------:R-:W-:Y:S01]  /*29d0*/  UMOV UR16, UR12 ;  /* 0x0000000c00107c82 */ /* 0x000fe20008000000 */
        /* <DEDUP_REMOVED lines=25> */
[----:B------:R-:W-:-:S02]  /*2b70*/  WARPGROUP.DEPBAR.LE gsb0, 0x0 ;  /* 0x00008000000079c5 */ /* 0x000fc40000010000 */
[----:B------:R-:W-:Y:S01]  /*2b80*/  WARPGROUP.ARRIVE ;  /* 0x00000000000079c5 */ /* 0x000fe20000000000 */
[----:B------:R-:W-:Y:S01]  /*2b90*/  IMAD.MOV.U32 R9, RZ, RZ, R16 ;  /* 0x000000ffff097224 */ /* 0x000fe200078e0010 */
[----:B------:R-:W-:Y:S01]  /*2ba0*/  STL [R1+0x318], RZ ;  /* 0x000318ff01007387 */ /* 0x000fe20000100800 */
[----:B------:R-:W-:Y:S02]  /*2bb0*/  IMAD.MOV.U32 R8, RZ, RZ, R17 ;  /* 0x000000ffff087224 */ /* 0x000fe400078e0011 */
[----:B------:R-:W-:Y:S01]  /*2bc0*/  IMAD.MOV.U32 R7, RZ, RZ, R18 ;  /* 0x000000ffff077224 */ /* 0x000fe200078e0012 */
[----:B------:R-:W-:Y:S01]  /*2bd0*/  QGMMA.64x16x32.F32.E4M3.E4M3 R208, gdesc[UR32], RZ, !UPT, gsb0 ;  /* 0x0020000020d079f3 */ /* 0x000fe2000c0008ff */
[----:B------:R-:W-:Y:S01]  /*2be0*/  IMAD.MOV.U32 R6, RZ, RZ, R19 ;  /* 0x000000ffff067224 */ /* 0x000fe200078e0013 */
[----:B------:R-:W-:Y:S01]  /*2bf0*/  STL [R1+0x314], RZ ;  /* 0x000314ff01007387 */ /* 0x000fe20000100800 */
[----:B------:R-:W-:Y:S02]  /*2c00*/  IMAD.MOV.U32 R5, RZ, RZ, R20 ;  /* 0x000000ffff057224 */ /* 0x000fe400078e0014 */
[----:B------:R-:W-:Y:S01]  /*2c10*/  IMAD.MOV.U32 R4, RZ, RZ, R21 ;  /* 0x000000ffff047224 */ /* 0x000fe200078e0015 */
[----:B------:R-:W-:Y:S01]  /*2c20*/  STL [R1+0x310], RZ ;  /* 0x000310ff01007387 */ /* 0x000fe20000100800 */
[----:B-1----:R-:W-:-:S02]  /*2c30*/  IMAD.MOV.U32 R3, RZ, RZ, R22 ;  /* 0x000000ffff037224 */ /* 0x002fc400078e0016 */
[----:B0-----:R-:W-:Y:S01]  /*2c40*/  IMAD.MOV.U32 R2, RZ, RZ, R23 ;  /* 0x000000ffff027224 */ /* 0x001fe200078e0017 */
        /* <DEDUP_REMOVED lines=13> */
[----:B------:R-:W-:Y:S04]  /*2d20*/  STL [R1+0x2e0], RZ ;  /* 0x0002e0ff01007387 */ /* 0x000fe80000100800 */
[----:B------:R-:W-:Y:S01]  /*2d30*/  STL [R1+0x2dc], RZ ;  /* 0x0002dcff01007387 */ /* 0x000fe20000100800 */
[----:B------:R-:W-:Y:S03]  /*2d40*/  QGMMA.64x16x32.F32.E4M3.E4M3 R176, gdesc[UR36], RZ, !UPT, gsb0 ;  /* 0x0020000024b079f3 */ /* 0x000fe6000c0008ff */
        /* <DEDUP_REMOVED lines=17> */
[----:B------:R-:W-:Y:S01]  /*2e60*/  QGMMA.64x16x32.F32.E4M3.E4M3 R144, gdesc[UR16], RZ, !UPT, gsb0 ;  /* 0x00200000109079f3 */ /* 0x000fe2000c0008ff */
[----:B------:R-:W-:Y:S02]  /*2e70*/  UIADD3 UR16, UR49, 0x200, URZ ;  /* 0x0000020031107890 */ /* 0x000fe4000fffe03f */
        /* <DEDUP_REMOVED lines=54> */
[----:B------:R-:W-:Y:S01]  /*31e0*/  UMOV UR28, UR16 ;  /* 0x00000010001c7c82 */ /* 0x000fe20008000000 */
[----:B------:R-:W-:Y:S01]  /*31f0*/  UMOV UR29, 0x80000020 ;  /* 0x80000020001d7882 */ /* 0x000fe20000000000 */
[----:B------:R-:W-:Y:S01]  /*3200*/  UMOV UR24, UR28 ;  /* 0x0000001c00187c82 */ /* 0x000fe20008000000 */
        /* <DEDUP_REMOVED lines=96> */
[----:B------:R0:W-:Y:S04]  /*3810*/  STL.64 [R1+0x398], R214 ;  /* 0x000398d601007387 */ /* 0x0001e80000100a00 */
[----:B------:R1:W-:Y:S01]  /*3820*/  STL.64 [R1+0x390], R212 ;  /* 0x000390d401007387 */ /* 0x0003e20000100a00 */
[----:B------:R-:W-:Y:S03]  /*3830*/  QGMMA.64x16x32.F32.E4M3.E4M3 R168, gdesc[UR36], RZ, !UPT, gsb0 ;  /* 0x0020000024a879f3 */ /* 0x000fe6000c0008ff */
[----:B------:R4:W-:Y:S04]  /*3840*/  STL.64 [R1+0x388], R210 ;  /* 0x000388d201007387 */ /* 0x0009e80000100a00 */
[----:B------:R5:W-:Y:S01]  /*3850*/  STL.64 [R1+0x380], R208 ;  /* 0x000380d001007387 */ /* 0x000be20000100a00 */
[----:B0-----:R-:W-:-:S02]  /*3860*/  IMAD.MOV.U32 R214, RZ, RZ, R3 ;  /* 0x000000ffffd67224 */ /* 0x001fc400078e0003 */
[----:B------:R-:W-:Y:S01]  /*3870*/  IMAD.MOV.U32 R215, RZ, RZ, R2 ;  /* 0x000000ffffd77224 */ /* 0x000fe200078e0002 */
[----:B------:R-:W-:Y:S01]  /*3880*/  STL [R1+0xd0], RZ ;  /* 0x0000d0ff01007387 */ /* 0x000fe20000100800 */
[----:B-1----:R-:W-:Y:S02]  /*3890*/  IMAD.MOV.U32 R212, RZ, RZ, R5 ;  /* 0x000000ffffd47224 */ /* 0x002fe400078e0005 */
[----:B------:R-:W-:Y:S01]  /*38a0*/  IMAD.MOV.U32 R213, RZ, RZ, R4 ;  /* 0x000000ffffd57224 */ /* 0x000fe200078e0004 */
[----:B------:R-:W-:Y:S01]  /*38b0*/  STL [R1+0xcc], RZ ;  /* 0x0000ccff01007387 */ /* 0x000fe20000100800 */
[----:B----4-:R-:W-:Y:S02]  /*38c0*/  IMAD.MOV.U32 R210, RZ, RZ, R7 ;  /* 0x000000ffffd27224 */ /* 0x010fe400078e0007 */
[----:B------:R-:W-:Y:S01]  /*38d0*/  IMAD.MOV.U32 R211, RZ, RZ, R6 ;  /* 0x000000ffffd37224 */ /* 0x000fe200078e0006 */
[----:B------:R-:W-:Y:S01]  /*38e0*/  STL [R1+0xc8], RZ ;  /* 0x0000c8ff01007387 */ /* 0x000fe20000100800 */
[----:B-----5:R-:W-:-:S02]  /*38f0*/  IMAD.MOV.U32 R208, RZ, RZ, R9 ;  /* 0x000000ffffd07224 */ /* 0x020fc400078e0009 */
[----:B------:R-:W-:Y:S01]  /*3900*/  IMAD.MOV.U32 R209, RZ, RZ, R8 ;  /* 0x000000ffffd17224 */ /* 0x000fe200078e0008 */
        /* <DEDUP_REMOVED lines=16> */
[----:B------:R-:W-:Y:S01]  /*3a10*/  STL [R1+0x90], RZ ;  /* 0x000090ff01007387 */ /* 0x000fe20000100800 */
[----:B------:R-:W-:-:S02]  /*3a20*/  WARPGROUP.DEPBAR.LE gsb0, 0x0 ;  /* 0x00008000000079c5 */ /* 0x000fc40000010000 */
[----:B------:R-:W-:-:S06]  /*3a30*/  WARPGROUP.ARRIVE ;  /* 0x00000000000079c5 */ /* 0x000fcc0000000000 */
        /* <DEDUP_REMOVED lines=15> */
[----:B------:R-:W-:-:S02]  /*3b30*/  WARPGROUP.DEPBAR.LE gsb0, 0x0 ;  /* 0x00008000000079c5 */ /* 0x000fc40000010000 */
[----:B------:R-:W-:-:S06]  /*3b40*/  WARPGROUP.ARRIVE ;  /* 0x00000000000079c5 */ /* 0x000fcc0000000000 */
[----:B------:R-:W-:Y:S03]  /*3b50*/  QGMMA.64x16x32.F32.E4M3.E4M3 R224, gdesc[UR12], RZ, !UPT, gsb0 ;  /* 0x002000000ce079f3 */ /* 0x000fe6000c0008ff */
[----:B------:R-:W-:Y:S02]  /*3b60*/  WARPGROUP.DEPBAR.LE gsb0, 0x0 ;  /* 0x00008000000079c5 */ /* 0x000fe40000010000 */
[----:B------:R-:W-:-:S06]  /*3b70*/  WARPGROUP.ARRIVE ;  /* 0x00000000000079c5 */ /* 0x000fcc0000000000 */
[----:B------:R-:W-:Y:S03]  /*3b80*/  QGMMA.64x16x32.F32.E4M3.E4M3 R192, gdesc[UR32], RZ, !UPT, gsb0 ;  /* 0x0020000020c079f3 */ /* 0x000fe6000c0008ff */
[----:B------:R-:W-:Y:S02]  /*3b90*/  WARPGROUP.DEPBAR.LE gsb0, 0x0 ;  /* 0x00008000000079c5 */ /* 0x000fe40000010000 */
[----:B------:R-:W-:-:S06]  /*3ba0*/  WARPGROUP.ARRIVE ;  /* 0x00000000000079c5 */ /* 0x000fcc0000000000 */
[----:B------:R-:W-:Y:S03]  /*3bb0*/  QGMMA.64x16x32.F32.E4M3.E4M3 R160, gdesc[UR36], RZ, !UPT, gsb0 ;  /* 0x0020000024a079f3 */ /* 0x000fe6000c0008ff */
[----:B------:R-:W-:Y:S02]  /*3bc0*/  WARPGROUP.DEPBAR.LE gsb0, 0x0 ;  /* 0x00008000000079c5 */ /* 0x000fe40000010000 */
[----:B------:R-:W-:-:S06]  /*3bd0*/  WARPGROUP.ARRIVE ;  /* 0x00000000000079c5 */ /* 0x000fcc0000000000 */
[----:B------:R-:W-:Y:S01]  /*3be0*/  QGMMA.64x16x32.F32.E4M3.E4M3 R128, gdesc[UR16], RZ, !UPT, gsb0 ;  /* 0x00200000108079f3 */ /* 0x000fe2000c0008ff */
[----:B------:R-:W-:Y:S02]  /*3bf0*/  UIADD3 UR16, UR49, 0x600, URZ ;  /* 0x0000060031107890 */ /* 0x000fe4000fffe03f */
        /* <DEDUP_REMOVED lines=36> */
[----:B------:R-:W-:Y:S01]  /*3e40*/  UIADD3 UR18, UR50, 0x2, URZ ;  /* 0x0000000232127890 */ /* 0x000fe2000fffe03f */
[----:B------:R-:W-:Y:S01]  /*3e50*/  UMOV UR17, 0x80000020 ;  /* 0x8000002000117882 */ /* 0x000fe20000000000 */
[----:B------:R-:W-:Y:S01]  /*3e60*/  UMOV UR19, 0x80000020 ;  /* 0x8000002000137882 */ /* 0x000fe20000000000 */
        /* <DEDUP_REMOVED lines=12> */
[----:B------:R-:W-:Y:S03]  /*3f30*/  QGMMA.64x16x32.F32.E4M3.E4M3 R208, gdesc[UR16], R208, gsb0 ;  /* 0x0020000010d079f3 */ /* 0x000fe600080008d0 */
[----:B------:R-:W-:Y:S02]  /*3f40*/  WARPGROUP.DEPBAR.LE gsb0, 0x0 ;  /* 0x00008000000079c5 */ /* 0x000fe40000010000 */
[----:B------:R-:W-:Y:S04]  /*3f50*/  STL.64 [R1+0x20], R208 ;  /* 0x000020d001007387 */ /* 0x000fe80000100a00 */
[----:B------:R-:W-:Y:S04]  /*3f60*/  STL.64 [R1+0x28], R210 ;  /* 0x000028d201007387 */ /* 0x000fe80000100a00 */
[----:B------:R-:W-:Y:S04]  /*3f70*/  STL.64 [R1+0x30], R212 ;  /* 0x000030d401007387 */ /* 0x000fe80000100a00 */
[----:B------:R0:W-:Y:S04]  /*3f80*/  STL.64 [R1+0x38], R214 ;  /* 0x000038d601007387 */ /* 0x0001e80000100a00 */
[----:B0-----:R-:W4:Y:S04]  /*3f90*/  LDL.LU.64 R214, [R1+0x398] ;  /* 0x0003980001d67983 */ /* 0x001f280000300a00 */
[----:B------:R-:W4:Y:S04]  /*3fa0*/  LDL.LU.64 R212, [R1+0x390] ;  /* 0x0003900001d47983 */ /* 0x000f280000300a00 */
[----:B------:R-:W4:Y:S04]  /*3fb0*/  LDL.LU.64 R210, [R1+0x388] ;  /* 0x0003880001d27983 */ /* 0x000f280000300a00 */
[----:B------:R-:W4:Y:S01]  /*3fc0*/  LDL.LU.64 R208, [R1+0x380] ;  /* 0x0003800001d07983 */ /* 0x000f220000300a00 */
        /* <DEDUP_REMOVED lines=28> */
[----:B------:R-:W-:Y:S01]  /*4190*/  STL [R1+0x78], RZ ;  /* 0x000078ff01007387 */ /* 0x000fe20000100800 */
[----:B------:R-:W-:-:S02]  /*41a0*/  CS2R R236, SRZ ;  /* 0x0000000000ec7805 */ /* 0x000fc4000001ff00 */
[----:B------:R-:W-:Y:S02]  /*41b0*/  CS2R R234, SRZ ;  /* 0x0000000000ea7805 */ /* 0x000fe4000001ff00 */
[----:B------:R-:W-:Y:S02]  /*41c0*/  CS2R R232, SRZ ;  /* 0x0000000000e87805 */ /* 0x000fe4000001ff00 */
[----:B------:R-:W-:Y:S02]  /*41d0*/  CS2R R14, SRZ ;  /* 0x00000000000e7805 */ /* 0x000fe4000001ff00 */
[----:B------:R-:W-:Y:S02]  /*41e0*/  CS2R R2, SRZ ;  /* 0x0000000000027805 */ /* 0x000fe4000001ff00 */
[----:B------:R-:W-:Y:S02]  /*41f0*/  CS2R R4, SRZ ;  /* 0x0000000000047805 */ /* 0x000fe4000001ff00 */
[----:B------:R-:W-:Y:S01]  /*4200*/  CS2R R6, SRZ ;  /* 0x0000000000067805 */ /* 0x000fe2000001ff00 */
[----:B------:R-:W-:Y:S01]  /*4210*/  IMAD.MOV.U32 R8, RZ, RZ, RZ ;  /* 0x000000ffff087224 */ /* 0x000fe200078e00ff */
[----:B----4-:R-:W-:-:S06]  /*4220*/  WARPGROUP.ARRIVE ;  /* 0x00000000000079c5 */ /* 0x010fcc0000000000 */
[----:B------:R-:W-:Y:S03]  /*4230*/  QGMMA.64x16x32.F32.E4M3.E4M3 R208, gdesc[UR32], R208, gsb0 ;  /* 0x0020000020d079f3 */ /* 0x000fe600080008d0 */
[----:B------:R-:W-:Y:S02]  /*4240*/  WARPGROUP.DEPBAR.LE gsb0, 0x0 ;  /* 0x00008000000079c5 */ /* 0x000fe40000010000 */
[----:B------:R-:W-:-:S06]  /*4250*/  WARPGROUP.ARRIVE ;  /* 0x00000000000079c5 */ /* 0x000fcc0000000000 */
[----:B------:R-:W-:Y:S03]  /*4260*/  QGMMA.64x16x32.F32.E4M3.E4M3 R176, gdesc[UR36], R176, gsb0 ;  /* 0x0020000024b079f3 */ /* 0x000fe600080008b0 */
[----:B------:R-:W-:Y:S02]  /*4270*/  WARPGROUP.DEPBAR.LE gsb0, 0x0 ;  /* 0x00008000000079c5 */ /* 0x000fe40000010000 */
[----:B------:R-:W-:-:S06]  /*4280*/  WARPGROUP.ARRIVE ;  /* 0x00000000000079c5 */ /* 0x000fcc0000000000 */
[----:B------:R-:W-:Y:S01]  /*4290*/  QGMMA.64x16x32.F32.E4M3.E4M3 R144, gdesc[UR12], R144, gsb0 ;  /* 0x002000000c9079f3 */ /* 0x000fe20008000890 */
[----:B------:R-:W-:Y:S02]  /*42a0*/  UIADD3 UR12, UR49, 0x202, URZ ;  /* 0x00000202310c7890 */ /* 0x000fe4000fffe03f */
[----:B------:R-:W-:Y:S02]  /*42b0*/  WARPGROUP.DEPBAR.LE gsb0, 0x0 ;  /* 0x00008000000079c5 */ /* 0x000fe40000010000 */
[----:B------:R-:W-:-:S06]  /*42c0*/  WARPGROUP.ARRIVE ;  /* 0x00000000000079c5 */ /* 0x000fcc0000000000 */
[----:B------:R-:W-:Y:S03]  /*42d0*/  QGMMA.64x16x32.F32.E4M3.E4M3 R112, gdesc[UR28], R112, gsb0 ;  /* 0x002000001c7079f3 */ /* 0x000fe60008000870 */
[----:B------:R-:W-:Y:S02]  /*42e0*/  WARPGROUP.DEPBAR.LE gsb0, 0x0 ;  /* 0x00008000000079c5 */ /* 0x000fe40000010000 */
[----:B------:R-:W-:-:S06]  /*42f0*/  WARPGROUP.ARRIVE ;  /* 0x00000000000079c5 */ /* 0x000fcc0000000000 */
[----:B------:R-:W-:Y:S03]  /*4300*/  QGMMA.64x16x32.F32.E4M3.E4M3 R80, gdesc[UR20], R80, gsb0 ;  /* 0x00200000145079f3 */ /* 0x000fe60008000850 */
[----:B------:R-:W-:Y:S02]  /*4310*/  WARPGROUP.DEPBAR.LE gsb0, 0x0 ;  /* 0x00008000000079c5 */ /* 0x000fe40000010000 */
[----:B------:R-:W-:-:S06]  /*4320*/  WARPGROUP.ARRIVE ;  /* 0x00000000000079c5 */ /* 0x000fcc0000000000 */
[----:B------:R-:W-:Y:S01]  /*4330*/  QGMMA.64x16x32.F32.E4M3.E4M3 R48, gdesc[UR24], R48, gsb0 ;  /* 0x00200000183079f3 */ /* 0x000fe20008000830 */
        /* <DEDUP_REMOVED lines=16> */
[----:B------:R-:W-:Y:S03]  /*4440*/  QGMMA.64x16x32.F32.E4M3.E4M3 R40, gdesc[UR24], R40, gsb0 ;  /* 0x00200000182879f3 */ /* 0x000fe60008000828 */
        /* <DEDUP_REMOVED lines=10> */
[----:B------:R-:W-:Y:S01]  /*44f0*/  UIADD3 UR49, UR49, 0x602, URZ ;  /* 0x0000060231317890 */ /* 0x000fe2000fffe03f */
        /* <DEDUP_REMOVED lines=24> */
[----:B------:R-:W-:Y:S01]  /*4680*/  WARPGROUP.ARRIVE ;  /* 0x00000000000079c5 */ /* 0x000fe20000000000 */
[----:B------:R0:W-:Y:S01]  /*4690*/  STL.64 [R1], R16 ;  /* 0x0000001001007387 */ /* 0x0001e20000100a00 */
[----:B------:R-:W-:Y:S02]  /*46a0*/  IMAD.MOV.U32 R11, RZ, RZ, R21 ;  /* 0x000000ffff0b7224 */ /* 0x000fe400078e0015 */
[----:B------:R-:W-:Y:S01]  /*46b0*/  IMAD.MOV.U32 R10, RZ, RZ, R22 ;  /* 0x000000ffff0a7224 */ /* 0x000fe200078e0016 */
[----:B------:R1:W-:Y:S01]  /*46c0*/  STL.64 [R1+0x8], R18 ;  /* 0x0000081201007387 */ /* 0x0003e20000100a00 */
[----:B------:R-:W-:Y:S01]  /*46d0*/  QGMMA.64x16x32.F32.E4M3.E4M3 R224, gdesc[UR16], R224, gsb0 ;  /* 0x0020000010e079f3 */ /* 0x000fe200080008e0 */
[----:B------:R-:W-:Y:S02]  /*46e0*/  IMAD.MOV.U32 R9, RZ, RZ, R23 ;  /* 0x000000ffff097224 */ /* 0x000fe400078e0017 */
[----:B------:R4:W-:Y:S04]  /*46f0*/  STL.64 [R1+0x10], R20 ;  /* 0x0000101401007387 */ /* 0x0009e80000100a00 */
[----:B------:R5:W-:Y:S01]  /*4700*/  STL.64 [R1+0x18], R22 ;  /* 0x0000181601007387 */ /* 0x000be20000100a00 */
[----:B0-----:R-:W-:-:S03]  /*4710*/  CS2R R16, SRZ ;  /* 0x0000000000107805 */ /* 0x001fc6000001ff00 */
[----:B------:R0:W-:Y:S01]  /*4720*/  STL [R1+0x74], RZ ;  /* 0x000074ff01007387 */ /* 0x0001e20000100800 */
[----:B-1----:R-:W-:-:S03]  /*4730*/  CS2R R18, SRZ ;  /* 0x0000000000127805 */ /* 0x002fc6000001ff00 */
[----:B------:R0:W-:Y:S01]  /*4740*/  STL [R1+0x70], RZ ;  /* 0x000070ff01007387 */ /* 0x0001e20000100800 */
[----:B----4-:R-:W-:-:S03]  /*4750*/  CS2R R20, SRZ ;  /* 0x0000000000147805 */ /* 0x010fc6000001ff00 */
[----:B------:R0:W-:Y:S01]  /*4760*/  STL [R1+0x6c], RZ ;  /* 0x00006cff01007387 */ /* 0x0001e20000100800 */
[----:B-----5:R-:W-:-:S03]  /*4770*/  CS2R R22, SRZ ;  /* 0x0000000000167805 */ /* 0x020fc6000001ff00 */
[----:B------:R0:W-:Y:S04]  /*4780*/  STL [R1+0x68], RZ ;  /* 0x000068ff01007387 */ /* 0x0001e80000100800 */
[----:B------:R0:W-:Y:S04]  /*4790*/  STL [R1+0x64], RZ ;  /* 0x000064ff01007387 */ /* 0x0001e80000100800 */
[----:B------:R0:W-:Y:S04]  /*47a0*/  STL [R1+0x60], RZ ;  /* 0x000060ff01007387 */ /* 0x0001e80000100800 */
[----:B------:R0:W-:Y:S04]  /*47b0*/  STL [R1+0x5c], RZ ;  /* 0x00005cff01007387 */ /* 0x0001e80000100800 */
[----:B------:R0:W-:Y:S04]  /*47c0*/  STL [R1+0x58], RZ ;  /* 0x000058ff01007387 */ /* 0x0001e80000100800 */
[----:B------:R0:W-:Y:S04]  /*47d0*/  STL [R1+0x54], RZ ;  /* 0x000054ff01007387 */ /* 0x0001e80000100800 */
[----:B------:R0:W-:Y:S04]  /*47e0*/  STL [R1+0x50], RZ ;  /* 0x000050ff01007387 */ /* 0x0001e80000100800 */
[----:B------:R0:W-:Y:S01]  /*47f0*/  STL [R1+0x4c], RZ ;  /* 0x00004cff01007387 */ /* 0x0001e20000100800 */
[----:B------:R-:W-:-:S02]  /*4800*/  WARPGROUP.DEPBAR.LE gsb0, 0x0 ;  /* 0x00008000000079c5 */ /* 0x000fc40000010000 */
[----:B------:R-:W-:Y:S01]  /*4810*/  WARPGROUP.ARRIVE ;  /* 0x00000000000079c5 */ /* 0x000fe20000000000 */
[----:B------:R0:W-:Y:S04]  /*4820*/  STL [R1+0x48], RZ ;  /* 0x000048ff01007387 */ /* 0x0001e80000100800 */
[----:B------:R0:W-:Y:S01]  /*4830*/  STL [R1+0x44], RZ ;  /* 0x000044ff01007387 */ /* 0x0001e20000100800 */
[----:B------:R-:W-:Y:S03]  /*4840*/  QGMMA.64x16x32.F32.E4M3.E4M3 R192, gdesc[UR32], R192, gsb0 ;  /* 0x0020000020c079f3 */ /* 0x000fe600080008c0 */
[----:B------:R0:W-:Y:S01]  /*4850*/  STL [R1+0x40], RZ ;  /* 0x000040ff01007387 */ /* 0x0001e20000100800 */
[----:B------:R-:W-:-:S02]  /*4860*/  WARPGROUP.DEPBAR.LE gsb0, 0x0 ;  /* 0x00008000000079c5 */ /* 0x000fc40000010000 */
[----:B------:R-:W-:-:S06]  /*4870*/  WARPGROUP.ARRIVE ;  /* 0x00000000000079c5 */ /* 0x000fcc0000000000 */
[----:B------:R-:W-:Y:S03]  /*4880*/  QGMMA.64x16x32.F32.E4M3.E4M3 R160, gdesc[UR36], R160, gsb0 ;  /* 0x0020000024a079f3 */ /* 0x000fe600080008a0 */
[----:B------:R-:W-:Y:S02]  /*4890*/  WARPGROUP.DEPBAR.LE gsb0, 0x0 ;  /* 0x00008000000079c5 */ /* 0x000fe40000010000 */
[----:B------:R-:W-:-:S06]  /*48a0*/  WARPGROUP.ARRIVE ;  /* 0x00000000000079c5 */ /* 0x000fcc0000000000 */
[----:B------:R-:W-:Y:S01]  /*48b0*/  QGMMA.64x16x32.F32.E4M3.E4M3 R128, gdesc[UR12], R128, gsb0 ;  /* 0x002000000c8079f3 */ /* 0x000fe20008000880 */
[----:B------:R-:W-:Y:S02]  /*48c0*/  ULDC UR12, c[0x0][0x50c] ;  /* 0x00014300000c7ab9 */ /* 0x000fe40000000800 */
[----:B------:R-:W-:Y:S01]  /*48d0*/  UISETP.NE.AND UP0, UPT, UR12, 0x2, UPT ;  /* 0x000000020c00788c */ /* 0x000fe2000bf05270 */
        /* <DEDUP_REMOVED lines=35> */
[----:B------:R-:W-:-:S06]  /*4b10*/  USEL UR12, URZ, 0x1, UP0 ;  /* 0x000000013f0c7887 */ /* 0x000fcc0008000000 */
[----:B------:R-:W-:Y:S01]  /*4b20*/  ISETP.NE.AND P0, PT, RZ, UR12, PT ;  /* 0x0000000cff007c0c */ /* 0x000fe2000bf05270 */
        /* <DEDUP_REMOVED lines=10> */
[----:B0-----:R-:W-:Y:S05]  /*4bd0*/  @!P0 BRA `(.L_x_18) ;  /* 0x0000001800dc8947 */ /* 0x001fea0003800000 */
[----:B------:R-:W-:Y:S01]  /*4be0*/  FADD R20, RZ, R11 ;  /* 0x0000000bff147221 */ /* 0x000fe20000000000 */
[----:B------:R-:W-:-:S01]  /*4bf0*/  FADD R21, RZ, R10 ;  /* 0x0000000aff157221 */ /* 0x000fc20000000000 */
[----:B------:R-:W-:Y:S01]  /*4c00*/  FADD R11, RZ, R231 ;  /* 0x000000e7ff0b7221 */ /* 0x000fe20000000000 */
[----:B------:R-:W-:-:S01]  /*4c10*/  FADD R22, RZ, R9 ;  /* 0x00000009ff167221 */ /* 0x000fc20000000000 */
[----:B------:R-:W-:Y:S01]  /*4c20*/  FADD R10, RZ, R216 ;  /* 0x000000d8ff0a7221 */ /* 0x000fe20000000000 */
[----:B------:R-:W-:-:S01]  /*4c30*/  FADD R9, RZ, R217 ;  /* 0x000000d9ff097221 */ /* 0x000fc20000000000 */
[----:B------:R-:W4:Y:S04]  /*4c40*/  LDL R7, [R1+0x24] ;  /* 0x0000240001077983 */ /* 0x000f280000100800 */
[----:B------:R-:W5:Y:S04]  /*4c50*/  LDL R6, [R1+0x28] ;  /* 0x0000280001067983 */ /* 0x000f680000100800 */
[----:B------:R-:W2:Y:S04]  /*4c60*/  LDL R5, [R1+0x2c] ;  /* 0x00002c0001057983 */ /* 0x000ea80000100800 */
[----:B------:R-:W3:Y:S04]  /*4c70*/  LDL R4, [R1+0x30] ;  /* 0x0000300001047983 */ /* 0x000ee80000100800 */
[----:B------:R-:W3:Y:S04]  /*4c80*/  LDL R3, [R1+0x34] ;  /* 0x0000340001037983 */ /* 0x000ee80000100800 */
[----:B------:R-:W3:Y:S04]  /*4c90*/  LDL R2, [R1+0x38] ;  /* 0x0000380001027983 */ /* 0x000ee80000100800 */
[----:B------:R-:W3:Y:S04]  /*4ca0*/  LDL R14, [R1+0x3c] ;  /* 0x00003c00010e7983 */ /* 0x000ee80000100800 */
[----:B------:R-:W3:Y:S04]  /*4cb0*/  LDL R15, [R1] ;  /* 0x00000000010f7983 */ /* 0x000ee80000100800 */
[----:B------:R-:W3:Y:S04]  /*4cc0*/  LDL R16, [R1+0x4] ;  /* 0x0000040001107983 */ /* 0x000ee80000100800 */
[----:B------:R-:W3:Y:S04]  /*4cd0*/  LDL R17, [R1+0x8] ;  /* 0x0000080001117983 */ /* 0x000ee80000100800 */
[----:B------:R-:W3:Y:S04]  /*4ce0*/  LDL R18, [R1+0xc] ;  /* 0x00000c0001127983 */ /* 0x000ee80000100800 */
[----:B------:R-:W3:Y:S04]  /*4cf0*/  LDL R19, [R1+0x10] ;  /* 0x0000100001137983 */ /* 0x000ee80000100800 */
[----:B------:R-:W3:Y:S01]  /*4d00*/  LDL R8, [R1+0x20] ;  /* 0x0000200001087983 */ /* 0x000ee20000100800 */
[----:B------:R-:W-:-:S01]  /*4d10*/  FADD R23, RZ, R224 ;  /* 0x000000e0ff177221 */ /* 0x000fc20000000000 */
[----:B------:R-:W-:Y:S01]  /*4d20*/  FADD R232, RZ, R225 ;  /* 0x000000e1ffe87221 */ /* 0x000fe20000000000 */
[----:B------:R-:W-:-:S01]  /*4d30*/  FADD R233, RZ, R226 ;  /* 0x000000e2ffe97221 */ /* 0x000fc20000000000 */
[----:B------:R0:W-:Y:S01]  /*4d40*/  STL [R1+0x40], R11 ;  /* 0x0000400b01007387 */ /* 0x0001e20000100800 */
[----:B------:R-:W-:-:S01]  /*4d50*/  FADD R234, RZ, R227 ;  /* 0x000000e3ffea7221 */ /* 0x000fc20000000000 */
[----:B------:R-:W-:Y:S01]  /*4d60*/  FADD R235, RZ, R228 ;  /* 0x000000e4ffeb7221 */ /* 0x000fe20000000000 */
[----:B------:R-:W-:-:S01]  /*4d70*/  FADD R236, RZ, R229 ;  /* 0x000000e5ffec7221 */ /* 0x000fc20000000000 */
[----:B------:R1:W-:Y:S01]  /*4d80*/  STL [R1+0x44], R10 ;  /* 0x0000440a01007387 */ /* 0x0003e20000100800 */
[----:B------:R-:W-:-:S01]  /*4d90*/  FADD R237, RZ, R230 ;  /* 0x000000e6ffed7221 */ /* 0x000fc20000000000 */
[----:B------:R-:W-:-:S02]  /*4da0*/  UMOV UR41, URZ ;  /* 0x0000003f00297c82 */ /* 0x000fc40008000000 */
[----:B------:R1:W-:Y:S01]  /*4db0*/  STL [R1+0x48], R9 ;  /* 0x0000480901007387 */ /* 0x0003e20000100800 */
[----:B0-----:R-:W-:-:S01]  /*4dc0*/  FADD R11, RZ, R218 ;  /* 0x000000daff0b7221 */ /* 0x001fc20000000000 */
[----:B-1----:R-:W-:-:S04]  /*4dd0*/  FADD R10, RZ, R219 ;  /* 0x000000dbff0a7221 */ /* 0x002fc80000000000 */
[----:B------:R0:W-:Y:S01]  /*4de0*/  STL [R1+0x4c], R11 ;  /* 0x00004c0b01007387 */ /* 0x0001e20000100800 */
[----:B------:R-:W-:-:S03]  /*4df0*/  FADD R9, RZ, R220 ;  /* 0x000000dcff097221 */ /* 0x000fc60000000000 */
[----:B------:R1:W-:Y:S04]  /*4e00*/  STL [R1+0x50], R10 ;  /* 0x0000500a01007387 */ /* 0x0003e80000100800 */
        /* <DEDUP_REMOVED lines=82> */
[----:B----4-:R-:W-:-:S03]  /*5330*/  FADD R9, RZ, R182 ;  /* 0x000000b6ff097221 */ /* 0x010fc60000000000 */
        /* <DEDUP_REMOVED lines=8> */
[----:B------:R-:W-:-:S01]  /*53c0*/  FADD R7, RZ, R7 ;  /* 0x00000007ff077221 */ /* 0x000fc20000000000 */
[----:B0-----:R-:W-:Y:S01]  /*53d0*/  FADD R11, RZ, R170 ;  /* 0x000000aaff0b7221 */ /* 0x001fe20000000000 */
[----:B-----5:R-:W-:-:S01]  /*53e0*/  FADD R6, RZ, R6 ;  /* 0x00000006ff067221 */ /* 0x020fc20000000000 */
[----:B-1----:R-:W-:-:S03]  /*53f0*/  FADD R10, RZ, R171 ;  /* 0x000000abff0a7221 */ /* 0x002fc60000000000 */
[----:B------:R0:W-:Y:S01]  /*5400*/  STL [R1+0x10c], R11 ;  /* 0x00010c0b01007387 */ /* 0x0001e20000100800 */
[----:B--2---:R-:W-:-:S01]  /*5410*/  FADD R5, RZ, R5 ;  /* 0x00000005ff057221 */ /* 0x004fc20000000000 */
[----:B----4-:R-:W-:Y:S02]  /*5420*/  FADD R9, RZ, R172 ;  /* 0x000000acff097221 */ /* 0x010fe40000000000 */
[----:B------:R1:W-:Y:S01]  /*5430*/  STL [R1+0x110], R10 ;  /* 0x0001100a01007387 */ /* 0x0003e20000100800 */
[----:B---3--:R-:W-:-:S03]  /*5440*/  FADD R4, RZ, R4 ;  /* 0x00000004ff047221 */ /* 0x008fc60000000000 */
[----:B------:R2:W-:Y:S01]  /*5450*/  STL [R1+0x114], R9 ;  /* 0x0001140901007387 */ /* 0x0005e20000100800 */
[----:B------:R-:W-:-:S01]  /*5460*/  FADD R3, RZ, R3 ;  /* 0x00000003ff037221 */ /* 0x000fc20000000000 */
[----:B0-----:R-:W-:Y:S01]  /*5470*/  FADD R11, RZ, R173 ;  /* 0x000000adff0b7221 */ /* 0x001fe20000000000 */
[----:B------:R-:W-:-:S01]  /*5480*/  FADD R2, RZ, R2 ;  /* 0x00000002ff027221 */ /* 0x000fc20000000000 */
[----:B-1----:R-:W-:-:S03]  /*5490*/  FADD R10, RZ, R174 ;  /* 0x000000aeff0a7221 */ /* 0x002fc60000000000 */
[----:B------:R0:W-:Y:S01]  /*54a0*/  STL [R1+0x118], R11 ;  /* 0x0001180b01007387 */ /* 0x0001e20000100800 */
[----:B------:R-:W-:-:S01]  /*54b0*/  FADD R14, RZ, R14 ;  /* 0x0000000eff0e7221 */ /* 0x000fc20000000000 */
[----:B--2---:R-:W-:Y:S02]  /*54c0*/  FADD R9, RZ, R175 ;  /* 0x000000afff097221 */ /* 0x004fe40000000000 */
[----:B------:R1:W-:Y:S01]  /*54d0*/  STL [R1+0x11c], R10 ;  /* 0x00011c0a01007387 */ /* 0x0003e20000100800 */
[----:B------:R-:W-:-:S03]  /*54e0*/  FADD R15, RZ, R15 ;  /* 0x0000000fff0f7221 */ /* 0x000fc60000000000 */
[----:B------:R2:W-:Y:S01]  /*54f0*/  STL [R1+0x120], R9 ;  /* 0x0001200901007387 */ /* 0x0005e20000100800 */
[----:B0-----:R-:W-:-:S01]  /*5500*/  FADD R11, RZ, R160 ;  /* 0x000000a0ff0b7221 */ /* 0x001fc20000000000 */
[----:B------:R-:W-:Y:S01]  /*5510*/  FADD R16, RZ, R16 ;  /* 0x00000010ff107221 */ /* 0x000fe20000000000 */
[----:B-1----:R-:W-:-:S03]  /*5520*/  FADD R10, RZ, R161 ;  /* 0x000000a1ff0a7221 */ /* 0x002fc60000000000 */
[----:B------:R0:W-:Y:S01]  /*5530*/  STL [R1+0x124], R11 ;  /* 0x0001240b01007387 */ /* 0x0001e20000100800 */
[----:B------:R-:W-:-:S01]  /*5540*/  FADD R17, RZ, R17 ;  /* 0x00000011ff117221 */ /* 0x000fc20000000000 */
[----:B--2---:R-:W-:Y:S02]  /*5550*/  FADD R9, RZ, R162 ;  /* 0x000000a2ff097221 */ /* 0x004fe40000000000 */
[----:B------:R1:W-:Y:S01]  /*5560*/  STL [R1+0x128], R10 ;  /* 0x0001280a01007387 */ /* 0x0003e20000100800 */
[----:B------:R-:W-:-:S01]  /*5570*/  FADD R18, RZ, R18 ;  /* 0x00000012ff127221 */ /* 0x000fc20000000000 */
[----:B------:R-:W-:Y:S02]  /*5580*/  FADD R19, RZ, R19 ;  /* 0x00000013ff137221 */ /* 0x000fe40000000000 */
[----:B------:R2:W-:Y:S01]  /*5590*/  STL [R1+0x12c], R9 ;  /* 0x00012c0901007387 */ /* 0x0005e20000100800 */
[----:B0-----:R-:W-:-:S01]  /*55a0*/  FADD R11, RZ, R163 ;  /* 0x000000a3ff0b7221 */ /* 0x001fc20000000000 */
[----:B------:R-:W-:Y:S01]  /*55b0*/  FADD R8, RZ, R8 ;  /* 0x00000008ff087221 */ /* 0x000fe20000000000 */
[----:B-1----:R-:W-:-:S03]  /*55c0*/  FADD R10, RZ, R164 ;  /* 0x000000a4ff0a7221 */ /* 0x002fc60000000000 */
[----:B------:R0:W-:Y:S01]  /*55d0*/  STL [R1+0x130], R11 ;  /* 0x0001300b01007387 */ /* 0x0001e20000100800 */
[----:B--2---:R-:W-:-:S03]  /*55e0*/  FADD R9, RZ, R165 ;  /* 0x000000a5ff097221 */ /* 0x004fc60000000000 */
[----:B------:R1:W-:Y:S04]  /*55f0*/  STL [R1+0x134], R10 ;  /* 0x0001340a01007387 */ /* 0x0003e80000100800 */
[----:B------:R2:W-:Y:S01]  /*5600*/  STL [R1+0x138], R9 ;  /* 0x0001380901007387 */ /* 0x0005e20000100800 */
[----:B0-----:R-:W-:-:S01]  /*5610*/  FADD R11, RZ, R166 ;  /* 0x000000a6ff0b7221 */ /* 0x001fc20000000000 */
[----:B-1----:R-:W-:-:S04]  /*5620*/  FADD R10, RZ, R167 ;  /* 0x000000a7ff0a7221 */ /* 0x002fc80000000000 */
        /* <DEDUP_REMOVED lines=273> */
[----:B------:R0:W-:Y:S02]  /*6740*/  STL [R1+0x360], R9 ;  /* 0x0003600901007387 */ /* 0x0001e40000100800 */
.L_x_18:
[----:B------:R-:W-:-:S04]  /*6750*/  UIADD3 UR51, UR42, 0x1, URZ ;  /* 0x000000012a337890 */ /* 0x000fc8000fffe03f */
[----:B------:R-:W-:-:S04]  /*6760*/  UISETP.NE.AND UP0, UPT, UR51, 0x5, UPT ;  /* 0x000000053300788c */ /* 0x000fc8000bf05270 */
[----:B------:R-:W-:Y:S02]  /*6770*/  USEL UR13, URZ, 0x1, UP0 ;  /* 0x000000013f0d7887 */ /* 0x000fe40008000000 */
[----:B------:R-:W-:Y:S02]  /*6780*/  USEL UR51, UR51, URZ, UP0 ;  /* 0x0000003f33337287 */ /* 0x000fe40008000000 */
[----:B------:R-:W-:-:S06]  /*6790*/  ULOP3.LUT UR13, UR43, UR13, URZ, 0x3c, !UPT ;  /* 0x0000000d2b0d7292 */ /* 0x000fcc000f8e3c3f */
[----:B0-----:R-:W-:Y:S01]  /*67a0*/  IMAD.U32 R9, RZ, RZ, UR13 ;  /* 0x0000000dff097e24 */ /* 0x001fe2000f8e00ff */
[----:B------:R-:W-:-:S06]  /*67b0*/  UMOV UR13, 0x1 ;  /* 0x00000001000d7882 */ /* 0x000fcc0000000000 */
.L_x_13:
[----:B------:R-:W-:-:S04]  /*67c0*/  UISETP.LT.AND UP0, UPT, UR45, 0x1, UPT ;  /* 0x000000012d00788c */ /* 0x000fc8000bf01270 */
[----:B------:R-:W-:-:S04]  /*67d0*/  USEL UR14, UR45, 0x1, UP0 ;  /* 0x000000012d0e7887 */ /* 0x000fc80008000000 */
[----:B------:R-:W-:-:S04]  /*67e0*/  UIADD3 UR14, UR45, -UR14, URZ ;  /* 0x8000000e2d0e7290 */ /* 0x000fc8000fffe03f */
[----:B------:R-:W-:-:S06]  /*67f0*/  UISETP.GE.AND UP0, UPT, UR14, 0x1, UPT ;  /* 0x000000010e00788c */ /* 0x000fcc000bf06270 */
[----:B------:R-:W-:-:S13]  /*6800*/  PLOP3.LUT P0, PT, PT, PT, UP0, 0x80, 0x0 ;  /* 0x000000000000781c */ /* 0x000fda0003f0f008 */
[----:B------:R-:W-:Y:S05]  /*6810*/  @!P0 BRA `(.L_x_19) ;  /* 0x0000004400fc8947 */ /* 0x000fea0003800000 */
[----:B------:R-:W-:Y:S01]  /*6820*/  IMAD.U32 R10, RZ, RZ, UR14 ;  /* 0x0000000eff0a7e24 */ /* 0x000fe2000f8e00ff */
[----:B------:R-:W-:Y:S01]  /*6830*/  UMOV UR50, UR42 ;  /* 0x0000002a00327c82 */ /* 0x000fe20008000000 */
[----:B------:R-:W-:-:S05]  /*6840*/  ULDC UR49, c[0x0][0x50c] ;  /* 0x0001430000317ab9 */ /* 0x000fca0000000800 */
.L_x_27:
[----:B------:R-:W-:-:S06]  /*6850*/  UISETP.NE.AND UP0, UPT, UR44, 0x3, UPT ;  /* 0x000000032c00788c */ /* 0x000fcc000bf05270 */
[----:B------:R-:W-:-:S13]  /*6860*/  PLOP3.LUT P1, PT, PT, PT, UP0, 0x80, 0x0 ;  /* 0x000000000000781c */ /* 0x000fda0003f2f008 */
[----:B0-----:R-:W-:Y:S05]  /*6870*/  @!P1 BRA `(.L_x_20) ;  /* 0x0000000000049947 */ /* 0x001fea0003800000 */
[----:B------:R-:W-:Y:S01]  /*6880*/  BPT.TRAP 0x1 ;  /* 0x000000040000795c */ /* 0x000fe20000300000 */
.L_x_20:
[----:B------:R-:W0:Y:S01]  /*6890*/  S2UR UR14, SR_CgaCtaId ;  /* 0x00000000000e79c3 */ /* 0x000e220000008800 */
[----:B------:R-:W-:Y:S01]  /*68a0*/  UMOV UR9, 0x400 ;  /* 0x0000040000097882 */ /* 0x000fe20000000000 */
[----:B------:R-:W-:Y:S01]  /*68b0*/  SHF.L.U32 R11, R9, 0x1f, RZ ;  /* 0x0000001f090b7819 */ /* 0x000fe200000006ff */
[----:B0-----:R-:W-:-:S04]  /*68c0*/  ULEA UR9, UR14, UR9, 0x18 ;  /* 0x000000090e097291 */ /* 0x001fc8000f8ec03f */
[----:B------:R-:W-:-:S09]  /*68d0*/  ULEA UR14, UR51, UR9, 0x3 ;  /* 0x00000009330e7291 */ /* 0x000fd2000f8e183f */
[----:B------:R0:W1:Y:S01]  /*68e0*/  SYNCS.PHASECHK.TRANS64.TRYWAIT P0, [UR14], R11 ;  /* 0x0000000bff0075a7 */ /* 0x000062000800014e */
[----:B------:R-:W-:Y:S05]  /*68f0*/  @!P1 BRA `(.L_x_21) ;  /* 0x0000000000049947 */ /* 0x000fea0003800000 */
[----:B------:R-:W-:Y:S01]  /*6900*/  BPT.TRAP 0x1 ;  /* 0x000000040000795c */ /* 0x000fe20000300000 */
.L_x_21:
[----:B-1----:R-:W-:Y:S05]  /*6910*/  @P0 BRA `(.L_x_22) ;  /* 0x0000000000080947 */ /* 0x002fea0003800000 */
[----:B------:R-:W1:Y:S02]  /*6920*/  SYNCS.PHASECHK.TRANS64.TRYWAIT P0, [UR14], R11 ;  /* 0x0000000bff0075a7 */ /* 0x000e64000800014e */
[----:B-1----:R-:W-:Y:S05]  /*6930*/  @!P0 BRA `(.L_x_23) ;  /* 0x0000024000788947 */ /* 0x002fea0003800000 */
.L_x_22:
[----:B------:R-:W-:Y:S04]  /*6940*/  STL.64 [R1+0x3f8], R222 ;  /* 0x0003f8de01007387 */ /* 0x000fe80000100a00 */
[----:B------:R-:W-:Y:S04]  /*6950*/  STL.64 [R1+0x3f0], R220 ;  /* 0x0003f0dc01007387 */ /* 0x000fe80000100a00 */
[----:B------:R-:W-:Y:S04]  /*6960*/  STL.64 [R1+0x3e8], R218 ;  /* 0x0003e8da01007387 */ /* 0x000fe80000100a00 */
[----:B------:R1:W-:Y:S04]  /*6970*/  STL.64 [R1+0x3e0], R216 ;  /* 0x0003e0d801007387 */ /* 0x0003e80000100a00 */
[----:B-1----:R-:W4:Y:S04]  /*6980*/  LDL.LU.64 R216, [R1+0x20] ;  /* 0x0000200001d87983 */ /* 0x002f280000300a00 */
[----:B------:R-:W4:Y:S04]  /*6990*/  LDL.LU.64 R218, [R1+0x28] ;  /* 0x0000280001da7983 */ /* 0x000f280000300a00 */
[----:B------:R-:W4:Y:S04]  /*69a0*/  LDL.LU.64 R220, [R1+0x30] ;  /* 0x0000300001dc7983 */ /* 0x000f280000300a00 */
[----:B------:R-:W4:Y:S01]  /*69b0*/  LDL.LU.64 R222, [R1+0x38] ;  /* 0x0000380001de7983 */ /* 0x000f220000300a00 */
[----:B------:R-:W-:-:S02]  /*69c0*/  UIADD3 UR14, UR9, 0x28100, URZ ;  /* 0x00028100090e7890 */ /* 0x000fc4000fffe03f */
[----:B------:R-:W-:Y:S01]  /*69d0*/  UISETP.NE.AND UP0, UPT, UR12, URZ, UPT ;  /* 0x0000003f0c00728c */ /* 0x000fe2000bf05270 */
[----:B------:R-:W-:Y:S01]  /*69e0*/  STL.64 [R1+0x3d8], R18 ;  /* 0x0003d81201007387 */ /* 0x000fe20000100a00 */
[----:B------:R-:W-:Y:S02]  /*69f0*/  USHF.R.U32.HI UR14, URZ, 0x4, UR14 ;  /* 0x000000043f0e7899 */ /* 0x000fe4000801160e */
[----:B------:R-:W-:Y:S01]  /*6a00*/  USEL UR13, UR13, URZ, !UP0 ;  /* 0x0000003f0d0d7287 */ /* 0x000fe2000c000000 */
[----:B------:R-:W-:Y:S01]  /*6a10*/  STL.64 [R1+0x3d0], R16 ;  /* 0x0003d01001007387 */ /* 0x000fe20000100a00 */
[----:B------:R-:W-:Y:S02]  /*6a20*/  ULOP3.LUT UR14, UR14, 0x3fff, URZ, 0xc0, !UPT ;  /* 0x00003fff0e0e7892 */ /* 0x000fe4000f8ec03f */
[----:B------:R-:W-:Y:S01]  /*6a30*/  ULOP3.LUT UR54, UR40, 0x10000, URZ, 0xfc, !UPT ;  /* 0x0001000028367892 */ /* 0x000fe2000f8efc3f */
[----:B------:R-:W-:Y:S01]  /*6a40*/  STL.64 [R1+0x3c8], R14 ;  /* 0x0003c80e01007387 */ /* 0x000fe20000100a00 */
[----:B------:R-:W-:-:S02]  /*6a50*/  ULOP3.LUT UR14, UR14, 0x10000, URZ, 0xfc, !UPT ;  /* 0x000100000e0e7892 */ /* 0x000fc4000f8efc3f */
[----:B------:R-:W-:Y:S01]  /*6a60*/  UISETP.NE.U32.AND UP0, UPT, UR13, URZ, UPT ;  /* 0x0000003f0d00728c */ /* 0x000fe2000bf05070 */
[----:B------:R-:W-:Y:S01]  /*6a70*/  STL.64 [R1+0x3c0], R12 ;  /* 0x0003c00c01007387 */ /* 0x000fe20000100a00 */
[----:B------:R-:W-:Y:S02]  /*6a80*/  ULEA UR54, UR51, UR54, 0xb ;  /* 0x0000003633367291 */ /* 0x000fe4000f8e583f */
[----:B------:R-:W-:Y:S01]  /*6a90*/  UIMAD UR55, UR51, 0x1c0, UR14 ;  /* 0x000001c0333778a4 */ /* 0x000fe2000f8e020e */
[----:B------:R-:W-:Y:S01]  /*6aa0*/  STL [R1+0x3bc], R8 ;  /* 0x0003bc0801007387 */ /* 0x000fe20000100800 */
[----:B------:R-:W-:Y:S01]  /*6ab0*/  UMOV UR25, 0x80000020 ;  /* 0x8000002000197882 */ /* 0x000fe20000000000 */
[----:B------:R-:W-:Y:S01]  /*6ac0*/  UMOV UR27, 0x80000020 ;  /* 0x80000020001b7882 */ /* 0x000fe20000000000 */
[----:B------:R-:W-:Y:S01]  /*6ad0*/  UIADD3 UR22, UR55, 0x40, URZ ;  /* 0x0000004037167890 */ /* 0x000fe2000fffe03f */
[----:B------:R-:W-:Y:S01]  /*6ae0*/  STL [R1+0x3b8], R7 ;  /* 0x0003b80701007387 */ /* 0x000fe20000100800 */
[----:B------:R-:W-:Y:S01]  /*6af0*/  UMOV UR24, UR54 ;  /* 0x0000003600187c82 */ /* 0x000fe20008000000 */
[----:B------:R-:W-:Y:S01]  /*6b00*/  UMOV UR26, UR55 ;  /* 0x00000037001a7c82 */ /* 0x000fe20008000000 */
[----:B------:R-:W-:Y:S01]  /*6b10*/  UMOV UR20, UR24 ;  /* 0x0000001800147c82 */ /* 0x000fe20008000000 */
[----:B------:R-:W-:Y:S01]  /*6b20*/  UMOV UR21, UR25 ;  /* 0x0000001900157c82 */ /* 0x000fe20008000000 */
[----:B------:R-:W-:Y:S01]  /*6b30*/  UMOV UR23, 0x80000020 ;  /* 0x8000002000177882 */ /* 0x000fe20000000000 */
[----:B------:R-:W-:Y:S01]  /*6b40*/  UIADD3 UR14, UR55, 0x80, URZ ;  /* 0x00000080370e7890 */ /* 0x000fe2000fffe03f */
[----:B------:R-:W-:Y:S01]  /*6b50*/  STL [R1+0x3b4], R6 ;  /* 0x0003b40601007387 */ /* 0x000fe20000100800 */
        /* <DEDUP_REMOVED lines=13> */
[----:B----4-:R-:W-:Y:S01]  /*6c30*/  WARPGROUP.ARRIVE ;  /* 0x00000000000079c5 */ /* 0x010fe20000000000 */
[----:B------:R-:W-:Y:S01]  /*6c40*/  UIADD3 UR18, UR55, 0x140, URZ ;  /* 0x0000014037127890 */ /* 0x000fe2000fffe03f */
[----:B------:R-:W-:Y:S04]  /*6c50*/  STL [R1+0x3a8], R3 ;  /* 0x0003a80301007387 */ /* 0x000fe80000100800 */
[----:B------:R-:W-:Y:S01]  /*6c60*/  QGMMA.64x16x32.F32.E4M3.E4M3 R216, gdesc[UR24], R216, UP0, gsb0 ;  /* 0x0020000018d879f3 */ /* 0x000fe2000b8008d8 */
        /* <DEDUP_REMOVED lines=8> */
[----:B-----5:R-:W-:Y:S01]  /*6cf0*/  STL [R1+0x3a0], R0 ;  /* 0x0003a00001007387 */ /* 0x020fe20000100800 */
[----:B------:R-:W-:-:S02]  /*6d00*/  WARPGROUP.DEPBAR.LE gsb0, 0x0 ;  /* 0x00008000000079c5 */ /* 0x000fc40000010000 */
[----:B------:R-:W-:Y:S01]  /*6d10*/  WARPGROUP.ARRIVE ;  /* 0x00000000000079c5 */ /* 0x000fe20000000000 */
[----:B------:R-:W-:Y:S04]  /*6d20*/  STL.64 [R1+0x20], R216 ;  /* 0x000020d801007387 */ /* 0x000fe80000100a00 */
[----:B------:R-:W-:Y:S01]  /*6d30*/  STL.64 [R1+0x28], R218 ;  /* 0x000028da01007387 */ /* 0x000fe20000100a00 */
[----:B------:R-:W-:Y:S03]  /*6d40*/  QGMMA.64x16x32.F32.E4M3.E4M3 R208, gdesc[UR20], R208, UP0, gsb0 ;  /* 0x0020000014d079f3 */ /* 0x000fe6000b8008d0 */
[----:B------:R-:W-:Y:S04]  /*6d50*/  STL.64 [R1+0x30], R220 ;  /* 0x000030dc01007387 */ /* 0x000fe80000100a00 */
[----:B------:R1:W-:Y:S04]  /*6d60*/  STL.64 [R1+0x38], R222 ;  /* 0x000038de01007387 */ /* 0x0003e80000100a00 */
[----:B-1----:R-:W4:Y:S04]  /*6d70*/  LDL.LU.64 R222, [R1+0x3f8] ;  /* 0x0003f80001de7983 */ /* 0x002f280000300a00 */
[----:B------:R-:W4:Y:S04]  /*6d80*/  LDL.LU.64 R220, [R1+0x3f0] ;  /* 0x0003f00001dc7983 */ /* 0x000f280000300a00 */
[----:B------:R-:W4:Y:S04]  /*6d90*/  LDL.LU.64 R218, [R1+0x3e8] ;  /* 0x0003e80001da7983 */ /* 0x000f280000300a00 */
[----:B------:R-:W4:Y:S04]  /*6da0*/  LDL.LU.64 R216, [R1+0x3e0] ;  /* 0x0003e00001d87983 */ /* 0x000f280000300a00 */
[----:B------:R-:W2:Y:S04]  /*6db0*/  LDL.LU.64 R12, [R1] ;  /* 0x00000000010c7983 */ /* 0x000ea80000300a00 */
[----:B------:R-:W2:Y:S04]  /*6dc0*/  LDL.LU.64 R14, [R1+0x8] ;  /* 0x00000800010e7983 */ /* 0x000ea80000300a00 */
[----:B------:R-:W2:Y:S04]  /*6dd0*/  LDL.LU.64 R16, [R1+0x10] ;  /* 0x0000100001107983 */ /* 0x000ea80000300a00 */
[----:B------:R-:W2:Y:S01]  /*6de0*/  LDL.LU.64 R18, [R1+0x18] ;  /* 0x0000180001127983 */ /* 0x000ea20000300a00 */
[----:B------:R-:W-:-:S02]  /*6df0*/  WARPGROUP.DEPBAR.LE gsb0, 0x0 ;  /* 0x00008000000079c5 */ /* 0x000fc40000010000 */
[----:B------:R-:W-:-:S06]  /*6e00*/  WARPGROUP.ARRIVE ;  /* 0x00000000000079c5 */ /* 0x000fcc0000000000 */
[----:B------:R-:W-:Y:S01]  /*6e10*/  QGMMA.64x16x32.F32.E4M3.E4M3 R176, gdesc[UR12], R176, UP0, gsb0 ;  /* 0x002000000cb079f3 */ /* 0x000fe2000b8008b0 */
[----:B------:R-:W-:Y:S02]  /*6e20*/  UIADD3 UR12, UR54, 0x200, URZ ;  /* 0x00000200360c7890 */ /* 0x000fe4000fffe03f */
[----:B------:R-:W-:Y:S02]  /*6e30*/  WARPGROUP.DEPBAR.LE gsb0, 0x0 ;  /* 0x00008000000079c5 */ /* 0x000fe40000010000 */
[----:B------:R-:W-:-:S06]  /*6e40*/  WARPGROUP.ARRIVE ;  /* 0x00000000000079c5 */ /* 0x000fcc0000000000 */
[----:B------:R-:W-:Y:S03]  /*6e50*/  QGMMA.64x16x32.F32.E4M3.E4M3 R144, gdesc[UR28], R144, UP0, gsb0 ;  /* 0x002000001c9079f3 */ /* 0x000fe6000b800890 */
        /* <DEDUP_REMOVED lines=8> */
[----:B------:R-:W-:Y:S01]  /*6ee0*/  QGMMA.64x16x32.F32.E4M3.E4M3 R48, gdesc[UR36], R48, UP0, gsb0 ;  /* 0x00200000243079f3 */ /* 0x000fe2000b800830 */
        /* <DEDUP_REMOVED lines=29> */
[----:B------:R-:W-:Y:S02]  /*70c0*/  UIADD3 UR12, UR54, 0x400, URZ ;  /* 0x00000400360c7890 */ /* 0x000fe4000fffe03f */
[----:B------:R-:W-:Y:S02]  /*70d0*/  WARPGROUP.DEPBAR.LE gsb0, 0x0 ;  /* 0x00008000000079c5 */ /* 0x000fe40000010000 */
[----:B------:R-:W-:-:S06]  /*70e0*/  WARPGROUP.ARRIVE ;  /* 0x00000000000079c5 */ /* 0x000fcc0000000000 */
[----:B------:R-:W-:Y:S03]  /*70f0*/  QGMMA.64x16x32.F32.E4M3.E4M3 R200, gdesc[UR20], R200, UP0, gsb0 ;  /* 0x0020000014c879f3 */ /* 0x000fe6000b8008c8 */
[----:B------:R-:W-:Y:S02]  /*7100*/  WARPGROUP.DEPBAR.LE gsb0, 0x0 ;  /* 0x00008000000079c5 */ /* 0x000fe40000010000 */
[----:B--2---:R-:W-:-:S06]  /*7110*/  WARPGROUP.ARRIVE ;  /* 0x00000000000079c5 */ /* 0x004fcc0000000000 */
[----:B------:R-:W-:Y:S01]  /*7120*/  QGMMA.64x16x32.F32.E4M3.E4M3 R12, gdesc[UR24], R12, UP0, gsb0 ;  /* 0x00200000180c79f3 */ /* 0x000fe2000b80080c */
[----:B------:R-:W-:Y:S01]  /*7130*/  UMOV UR24, UR12 ;  /* 0x0000000c00187c82 */ /* 0x000fe20008000000 */
[----:B------:R-:W-:Y:S01]  /*7140*/  UMOV UR25, 0x80000020 ;  /* 0x8000002000197882 */ /* 0x000fe20000000000 */
[----:B------:R-:W-:Y:S02]  /*7150*/  WARPGROUP.DEPBAR.LE gsb0, 0x0 ;  /* 0x00008000000079c5 */ /* 0x000fe40000010000 */
[----:B------:R-:W-:Y:S01]  /*7160*/  WARPGROUP.ARRIVE ;  /* 0x00000000000079c5 */ /* 0x000fe20000000000 */
[----:B------:R-:W-:Y:S01]  /*7170*/  UMOV UR20, UR24 ;  /* 0x0000001800147c82 */ /* 0x000fe20008000000 */
[----:B------:R-:W-:Y:S01]  /*7180*/  UMOV UR21, UR25 ;  /* 0x0000001900157c82 */ /* 0x000fe20008000000 */
[----:B------:R-:W-:Y:S01]  /*7190*/  UMOV UR12, UR24 ;  /* 0x00000018000c7c82 */ /* 0x000fe20008000000 */
[----:B------:R-:W-:Y:S01]  /*71a0*/  UMOV UR13, UR25 ;  /* 0x00000019000d7c82 */ /* 0x000fe20008000000 */
[----:B------:R-:W-:Y:S01]  /*71b0*/  UMOV UR28, UR24 ;  /* 0x00000018001c7c82 */ /* 0x000fe20008000000 */
[----:B------:R-:W-:Y:S01]  /*71c0*/  QGMMA.64x16x32.F32.E4M3.E4M3 R224, gdesc[UR24], R224, UP0, gsb0 ;  /* 0x0020000018e079f3 */ /* 0x000fe2000b8008e0 */
[----:B------:R-:W-:Y:S01]  /*71d0*/  UMOV UR29, UR25 ;  /* 0x00000019001d7c82 */ /* 0x000fe20008000000 */
[----:B------:R-:W-:Y:S01]  /*71e0*/  UMOV UR32, UR24 ;  /* 0x0000001800207c82 */ /* 0x000fe20008000000 */
[----:B------:R-:W-:Y:S01]  /*71f0*/  UMOV UR33, UR25 ;  /* 0x0000001900217c82 */ /* 0x000fe20008000000 */
[----:B------:R-:W-:Y:S01]  /*7200*/  UMOV UR16, UR24 ;  /* 0x0000001800107c82 */ /* 0x000fe20008000000 */
[----:B------:R-:W-:Y:S01]  /*7210*/  UMOV UR17, UR25 ;  /* 0x0000001900117c82 */ /* 0x000fe20008000000 */
[----:B------:R-:W-:Y:S01]  /*7220*/  UMOV UR36, UR24 ;  /* 0x0000001800247c82 */ /* 0x000fe20008000000 */
[----:B------:R-:W-:Y:S01]  /*7230*/  UMOV UR37, UR25 ;  /* 0x0000001900257c82 */ /* 0x000fe20008000000 */
[----:B------:R-:W-:-:S02]  /*7240*/  IMAD.MOV.U32 R2, RZ, RZ, R18 ;  /* 0x000000ffff027224 */ /* 0x000fc400078e0012 */
[----:B------:R-:W-:Y:S02]  /*7250*/  IMAD.MOV.U32 R0, RZ, RZ, R19 ;  /* 0x000000ffff007224 */ /* 0x000fe400078e0013 */
[----:B------:R-:W-:Y:S01]  /*7260*/  IMAD.MOV.U32 R4, RZ, RZ, R16 ;  /* 0x000000ffff047224 */ /* 0x000fe200078e0010 */
[----:B------:R1:W5:Y:S01]  /*7270*/  LDL.LU.64 R18, [R1+0x3d8] ;  /* 0x0003d80001127983 */ /* 0x0003620000300a00 */
[----:B------:R-:W-:Y:S02]  /*7280*/  IMAD.MOV.U32 R3, RZ, RZ, R17 ;  /* 0x000000ffff037224 */ /* 0x000fe400078e0011 */
[----:B------:R-:W-:Y:S01]  /*7290*/  IMAD.MOV.U32 R6, RZ, RZ, R14 ;  /* 0x000000ffff067224 */ /* 0x000fe200078e000e */
[----:B------:R1:W5:Y:S01]  /*72a0*/  LDL.LU.64 R16, [R1+0x3d0] ;  /* 0x0003d00001107983 */ /* 0x0003620000300a00 */
[----:B------:R-:W-:Y:S02]  /*72b0*/  IMAD.MOV.U32 R5, RZ, RZ, R15 ;  /* 0x000000ffff057224 */ /* 0x000fe400078e000f */
[----:B------:R-:W-:Y:S01]  /*72c0*/  IMAD.MOV.U32 R8, RZ, RZ, R12 ;  /* 0x000000ffff087224 */ /* 0x000fe200078e000c */
[----:B------:R1:W5:Y:S01]  /*72d0*/  LDL.LU.64 R14, [R1+0x3c8] ;  /* 0x0003c800010e7983 */ /* 0x0003620000300a00 */
[----:B------:R-:W-:-:S03]  /*72e0*/  IMAD.MOV.U32 R7, RZ, RZ, R13 ;  /* 0x000000ffff077224 */ /* 0x000fc600078e000d */
[----:B------:R1:W5:Y:S01]  /*72f0*/  LDL.LU.64 R12, [R1+0x3c0] ;  /* 0x0003c000010c7983 */ /* 0x0003620000300a00 */
        /* <DEDUP_REMOVED lines=18> */
[----:B------:R-:W-:Y:S01]  /*7420*/  UIADD3 UR12, UR54, 0x600, URZ ;  /* 0x00000600360c7890 */ /* 0x000fe2000fffe03f */
[----:B------:R-:W-:-:S06]  /*7430*/  UMOV UR37, 0x80000020 ;  /* 0x8000002000257882 */ /* 0x000fcc0000000000 */
[----:B------:R-:W-:Y:S01]  /*7440*/  UMOV UR36, UR12 ;  /* 0x0000000c00247c82 */ /* 0x000fe20008000000 */
[----:B------:R-:W-:Y:S02]  /*7450*/  WARPGROUP.DEPBAR.LE gsb0, 0x0 ;  /* 0x00008000000079c5 */ /* 0x000fe40000010000 */
[----:B------:R-:W-:-:S06]  /*7460*/  WARPGROUP.ARRIVE ;  /* 0x00000000000079c5 */ /* 0x000fcc0000000000 */
[----:B------:R-:W-:Y:S01]  /*7470*/  QGMMA.64x16x32.F32.E4M3.E4M3 R24, gdesc[UR36], R24, UP0, gsb0 ;  /* 0x00200000241879f3 */ /* 0x000fe2000b800818 */
[----:B------:R-:W-:Y:S01]  /*7480*/  UMOV UR16, UR36 ;  /* 0x0000002400107c82 */ /* 0x000fe20008000000 */
[----:B------:R-:W-:Y:S01]  /*7490*/  UMOV UR17, UR37 ;  /* 0x0000002500117c82 */ /* 0x000fe20008000000 */
[----:B------:R-:W-:Y:S01]  /*74a0*/  STL.64 [R1+0x398], R234 ;  /* 0x000398ea01007387 */ /* 0x000fe20000100a00 */
[----:B------:R-:W-:Y:S02]  /*74b0*/  WARPGROUP.DEPBAR.LE gsb0, 0x0 ;  /* 0x00008000000079c5 */ /* 0x000fe40000010000 */
[----:B------:R-:W-:-:S06]  /*74c0*/  WARPGROUP.ARRIVE ;  /* 0x00000000000079c5 */ /* 0x000fcc0000000000 */
[----:B------:R-:W-:Y:S01]  /*74d0*/  QGMMA.64x16x32.F32.E4M3.E4M3 R56, gdesc[UR16], R56, UP0, gsb0 ;  /* 0x00200000103879f3 */ /* 0x000fe2000b800838 */
[----:B------:R-:W-:Y:S04]  /*74e0*/  STL.64 [R1+0x390], R232 ;  /* 0x000390e801007387 */ /* 0x000fe80000100a00 */
[----:B------:R-:W-:Y:S04]  /*74f0*/  STL.64 [R1+0x388], R230 ;  /* 0x000388e601007387 */ /* 0x000fe80000100a00 */
[----:B------:R2:W-:Y:S04]  /*7500*/  STL.64 [R1+0x380], R228 ;  /* 0x000380e401007387 */ /* 0x0005e80000100a00 */
[----:B--2---:R-:W2:Y:S04]  /*7510*/  LDL.LU.64 R228, [R1+0x20] ;  /* 0x0000200001e47983 */ /* 0x004ea80000300a00 */
[----:B------:R-:W2:Y:S04]  /*7520*/  LDL.LU.64 R230, [R1+0x28] ;  /* 0x0000280001e67983 */ /* 0x000ea80000300a00 */
[----:B------:R-:W2:Y:S04]  /*7530*/  LDL.LU.64 R232, [R1+0x30] ;  /* 0x0000300001e87983 */ /* 0x000ea80000300a00 */
[----:B------:R-:W2:Y:S01]  /*7540*/  LDL.LU.64 R234, [R1+0x38] ;  /* 0x0000380001ea7983 */ /* 0x000ea20000300a00 */
[----:B------:R-:W-:Y:S01]  /*7550*/  UMOV UR32, UR36 ;  /* 0x0000002400207c82 */ /* 0x000fe20008000000 */
[----:B------:R-:W-:Y:S01]  /*7560*/  UMOV UR33, UR37 ;  /* 0x0000002500217c82 */ /* 0x000fe20008000000 */
[----:B------:R-:W-:-:S02]  /*7570*/  WARPGROUP.DEPBAR.LE gsb0, 0x0 ;  /* 0x00008000000079c5 */ /* 0x000fc40000010000 */
[----:B------:R-:W-:-:S06]  /*7580*/  WARPGROUP.ARRIVE ;  /* 0x00000000000079c5 */ /* 0x000fcc0000000000 */
[----:B------:R-:W-:Y:S01]  /*7590*/  QGMMA.64x16x32.F32.E4M3.E4M3 R88, gdesc[UR32], R88, UP0, gsb0 ;  /* 0x00200000205879f3 */ /* 0x000fe2000b800858 */
[----:B------:R-:W-:Y:S01]  /*75a0*/  UMOV UR28, UR36 ;  /* 0x00000024001c7c82 */ /* 0x000fe20008000000 */
[----:B------:R-:W-:Y:S01]  /*75b0*/  UMOV UR29, UR37 ;  /* 0x00000025001d7c82 */ /* 0x000fe20008000000 */
[----:B------:R-:W-:Y:S02]  /*75c0*/  WARPGROUP.DEPBAR.LE gsb0, 0x0 ;  /* 0x00008000000079c5 */ /* 0x000fe40000010000 */
        /* <DEDUP_REMOVED lines=15> */
[----:B----4-:R-:W-:-:S06]  /*76c0*/  WARPGROUP.ARRIVE ;  /* 0x00000000000079c5 */ /* 0x010fcc0000000000 */
[----:B------:R-:W-:Y:S01]  /*76d0*/  QGMMA.64x16x32.F32.E4M3.E4M3 R216, gdesc[UR24], R216, UP0, gsb0 ;  /* 0x0020000018d879f3 */ /* 0x000fe2000b8008d8 */
[----:B------:R-:W-:Y:S02]  /*76e0*/  UIADD3 UR20, UR54, 0x2, URZ ;  /* 0x0000000236147890 */ /* 0x000fe4000fffe03f */
[----:B------:R-:W-:Y:S01]  /*76f0*/  UIADD3 UR22, UR55, 0x2, URZ ;  /* 0x0000000237167890 */ /* 0x000fe2000fffe03f */
[----:B------:R-:W-:Y:S01]  /*7700*/  UMOV UR21, 0x80000020 ;  /* 0x8000002000157882 */ /* 0x000fe20000000000 */
[----:B------:R-:W-:Y:S01]  /*7710*/  UMOV UR23, 0x80000020 ;  /* 0x8000002000177882 */ /* 0x000fe20000000000 */
[----:B------:R-:W-:Y:S02]  /*7720*/  WARPGROUP.DEPBAR.LE gsb0, 0x0 ;  /* 0x00008000000079c5 */ /* 0x000fe40000010000 */
[----:B--2---:R-:W-:-:S06]  /*7730*/  WARPGROUP.ARRIVE ;  /* 0x00000000000079c5 */ /* 0x004fcc0000000000 */
[----:B------:R-:W-:Y:S01]  /*7740*/  QGMMA.64x16x32.F32.E4M3.E4M3 R228, gdesc[UR20], R228, gsb0 ;  /* 0x0020000014e479f3 */ /* 0x000fe200080008e4 */
[----:B------:R-:W-:Y:S01]  /*7750*/  UIADD3 UR18, UR55, 0x42, URZ ;  /* 0x0000004237127890 */ /* 0x000fe2000fffe03f */
[----:B------:R-:W-:Y:S01]  /*7760*/  UMOV UR16, UR20 ;  /* 0x0000001400107c82 */ /* 0x000fe20008000000 */
[----:B------:R-:W-:Y:S01]  /*7770*/  UMOV UR17, UR21 ;  /* 0x0000001500117c82 */ /* 0x000fe20008000000 */
[----:B------:R-:W-:Y:S01]  /*7780*/  UMOV UR19, 0x80000020 ;  /* 0x8000002000137882 */ /* 0x000fe20000000000 */
[----:B------:R-:W-:Y:S02]  /*7790*/  WARPGROUP.DEPBAR.LE gsb0, 0x0 ;  /* 0x00008000000079c5 */ /* 0x000fe40000010000 */
[----:B------:R-:W-:-:S06]  /*77a0*/  WARPGROUP.ARRIVE ;  /* 0x00000000000079c5 */ /* 0x000fcc0000000000 */
        /* <DEDUP_REMOVED lines=37> */
[----:B------:R-:W-:-:S06]  /*7a00*/  UMOV UR37, 0x80000020 ;  /* 0x8000002000257882 */ /* 0x000fcc0000000000 */
[----:B------:R-:W-:Y:S01]  /*7a10*/  UMOV UR36, UR12 ;  /* 0x0000000c00247c82 */ /* 0x000fe20008000000 */
[----:B------:R-:W-:Y:S02]  /*7a20*/  WARPGROUP.DEPBAR.LE gsb0, 0x0 ;  /* 0x00008000000079c5 */ /* 0x000fe40000010000 */
[----:B------:R-:W-:-:S06]  /*7a30*/  WARPGROUP.ARRIVE ;  /* 0x00000000000079c5 */ /* 0x000fcc0000000000 */
[----:B------:R-:W-:Y:S01]  /*7a40*/  QGMMA.64x16x32.F32.E4M3.E4M3 R40, gdesc[UR36], R40, gsb0 ;  /* 0x00200000242879f3 */ /* 0x000fe20008000828 */
[----:B------:R-:W-:Y:S01]  /*7a50*/  UMOV UR24, UR36 ;  /* 0x0000002400187c82 */ /* 0x000fe20008000000 */
        /* <DEDUP_REMOVED lines=24> */
[----:B------:R2:W-:Y:S01]  /*7be0*/  STL.64 [R1+0x20], R228 ;  /* 0x000020e401007387 */ /* 0x0005e20000100a00 */
[----:B0-----:R-:W-:-:S03]  /*7bf0*/  IMAD.MOV.U32 R11, RZ, RZ, R228 ;  /* 0x000000ffff0b7224 */ /* 0x001fc600078e00e4 */
[----:B------:R0:W-:Y:S04]  /*7c00*/  STL.64 [R1+0x28], R230 ;  /* 0x000028e601007387 */ /* 0x0001e80000100a00 */
[----:B------:R4:W-:Y:S04]  /*7c10*/  STL.64 [R1+0x30], R232 ;  /* 0x000030e801007387 */ /* 0x0009e80000100a00 */
[----:B------:R3:W-:Y:S01]  /*7c20*/  STL.64 [R1+0x38], R234 ;  /* 0x000038ea01007387 */ /* 0x0007e20000100a00 */
[----:B--2---:R-:W-:Y:S02]  /*7c30*/  IMAD.MOV.U32 R228, RZ, RZ, R8 ;  /* 0x000000ffffe47224 */ /* 0x004fe400078e0008 */
[----:B------:R-:W-:Y:S01]  /*7c40*/  IMAD.MOV.U32 R229, RZ, RZ, R7 ;  /* 0x000000ffffe57224 */ /* 0x000fe200078e0007 */
[----:B------:R-:W-:Y:S01]  /*7c50*/  UMOV UR20, UR36 ;  /* 0x0000002400147c82 */ /* 0x000fe20008000000 */
[----:B0-----:R-:W-:Y:S01]  /*7c60*/  IMAD.MOV.U32 R230, RZ, RZ, R6 ;  /* 0x000000ffffe67224 */ /* 0x001fe200078e0006 */
[----:B------:R-:W-:Y:S01]  /*7c70*/  UMOV UR21, UR37 ;  /* 0x0000002500157c82 */ /* 0x000fe20008000000 */
[----:B------:R-:W-:Y:S01]  /*7c80*/  IMAD.MOV.U32 R231, RZ, RZ, R5 ;  /* 0x000000ffffe77224 */ /* 0x000fe200078e0005 */
[----:B------:R1:W5:Y:S01]  /*7c90*/  LDL.LU R8, [R1+0x3bc] ;  /* 0x0003bc0001087983 */ /* 0x0003620000300800 */
[----:B----4-:R-:W-:-:S02]  /*7ca0*/  IMAD.MOV.U32 R232, RZ, RZ, R4 ;  /* 0x000000ffffe87224 */ /* 0x010fc400078e0004 */
[----:B------:R-:W-:Y:S01]  /*7cb0*/  IMAD.MOV.U32 R233, RZ, RZ, R3 ;  /* 0x000000ffffe97224 */ /* 0x000fe200078e0003 */
[----:B------:R1:W5:Y:S01]  /*7cc0*/  LDL.LU R7, [R1+0x3b8] ;  /* 0x0003b80001077983 */ /* 0x0003620000300800 */
[----:B---3--:R-:W-:Y:S02]  /*7cd0*/  IMAD.MOV.U32 R234, RZ, RZ, R2 ;  /* 0x000000ffffea7224 */ /* 0x008fe400078e0002 */
[----:B------:R-:W-:Y:S01]  /*7ce0*/  IMAD.MOV.U32 R235, RZ, RZ, R0 ;  /* 0x000000ffffeb7224 */ /* 0x000fe200078e0000 */
[----:B------:R1:W5:Y:S04]  /*7cf0*/  LDL.LU R6, [R1+0x3b4] ;  /* 0x0003b40001067983 */ /* 0x0003680000300800 */
[----:B------:R1:W5:Y:S04]  /*7d00*/  LDL.LU R5, [R1+0x3b0] ;  /* 0x0003b00001057983 */ /* 0x0003680000300800 */
[----:B------:R1:W5:Y:S04]  /*7d10*/  LDL.LU R4, [R1+0x3ac] ;  /* 0x0003ac0001047983 */ /* 0x0003680000300800 */
[----:B------:R1:W5:Y:S04]  /*7d20*/  LDL.LU R3, [R1+0x3a8] ;  /* 0x0003a80001037983 */ /* 0x0003680000300800 */
[----:B------:R1:W5:Y:S04]  /*7d30*/  LDL.LU R2, [R1+0x3a4] ;  /* 0x0003a40001027983 */ /* 0x0003680000300800 */
[----:B------:R1:W5:Y:S01]  /*7d40*/  LDL.LU R0, [R1+0x3a0] ;  /* 0x0003a00001007983 */ /* 0x0003620000300800 */
[----:B------:R-:W-:-:S02]  /*7d50*/  WARPGROUP.DEPBAR.LE gsb0, 0x0 ;  /* 0x00008000000079c5 */ /* 0x000fc40000010000 */
[----:B------:R-:W-:-:S06]  /*7d60*/  WARPGROUP.ARRIVE ;  /* 0x00000000000079c5 */ /* 0x000fcc0000000000 */
[----:B------:R-:W-:Y:S03]  /*7d70*/  QGMMA.64x16x32.F32.E4M3.E4M3 R228, gdesc[UR20], R228, gsb0 ;  /* 0x0020000014e479f3 */ /* 0x000fe600080008e4 */
[----:B------:R-:W-:Y:S02]  /*7d80*/  WARPGROUP.DEPBAR.LE gsb0, 0x0 ;  /* 0x00008000000079c5 */ /* 0x000fe40000010000 */
[----:B------:R-:W-:Y:S04]  /*7d90*/  STL.64 [R1], R228 ;  /* 0x000000e401007387 */ /* 0x000fe80000100a00 */
[----:B------:R-:W-:Y:S04]  /*7da0*/  STL.64 [R1+0x8], R230 ;  /* 0x000008e601007387 */ /* 0x000fe80000100a00 */
[----:B------:R-:W-:Y:S04]  /*7db0*/  STL.64 [R1+0x10], R232 ;  /* 0x000010e801007387 */ /* 0x000fe80000100a00 */
[----:B------:R0:W-:Y:S04]  /*7dc0*/  STL.64 [R1+0x18], R234 ;  /* 0x000018ea01007387 */ /* 0x0001e80000100a00 */
[----:B0-----:R1:W5:Y:S04]  /*7dd0*/  LDL.LU.64 R234, [R1+0x398] ;  /* 0x0003980001ea7983 */ /* 0x0013680000300a00 */
[----:B------:R1:W5:Y:S04]  /*7de0*/  LDL.LU.64 R232, [R1+0x390] ;  /* 0x0003900001e87983 */ /* 0x0003680000300a00 */
[----:B------:R-:W2:Y:S04]  /*7df0*/  LDL.LU.64 R230, [R1+0x388] ;  /* 0x0003880001e67983 */ /* 0x000ea80000300a00 */
[----:B------:R-:W2:Y:S01]  /*7e00*/  LDL.LU.64 R228, [R1+0x380] ;  /* 0x0003800001e47983 */ /* 0x000ea20000300a00 */
[----:B------:R-:W-:Y:S01]  /*7e10*/  UIADD3 UR12, UR54, 0x402, URZ ;  /* 0x00000402360c7890 */ /* 0x000fe2000fffe03f */
[----:B------:R-:W-:-:S06]  /*7e20*/  UMOV UR21, 0x80000020 ;  /* 0x8000002000157882 */ /* 0x000fcc0000000000 */
        /* <DEDUP_REMOVED lines=9> */
[----:B--2---:R-:W-:-:S06]  /*7ec0*/  WARPGROUP.ARRIVE ;  /* 0x00000000000079c5 */ /* 0x004fcc0000000000 */
        /* <DEDUP_REMOVED lines=56> */
[----:B------:R-:W-:-:S04]  /*8250*/  UIADD3 UR41, UR41, 0x2, URZ ;  /* 0x0000000229297890 */ /* 0x000fc8000fffe03f */
[----:B------:R-:W-:-:S04]  /*8260*/  UISETP.NE.AND UP0, UPT, UR41, UR49, UPT ;  /* 0x000000312900728c */ /* 0x000fc8000bf05270 */
[----:B------:R-:W-:Y:S01]  /*8270*/  USEL UR12, URZ, 0x1, UP0 ;  /* 0x000000013f0c7887 */ /* 0x000fe20008000000 */
[----:B------:R-:W-:Y:S02]  /*8280*/  WARPGROUP.DEPBAR.LE gsb0, 0x0 ;  /* 0x00008000000079c5 */ /* 0x000fe40000010000 */
[----:B------:R-:W-:-:S06]  /*8290*/  WARPGROUP.ARRIVE ;  /* 0x00000000000079c5 */ /* 0x000fcc0000000000 */
[----:B------:R-:W-:Y:S01]  /*82a0*/  QGMMA.64x16x32.F32.E4M3.E4M3 R216, gdesc[UR20], R216, gsb0 ;  /* 0x0020000014d879f3 */ /* 0x000fe200080008d8 */
[----:B------:R-:W-:Y:S02]  /*82b0*/  ISETP.NE.AND P0, PT, RZ, UR12, PT ;  /* 0x0000000cff007c0c */ /* 0x000fe4000bf05270 */
[----:B------:R-:W-:-:S11]  /*82c0*/  WARPGROUP.DEPBAR.LE gsb0, 0x0 ;  /* 0x00008000000079c5 */ /* 0x000fd60000010000 */
[----:B-1----:R-:W-:Y:S05]  /*82d0*/  @!P0 BRA `(.L_x_24) ;  /* 0x0000002800f48947 */ /* 0x002fea0003800000 */
[----:B------:R0:W-:Y:S04]  /*82e0*/  STL [R1+0x3ec], R40 ;  /* 0x0003ec2801007387 */ /* 0x0001e80000100800 */
[----:B------:R1:W-:Y:S01]  /*82f0*/  STL [R1+0x3e8], R41 ;  /* 0x0003e82901007387 */ /* 0x0003e20000100800 */
[----:B0-----:R-:W-:-:S03]  /*8300*/  IMAD.MOV.U32 R40, RZ, RZ, R11 ;  /* 0x000000ffff287224 */ /* 0x001fc600078e000b */
[----:B-1----:R-:W2:Y:S04]  /*8310*/  LDL R41, [R1+0x24] ;  /* 0x0000240001297983 */ /* 0x002ea80000100800 */
[----:B------:R0:W-:Y:S04]  /*8320*/  STL [R1+0x3e4], R42 ;  /* 0x0003e42a01007387 */ /* 0x0001e80000100800 */
[----:B0-----:R-:W3:Y:S04]  /*8330*/  LDL R42, [R1+0x28] ;  /* 0x00002800012a7983 */ /* 0x001ee80000100800 */
[----:B------:R0:W-:Y:S04]  /*8340*/  STL [R1+0x3e0], R43 ;  /* 0x0003e02b01007387 */ /* 0x0001e80000100800 */
[----:B0-----:R-:W4:Y:S04]  /*8350*/  LDL R43, [R1+0x2c] ;  /* 0x00002c00012b7983 */ /* 0x001f280000100800 */
        /* <DEDUP_REMOVED lines=9> */
[----:B0-----:R-:W4:Y:S04]  /*83f0*/  LDL R32, [R1] ;  /* 0x0000000001207983 */ /* 0x001f280000100800 */
        /* <DEDUP_REMOVED lines=8> */
[----:B------:R-:W4:Y:S04]  /*8480*/  LDL.LU R11, [R1+0x74] ;  /* 0x00007400010b7983 */ /* 0x000f280000300800 */
[----:B------:R0:W-:Y:S04]  /*8490*/  STL [R1+0x3b8], R37 ;  /* 0x0003b82501007387 */ /* 0x0001e80000100800 */
[----:B0-----:R-:W4:Y:S04]  /*84a0*/  LDL.LU R37, [R1+0x70] ;  /* 0x0000700001257983 */ /* 0x001f280000300800 */
        /* <DEDUP_REMOVED lines=20> */
[----:B-----5:R0:W-:Y:S04]  /*85f0*/  STL [R1+0x38c], R13 ;  /* 0x00038c0d01007387 */ /* 0x0201e80000100800 */
[----:B0-----:R-:W4:Y:S04]  /*8600*/  LDL.LU R13, [R1+0x44] ;  /* 0x00004400010d7983 */ /* 0x001f280000300800 */
[----:B------:R0:W-:Y:S04]  /*8610*/  STL [R1+0x388], R12 ;  /* 0x0003880c01007387 */ /* 0x0001e80000100800 */
[----:B0-----:R-:W4:Y:S04]  /*8620*/  LDL.LU R12, [R1+0x40] ;  /* 0x00004000010c7983 */ /* 0x001f280000300800 */
[----:B------:R0:W-:Y:S04]  /*8630*/  STL [R1+0x384], R10 ;  /* 0x0003840a01007387 */ /* 0x0001e80000100800 */
[----:B0-----:R-:W4:Y:S04]  /*8640*/  LDL R10, [R1+0x1c] ;  /* 0x00001c00010a7983 */ /* 0x001f280000100800 */
[----:B------:R0:W-:Y:S04]  /*8650*/  STL [R1+0x380], R9 ;  /* 0x0003800901007387 */ /* 0x0001e80000100800 */
[----:B0-----:R-:W4:Y:S04]  /*8660*/  LDL R9, [R1+0x18] ;  /* 0x0000180001097983 */ /* 0x001f280000100800 */
[----:B------:R0:W-:Y:S04]  /*8670*/  STL [R1+0x37c], R0 ;  /* 0x00037c0001007387 */ /* 0x0001e80000100800 */
[----:B0-----:R-:W4:Y:S01]  /*8680*/  LDL R0, [R1+0x14] ;  /* 0x0000140001007983 */ /* 0x001f220000100800 */
[----:B------:R-:W-:-:S01]  /*8690*/  FADD R8, R40, R8 ;  /* 0x0000000828087221 */ /* 0x000fc20000000000 */
[----:B--2---:R-:W-:Y:S01]  /*86a0*/  FADD R7, R41, R7 ;  /* 0x0000000729077221 */ /* 0x004fe20000000000 */
[----:B---3--:R-:W-:-:S01]  /*86b0*/  FADD R6, R42, R6 ;  /* 0x000000062a067221 */ /* 0x008fc20000000000 */
[----:B------:R-:W2:Y:S01]  /*86c0*/  LDL.LU R40, [R1+0x3ec] ;  /* 0x0003ec0001287983 */ /* 0x000ea20000300800 */
[----:B----4-:R-:W-:-:S01]  /*86d0*/  FADD R5, R43, R5 ;  /* 0x000000052b057221 */ /* 0x010fc20000000000 */
[----:B------:R-:W-:-:S02]  /*86e0*/  FADD R4, R44, R4 ;  /* 0x000000042c047221 */ /* 0x000fc40000000000 */
[----:B------:R-:W3:Y:S01]  /*86f0*/  LDL.LU R41, [R1+0x3e8] ;  /* 0x0003e80001297983 */ /* 0x000ee20000300800 */
[----:B------:R-:W-:-:S03]  /*8700*/  FADD R3, R45, R3 ;  /* 0x000000032d037221 */ /* 0x000fc60000000000 */
[----:B------:R-:W4:Y:S01]  /*8710*/  LDL.LU R42, [R1+0x3e4] ;  /* 0x0003e400012a7983 */ /* 0x000f220000300800 */
[----:B------:R-:W-:-:S03]  /*8720*/  FADD R2, R46, R2 ;  /* 0x000000022e027221 */ /* 0x000fc60000000000 */
[----:B------:R-:W4:Y:S01]  /*8730*/  LDL.LU R43, [R1+0x3e0] ;  /* 0x0003e000012b7983 */ /* 0x000f220000300800 */
[----:B------:R-:W-:-:S03]  /*8740*/  FADD R14, R47, R14 ;  /* 0x0000000e2f0e7221 */ /* 0x000fc60000000000 */
[----:B------:R-:W4:Y:S01]  /*8750*/  LDL.LU R44, [R1+0x3dc] ;  /* 0x0003dc00012c7983 */ /* 0x000f220000300800 */
[----:B------:R-:W-:-:S03]  /*8760*/  FADD R15, R32, R15 ;  /* 0x0000000f200f7221 */ /* 0x000fc60000000000 */
[----:B------:R-:W4:Y:S04]  /*8770*/  LDL.LU R45, [R1+0x3d8] ;  /* 0x0003d800012d7983 */ /* 0x000f280000300800 */
[----:B------:R-:W4:Y:S01]  /*8780*/  LDL.LU R46, [R1+0x3d4] ;  /* 0x0003d400012e7983 */ /* 0x000f220000300800 */
[----:B------:R-:W-:-:S03]  /*8790*/  FADD R16, R33, R16 ;  /* 0x0000001021107221 */ /* 0x000fc60000000000 */
[----:B------:R-:W4:Y:S04]  /*87a0*/  LDL.LU R47, [R1+0x3d0] ;  /* 0x0003d000012f7983 */ /* 0x000f280000300800 */
[----:B------:R-:W4:Y:S04]  /*87b0*/  LDL.LU R32, [R1+0x3cc] ;  /* 0x0003cc0001207983 */ /* 0x000f280000300800 */
[----:B------:R-:W4:Y:S01]  /*87c0*/  LDL.LU R33, [R1+0x3c8] ;  /* 0x0003c80001217983 */ /* 0x000f220000300800 */
[----:B------:R-:W-:-:S03]  /*87d0*/  FADD R17, R34, R17 ;  /* 0x0000001122117221 */ /* 0x000fc60000000000 */
[----:B------:R-:W4:Y:S01]  /*87e0*/  LDL.LU R34, [R1+0x3c4] ;  /* 0x0003c40001227983 */ /* 0x000f220000300800 */
[----:B------:R-:W-:-:S03]  /*87f0*/  FADD R18, R35, R18 ;  /* 0x0000001223127221 */ /* 0x000fc60000000000 */
[----:B------:R-:W4:Y:S01]  /*8800*/  LDL.LU R35, [R1+0x3c0] ;  /* 0x0003c00001237983 */ /* 0x000f220000300800 */
[----:B------:R-:W-:-:S03]  /*8810*/  FADD R19, R36, R19 ;  /* 0x0000001324137221 */ /* 0x000fc60000000000 */
[----:B------:R-:W4:Y:S01]  /*8820*/  LDL.LU R36, [R1+0x3bc] ;  /* 0x0003bc0001247983 */ /* 0x000f220000300800 */
[----:B------:R-:W-:-:S01]  /*8830*/  FADD R23, R224, R23 ;  /* 0x00000017e0177221 */ /* 0x000fc20000000000 */
[----:B------:R-:W-:Y:S01]  /*8840*/  FADD R11, R212, R11 ;  /* 0x0000000bd40b7221 */ /* 0x000fe20000000000 */
        /* <DEDUP_REMOVED lines=18> */
[----:B------:R-:W-:-:S05]  /*8970*/  FADD R12, R231, R12 ;  /* 0x0000000ce70c7221 */ /* 0x000fca0000000000 */
[----:B------:R-:W-:Y:S04]  /*8980*/  STL [R1+0x40], R12 ;  /* 0x0000400c01007387 */ /* 0x000fe80000100800 */
[----:B------:R-:W-:Y:S04]  /*8990*/  STL [R1+0x44], R13 ;  /* 0x0000440d01007387 */ /* 0x000fe80000100800 */
[----:B------:R-:W-:Y:S01]  /*89a0*/  STL [R1+0x48], R31 ;  /* 0x0000481f01007387 */ /* 0x000fe20000100800 */
[----:B------:R-:W-:-:S03]  /*89b0*/  FADD R22, R10, R22 ;  /* 0x000000160a167221 */ /* 0x000fc60000000000 */
[----:B------:R-:W-:Y:S04]  /*89c0*/  STL [R1+0x4c], R30 ;  /* 0x00004c1e01007387 */ /* 0x000fe80000100800 */
[----:B------:R-:W-:Y:S04]  /*89d0*/  STL [R1+0x50], R29 ;  /* 0x0000501d01007387 */ /* 0x000fe80000100800 */
[----:B------:R-:W-:Y:S01]  /*89e0*/  STL [R1+0x54], R28 ;  /* 0x0000541c01007387 */ /* 0x000fe20000100800 */
[----:B------:R-:W-:-:S03]  /*89f0*/  FADD R21, R9, R21 ;  /* 0x0000001509157221 */ /* 0x000fc60000000000 */
[----:B------:R-:W-:Y:S04]  /*8a00*/  STL [R1+0x58], R27 ;  /* 0x0000581b01007387 */ /* 0x000fe80000100800 */
[----:B------:R-:W-:Y:S04]  /*8a10*/  STL [R1+0x5c], R26 ;  /* 0x00005c1a01007387 */ /* 0x000fe80000100800 */
[----:B------:R-:W-:Y:S04]  /*8a20*/  STL [R1+0x60], R25 ;  /* 0x0000601901007387 */ /* 0x000fe80000100800 */
[----:B------:R-:W-:Y:S01]  /*8a30*/  STL [R1+0x64], R24 ;  /* 0x0000641801007387 */ /* 0x000fe20000100800 */
[----:B------:R-:W-:-:S03]  /*8a40*/  FADD R20, R0, R20 ;  /* 0x0000001400147221 */ /* 0x000fc60000000000 */
[----:B------:R0:W-:Y:S04]  /*8a50*/  STL [R1+0x68], R39 ;  /* 0x0000682701007387 */ /* 0x0001e80000100800 */
[----:B0-----:R-:W2:Y:S04]  /*8a60*/  LDL.LU R39, [R1+0x78] ;  /* 0x0000780001277983 */ /* 0x001ea80000300800 */
[----:B------:R0:W-:Y:S04]  /*8a70*/  STL [R1+0x6c], R38 ;  /* 0x00006c2601007387 */ /* 0x0001e80000100800 */
[----:B0-----:R-:W3:Y:S04]  /*8a80*/  LDL.LU R38, [R1+0x7c] ;  /* 0x00007c0001267983 */ /* 0x001ee80000300800 */
[----:B------:R0:W-:Y:S04]  /*8a90*/  STL [R1+0x70], R37 ;  /* 0x0000702501007387 */ /* 0x0001e80000100800 */
[----:B0-----:R-:W4:Y:S04]  /*8aa0*/  LDL.LU R37, [R1+0x80] ;  /* 0x0000800001257983 */ /* 0x001f280000300800 */
[----:B------:R0:W-:Y:S04]  /*8ab0*/  STL [R1+0x74], R11 ;  /* 0x0000740b01007387 */ /* 0x0001e80000100800 */
[----:B------:R-:W4:Y:S04]  /*8ac0*/  LDL.LU R31, [R1+0x84] ;  /* 0x00008400011f7983 */ /* 0x000f280000300800 */
        /* <DEDUP_REMOVED lines=9> */
[----:B0-----:R-:W4:Y:S04]  /*8b60*/  LDL.LU R11, [R1+0xac] ;  /* 0x0000ac00010b7983 */ /* 0x001f280000300800 */
[----:B------:R-:W4:Y:S04]  /*8b70*/  LDL.LU R10, [R1+0xb0] ;  /* 0x0000b000010a7983 */ /* 0x000f280000300800 */
[----:B------:R-:W4:Y:S04]  /*8b80*/  LDL.LU R9, [R1+0xb4] ;  /* 0x0000b40001097983 */ /* 0x000f280000300800 */
[----:B------:R-:W4:Y:S01]  /*8b90*/  LDL.LU R0, [R1+0xb8] ;  /* 0x0000b80001007983 */ /* 0x000f220000300800 */
[----:B--2---:R-:W-:-:S05]  /*8ba0*/  FADD R39, R213, R39 ;  /* 0x00000027d5277221 */ /* 0x004fca0000000000 */
[----:B------:R0:W-:Y:S01]  /*8bb0*/  STL [R1+0x78], R39 ;  /* 0x0000782701007387 */ /* 0x0001e20000100800 */
[----:B---3--:R-:W-:-:S05]  /*8bc0*/  FADD R38, R214, R38 ;  /* 0x00000026d6267221 */ /* 0x008fca0000000000 */
[----:B------:R1:W-:Y:S01]  /*8bd0*/  STL [R1+0x7c], R38 ;  /* 0x00007c2601007387 */ /* 0x0003e20000100800 */
[----:B----4-:R-:W-:-:S05]  /*8be0*/  FADD R37, R215, R37 ;  /* 0x00000025d7257221 */ /* 0x010fca0000000000 */
[----:B------:R2:W-:Y:S01]  /*8bf0*/  STL [R1+0x80], R37 ;  /* 0x0000802501007387 */ /* 0x0005e20000100800 */
[----:B------:R-:W-:-:S01]  /*8c00*/  FADD R31, R200, R31 ;  /* 0x0000001fc81f7221 */ /* 0x000fc20000000000 */
[----:B------:R-:W-:-:S04]  /*8c10*/  FADD R30, R201, R30 ;  /* 0x0000001ec91e7221 */ /* 0x000fc80000000000 */
[----:B------:R3:W-:Y:S01]  /*8c20*/  STL [R1+0x84], R31 ;  /* 0x0000841f01007387 */ /* 0x0007e20000100800 */
[----:B------:R-:W-:-:S03]  /*8c30*/  FADD R29, R202, R29 ;  /* 0x0000001dca1d7221 */ /* 0x000fc60000000000 */
        /* <DEDUP_REMOVED lines=20> */
[----:B0-----:R-:W4:Y:S01]  /*8d80*/  LDL.LU R39, [R1+0xbc] ;  /* 0x0000bc0001277983 */ /* 0x001f220000300800 */
[----:B------:R-:W-:-:S03]  /*8d90*/  FADD R0, R197, R0 ;  /* 0x00000000c5007221 */ /* 0x000fc60000000000 */
[----:B------:R0:W-:Y:S04]  /*8da0*/  STL [R1+0xb0], R10 ;  /* 0x0000b00a01007387 */ /* 0x0001e80000100800 */
[----:B-1----:R-:W4:Y:S04]  /*8db0*/  LDL.LU R38, [R1+0xc0] ;  /* 0x0000c00001267983 */ /* 0x002f280000300800 */
[----:B------:R1:W-:Y:S04]  /*8dc0*/  STL [R1+0xb4], R9 ;  /* 0x0000b40901007387 */ /* 0x0003e80000100800 */
[----:B--2---:R-:W2:Y:S04]  /*8dd0*/  LDL.LU R37, [R1+0xc4] ;  /* 0x0000c40001257983 */ /* 0x004ea80000300800 */
[----:B------:R1:W-:Y:S04]  /*8de0*/  STL [R1+0xb8], R0 ;  /* 0x0000b80001007387 */ /* 0x0003e80000100800 */
[----:B---3--:R-:W3:Y:S04]  /*8df0*/  LDL.LU R31, [R1+0xc8] ;  /* 0x0000c800011f7983 */ /* 0x008ee80000300800 */
[----:B----4-:R-:W4:Y:S04]  /*8e00*/  LDL.LU R30, [R1+0xcc] ;  /* 0x0000cc00011e7983 */ /* 0x010f280000300800 */
        /* <DEDUP_REMOVED lines=10> */
[----:B-1----:R-:W4:Y:S04]  /*8eb0*/  LDL.LU R9, [R1+0xf8] ;  /* 0x0000f80001097983 */ /* 0x002f280000300800 */
[----:B------:R-:W4:Y:S01]  /*8ec0*/  LDL.LU R0, [R1+0xfc] ;  /* 0x0000fc0001007983 */ /* 0x000f220000300800 */
[----:B------:R-:W-:-:S01]  /*8ed0*/  FADD R39, R198, R39 ;  /* 0x00000027c6277221 */ /* 0x000fc20000000000 */
[----:B------:R-:W-:-:S04]  /*8ee0*/  FADD R38, R199, R38 ;  /* 0x00000026c7267221 */ /* 0x000fc80000000000 */
[----:B------:R0:W-:Y:S01]  /*8ef0*/  STL [R1+0xbc], R39 ;  /* 0x0000bc2701007387 */ /* 0x0001e20000100800 */
[----:B--2---:R-:W-:-:S03]  /*8f00*/  FADD R37, R184, R37 ;  /* 0x00000025b8257221 */ /* 0x004fc60000000000 */
[----:B------:R1:W-:Y:S01]  /*8f10*/  STL [R1+0xc0], R38 ;  /* 0x0000c02601007387 */ /* 0x0003e20000100800 */
[----:B---3--:R-:W-:-:S03]  /*8f20*/  FADD R31, R185, R31 ;  /* 0x0000001fb91f7221 */ /* 0x008fc60000000000 */
[----:B------:R2:W-:Y:S01]  /*8f30*/  STL [R1+0xc4], R37 ;  /* 0x0000c42501007387 */ /* 0x0005e20000100800 */
[----:B----4-:R-:W-:-:S03]  /*8f40*/  FADD R30, R186, R30 ;  /* 0x0000001eba1e7221 */ /* 0x010fc60000000000 */
        /* <DEDUP_REMOVED lines=402> */
[----:B------:R-:W-:Y:S01]  /*a870*/  STL [R1+0x2dc], R39 ;  /* 0x0002dc2701007387 */ /* 0x000fe20000100800 */
[----:B--2---:R-:W-:-:S03]  /*a880*/  FADD R37, R48, R37 ;  /* 0x0000002530257221 */ /* 0x004fc60000000000 */
[----:B------:R-:W-:Y:S01]  /*a890*/  STL [R1+0x2e0], R38 ;  /* 0x0002e02601007387 */ /* 0x000fe20000100800 */
[----:B---3--:R-:W-:-:S03]  /*a8a0*/  FADD R31, R49, R31 ;  /* 0x0000001f311f7221 */ /* 0x008fc60000000000 */
[----:B------:R0:W-:Y:S01]  /*a8b0*/  STL [R1+0x2e4], R37 ;  /* 0x0002e42501007387 */ /* 0x0001e20000100800 */
[----:B----4-:R-:W-:-:S03]  /*a8c0*/  FADD R30, R50, R30 ;  /* 0x0000001e321e7221 */ /* 0x010fc60000000000 */
[----:B------:R-:W-:Y:S01]  /*a8d0*/  STL [R1+0x2e8], R31 ;  /* 0x0002e81f01007387 */ /* 0x000fe20000100800 */
[----:B------:R-:W-:-:S03]  /*a8e0*/  FADD R29, R51, R29 ;  /* 0x0000001d331d7221 */ /* 0x000fc60000000000 */
        /* <DEDUP_REMOVED lines=12> */
[----:B------:R1:W-:Y:S01]  /*a9b0*/  STL [R1+0x304], R24 ;  /* 0x0003041801007387 */ /* 0x0003e20000100800 */
[----:B------:R-:W-:-:S03]  /*a9c0*/  FADD R12, R42, R12 ;  /* 0x0000000c2a0c7221 */ /* 0x000fc60000000000 */
[----:B------:R2:W-:Y:S01]  /*a9d0*/  STL [R1+0x308], R13 ;  /* 0x0003080d01007387 */ /* 0x0005e20000100800 */
[----:B------:R-:W-:-:S03]  /*a9e0*/  FADD R11, R43, R11 ;  /* 0x0000000b2b0b7221 */ /* 0x000fc60000000000 */
[----:B------:R3:W-:Y:S01]  /*a9f0*/  STL [R1+0x30c], R12 ;  /* 0x00030c0c01007387 */ /* 0x0007e20000100800 */
[----:B------:R-:W-:-:S03]  /*aa00*/  FADD R10, R44, R10 ;  /* 0x0000000a2c0a7221 */ /* 0x000fc60000000000 */
[----:B------:R-:W-:Y:S01]  /*aa10*/  STL [R1+0x310], R11 ;  /* 0x0003100b01007387 */ /* 0x000fe20000100800 */
[----:B------:R-:W-:-:S03]  /*aa20*/  FADD R9, R45, R9 ;  /* 0x000000092d097221 */ /* 0x000fc60000000000 */
[----:B0-----:R-:W4:Y:S01]  /*aa30*/  LDL.LU R37, [R1+0x320] ;  /* 0x0003200001257983 */ /* 0x001f220000300800 */
[----:B------:R-:W-:-:S03]  /*aa40*/  FADD R0, R46, R0 ;  /* 0x000000002e007221 */ /* 0x000fc60000000000 */
[----:B------:R0:W-:Y:S04]  /*aa50*/  STL [R1+0x314], R10 ;  /* 0x0003140a01007387 */ /* 0x0001e80000100800 */
[----:B------:R-:W4:Y:S04]  /*aa60*/  LDL.LU R38, [R1+0x324] ;  /* 0x0003240001267983 */ /* 0x000f280000300800 */
[----:B------:R0:W-:Y:S04]  /*aa70*/  STL [R1+0x318], R9 ;  /* 0x0003180901007387 */ /* 0x0001e80000100800 */
[----:B------:R-:W4:Y:S04]  /*aa80*/  LDL.LU R39, [R1+0x328] ;  /* 0x0003280001277983 */ /* 0x000f280000300800 */
[----:B------:R0:W-:Y:S04]  /*aa90*/  STL [R1+0x31c], R0 ;  /* 0x00031c0001007387 */ /* 0x0001e80000100800 */
[----:B-1----:R-:W4:Y:S04]  /*aaa0*/  LDL.LU R24, [R1+0x32c] ;  /* 0x00032c0001187983 */ /* 0x002f280000300800 */
[----:B------:R-:W4:Y:S04]  /*aab0*/  LDL.LU R25, [R1+0x330] ;  /* 0x0003300001197983 */ /* 0x000f280000300800 */
[----:B------:R-:W4:Y:S04]  /*aac0*/  LDL.LU R26, [R1+0x334] ;  /* 0x00033400011a7983 */ /* 0x000f280000300800 */
[----:B------:R-:W4:Y:S04]  /*aad0*/  LDL.LU R27, [R1+0x338] ;  /* 0x00033800011b7983 */ /* 0x000f280000300800 */
[----:B------:R-:W4:Y:S04]  /*aae0*/  LDL.LU R28, [R1+0x33c] ;  /* 0x00033c00011c7983 */ /* 0x000f280000300800 */
[----:B------:R-:W4:Y:S04]  /*aaf0*/  LDL.LU R29, [R1+0x340] ;  /* 0x00034000011d7983 */ /* 0x000f280000300800 */
[----:B------:R-:W4:Y:S04]  /*ab00*/  LDL.LU R30, [R1+0x344] ;  /* 0x00034400011e7983 */ /* 0x000f280000300800 */
[----:B------:R-:W4:Y:S04]  /*ab10*/  LDL.LU R31, [R1+0x348] ;  /* 0x00034800011f7983 */ /* 0x000f280000300800 */
[----:B--2---:R-:W2:Y:S04]  /*ab20*/  LDL.LU R13, [R1+0x34c] ;  /* 0x00034c00010d7983 */ /* 0x004ea80000300800 */
[----:B---3--:R-:W3:Y:S04]  /*ab30*/  LDL.LU R12, [R1+0x350] ;  /* 0x00035000010c7983 */ /* 0x008ee80000300800 */
[----:B0-----:R-:W3:Y:S04]  /*ab40*/  LDL.LU R10, [R1+0x354] ;  /* 0x00035400010a7983 */ /* 0x001ee80000300800 */
[----:B------:R-:W3:Y:S04]  /*ab50*/  LDL.LU R9, [R1+0x358] ;  /* 0x0003580001097983 */ /* 0x000ee80000300800 */
[----:B------:R-:W3:Y:S04]  /*ab60*/  LDL.LU R0, [R1+0x35c] ;  /* 0x00035c0001007983 */ /* 0x000ee80000300800 */
[----:B------:R-:W3:Y:S01]  /*ab70*/  LDL.LU R11, [R1+0x360] ;  /* 0x00036000010b7983 */ /* 0x000ee20000300800 */
[----:B----4-:R-:W-:-:S05]  /*ab80*/  FADD R37, R47, R37 ;  /* 0x000000252f257221 */ /* 0x010fca0000000000 */
[----:B------:R0:W-:Y:S01]  /*ab90*/  STL [R1+0x320], R37 ;  /* 0x0003202501007387 */ /* 0x0001e20000100800 */
[----:B------:R-:W-:-:S03]  /*aba0*/  FADD R38, R32, R38 ;  /* 0x0000002620267221 */ /* 0x000fc60000000000 */
[----:B0-----:R-:W4:Y:S01]  /*abb0*/  LDL.LU R37, [R1+0x3b8] ;  /* 0x0003b80001257983 */ /* 0x001f220000300800 */
[----:B------:R-:W-:-:S03]  /*abc0*/  FADD R39, R33, R39 ;  /* 0x0000002721277221 */ /* 0x000fc60000000000 */
[----:B------:R0:W-:Y:S01]  /*abd0*/  STL [R1+0x324], R38 ;  /* 0x0003242601007387 */ /* 0x0001e20000100800 */
[----:B------:R-:W-:-:S01]  /*abe0*/  FADD R24, R34, R24 ;  /* 0x0000001822187221 */ /* 0x000fc20000000000 */
[----:B------:R-:W-:Y:S02]  /*abf0*/  FADD R25, R35, R25 ;  /* 0x0000001923197221 */ /* 0x000fe40000000000 */
[----:B0-----:R-:W2:Y:S04]  /*ac00*/  LDL.LU R38, [R1+0x3b4] ;  /* 0x0003b40001267983 */ /* 0x001ea80000300800 */
[----:B------:R0:W-:Y:S04]  /*ac10*/  STL [R1+0x328], R39 ;  /* 0x0003282701007387 */ /* 0x0001e80000100800 */
[----:B0-----:R-:W3:Y:S04]  /*ac20*/  LDL.LU R39, [R1+0x3b0] ;  /* 0x0003b00001277983 */ /* 0x001ee80000300800 */
[----:B------:R0:W-:Y:S04]  /*ac30*/  STL [R1+0x32c], R24 ;  /* 0x00032c1801007387 */ /* 0x0001e80000100800 */
[----:B0-----:R-:W3:Y:S04]  /*ac40*/  LDL.LU R24, [R1+0x3ac] ;  /* 0x0003ac0001187983 */ /* 0x001ee80000300800 */
[----:B------:R0:W-:Y:S04]  /*ac50*/  STL [R1+0x330], R25 ;  /* 0x0003301901007387 */ /* 0x0001e80000100800 */
[----:B0-----:R-:W3:Y:S01]  /*ac60*/  LDL.LU R25, [R1+0x3a8] ;  /* 0x0003a80001197983 */ /* 0x001ee20000300800 */
[----:B------:R-:W-:-:S05]  /*ac70*/  FADD R26, R36, R26 ;  /* 0x0000001a241a7221 */ /* 0x000fca0000000000 */
[----:B------:R0:W-:Y:S04]  /*ac80*/  STL [R1+0x334], R26 ;  /* 0x0003341a01007387 */ /* 0x0001e80000100800 */
[----:B0-----:R-:W3:Y:S01]  /*ac90*/  LDL.LU R26, [R1+0x3a4] ;  /* 0x0003a400011a7983 */ /* 0x001ee20000300800 */
[----:B----4-:R-:W-:-:S05]  /*aca0*/  FADD R27, R37, R27 ;  /* 0x0000001b251b7221 */ /* 0x010fca0000000000 */
[----:B------:R0:W-:Y:S01]  /*acb0*/  STL [R1+0x338], R27 ;  /* 0x0003381b01007387 */ /* 0x0001e20000100800 */
[----:B--2---:R-:W-:-:S03]  /*acc0*/  FADD R28, R38, R28 ;  /* 0x0000001c261c7221 */ /* 0x004fc60000000000 */
[----:B0-----:R-:W2:Y:S04]  /*acd0*/  LDL.LU R27, [R1+0x3a0] ;  /* 0x0003a000011b7983 */ /* 0x001ea80000300800 */
[----:B------:R0:W-:Y:S01]  /*ace0*/  STL [R1+0x33c], R28 ;  /* 0x00033c1c01007387 */ /* 0x0001e20000100800 */
[----:B---3--:R-:W-:-:S03]  /*acf0*/  FADD R29, R39, R29 ;  /* 0x0000001d271d7221 */ /* 0x008fc60000000000 */
[----:B0-----:R-:W3:Y:S04]  /*ad00*/  LDL.LU R28, [R1+0x39c] ;  /* 0x00039c00011c7983 */ /* 0x001ee80000300800 */
[----:B------:R0:W-:Y:S01]  /*ad10*/  STL [R1+0x340], R29 ;  /* 0x0003401d01007387 */ /* 0x0001e20000100800 */
[----:B------:R-:W-:-:S03]  /*ad20*/  FADD R30, R24, R30 ;  /* 0x0000001e181e7221 */ /* 0x000fc60000000000 */
[----:B0-----:R-:W4:Y:S04]  /*ad30*/  LDL.LU R29, [R1+0x398] ;  /* 0x00039800011d7983 */ /* 0x001f280000300800 */
[----:B------:R0:W-:Y:S01]  /*ad40*/  STL [R1+0x344], R30 ;  /* 0x0003441e01007387 */ /* 0x0001e20000100800 */
[----:B------:R-:W-:-:S03]  /*ad50*/  FADD R31, R25, R31 ;  /* 0x0000001f191f7221 */ /* 0x000fc60000000000 */
[----:B0-----:R-:W4:Y:S04]  /*ad60*/  LDL.LU R30, [R1+0x394] ;  /* 0x00039400011e7983 */ /* 0x001f280000300800 */
[----:B------:R0:W-:Y:S04]  /*ad70*/  STL [R1+0x348], R31 ;  /* 0x0003481f01007387 */ /* 0x0001e80000100800 */
[----:B0-----:R-:W4:Y:S01]  /*ad80*/  LDL.LU R31, [R1+0x390] ;  /* 0x00039000011f7983 */ /* 0x001f220000300800 */
[----:B------:R-:W-:-:S05]  /*ad90*/  FADD R13, R26, R13 ;  /* 0x0000000d1a0d7221 */ /* 0x000fca0000000000 */
[----:B------:R0:W-:Y:S04]  /*ada0*/  STL [R1+0x34c], R13 ;  /* 0x00034c0d01007387 */ /* 0x0001e80000100800 */
[----:B0-----:R0:W5:Y:S01]  /*adb0*/  LDL.LU R13, [R1+0x38c] ;  /* 0x00038c00010d7983 */ /* 0x0011620000300800 */
[----:B------:R-:W-:Y:S01]  /*adc0*/  UMOV UR41, URZ ;  /* 0x0000003f00297c82 */ /* 0x000fe20008000000 */
[----:B--2---:R-:W-:-:S05]  /*add0*/  FADD R12, R27, R12 ;  /* 0x0000000c1b0c7221 */ /* 0x004fca0000000000 */
[----:B------:R1:W-:Y:S01]  /*ade0*/  STL [R1+0x350], R12 ;  /* 0x0003500c01007387 */ /* 0x0003e20000100800 */
[----:B---3--:R-:W-:-:S03]  /*adf0*/  FADD R10, R28, R10 ;  /* 0x0000000a1c0a7221 */ /* 0x008fc60000000000 */
[----:B-1----:R0:W5:Y:S04]  /*ae00*/  LDL.LU R12, [R1+0x388] ;  /* 0x00038800010c7983 */ /* 0x0021680000300800 */
[----:B------:R1:W-:Y:S01]  /*ae10*/  STL [R1+0x354], R10 ;  /* 0x0003540a01007387 */ /* 0x0003e20000100800 */
[----:B----4-:R-:W-:-:S03]  /*ae20*/  FADD R9, R29, R9 ;  /* 0x000000091d097221 */ /* 0x010fc60000000000 */
[----:B-1----:R0:W5:Y:S04]  /*ae30*/  LDL.LU R10, [R1+0x384] ;  /* 0x00038400010a7983 */ /* 0x0021680000300800 */
[----:B------:R1:W-:Y:S01]  /*ae40*/  STL [R1+0x358], R9 ;  /* 0x0003580901007387 */ /* 0x0003e20000100800 */
[----:B------:R-:W-:-:S03]  /*ae50*/  FADD R0, R30, R0 ;  /* 0x000000001e007221 */ /* 0x000fc60000000000 */
[----:B-1----:R0:W5:Y:S04]  /*ae60*/  LDL.LU R9, [R1+0x380] ;  /* 0x0003800001097983 */ /* 0x0021680000300800 */
[----:B------:R1:W-:Y:S01]  /*ae70*/  STL [R1+0x35c], R0 ;  /* 0x00035c0001007387 */ /* 0x0003e20000100800 */
[----:B------:R-:W-:-:S03]  /*ae80*/  FADD R11, R11, R31 ;  /* 0x0000001f0b0b7221 */ /* 0x000fc60000000000 */
[----:B-1----:R0:W5:Y:S04]  /*ae90*/  LDL.LU R0, [R1+0x37c] ;  /* 0x00037c0001007983 */ /* 0x0021680000300800 */
[----:B------:R0:W-:Y:S02]  /*aea0*/  STL [R1+0x360], R11 ;  /* 0x0003600b01007387 */ /* 0x0001e40000100800 */
.L_x_24:
[----:B------:R-:W-:Y:S05]  /*aeb0*/  @!P1 BRA `(.L_x_25) ;  /* 0x0000000000049947 */ /* 0x000fea0003800000 */
[----:B------:R-:W-:Y:S01]  /*aec0*/  BPT.TRAP 0x1 ;  /* 0x000000040000795c */ /* 0x000fe20000300000 */
.L_x_25:
[----:B------:R-:W-:Y:S02]  /*aed0*/  UISETP.GT.U32.AND UP0, UPT, UR4, 0x1, UPT ;  /* 0x000000010400788c */ /* 0x000fe4000bf04070 */
[----:B------:R-:W-:-:S04]  /*aee0*/  ULEA UR13, UR50, UR9, 0x3 ;  /* 0x00000009320d7291 */ /* 0x000fc8000f8e183f */
[----:B------:R-:W-:Y:S01]  /*aef0*/  UIADD3 UR13, UR13, 0x28, URZ ;  /* 0x000000280d0d7890 */ /* 0x000fe2000fffe03f */
[----:B------:R-:W-:-:S03]  /*af00*/  PLOP3.LUT P0, PT, PT, PT, UP0, 0x80, 0x0 ;  /* 0x000000000000781c */ /* 0x000fc60003f0f008 */
[----:B------:R-:W-:-:S09]  /*af10*/  UPRMT UR13, URZ, 0x654, UR13 ;  /* 0x000006543f0d7896 */ /* 0x000fd2000800000d */
[----:B------:R-:W-:Y:S01]  /*af20*/  SYNCS.ARRIVE.TRANS64.RED.A1T0 RZ, [UR13], RZ ;  /* 0x000000ffffff79a7 */ /* 0x000fe2000810040d */
[----:B------:R-:W-:Y:S05]  /*af30*/  @P0 BRA `(.L_x_26) ;  /* 0x0000000000040947 */ /* 0x000fea0003800000 */
[----:B------:R-:W-:Y:S01]  /*af40*/  BPT.TRAP 0x1 ;  /* 0x000000040000795c */ /* 0x000fe20000300000 */
.L_x_26:
[----:B------:R-:W-:Y:S01]  /*af50*/  UIADD3 UR51, UR51, 0x1, URZ ;  /* 0x0000000133337890 */ /* 0x000fe2000fffe03f */
[C---:B-----5:R-:W-:Y:S01]  /*af60*/  ISETP.GT.AND P0, PT, R10.reuse, 0x1, PT ;  /* 0x000000010a00780c */ /* 0x060fe20003f04270 */
[----:B------:R-:W-:Y:S01]  /*af70*/  UIADD3 UR50, UR50, 0x1, URZ ;  /* 0x0000000132327890 */ /* 0x000fe2000fffe03f */
[----:B------:R-:W-:Y:S01]  /*af80*/  VIADD R10, R10, 0xffffffff ;  /* 0xffffffff0a0a7836 */ /* 0x000fe20000000000 */
[----:B------:R-:W-:Y:S02]  /*af90*/  UISETP.NE.AND UP0, UPT, UR51, 0x5, UPT ;  /* 0x000000053300788c */ /* 0x000fe4000bf05270 */
[----:B------:R-:W-:Y:S02]  /*afa0*/  UISETP.NE.AND UP1, UPT, UR50, 0x5, UPT ;  /* 0x000000053200788c */ /* 0x000fe4000bf25270 */
[----:B------:R-:W-:Y:S02]  /*afb0*/  USEL UR13, URZ, 0x1, UP0 ;  /* 0x000000013f0d7887 */ /* 0x000fe40008000000 */
[----:B------:R-:W-:-:S02]  /*afc0*/  USEL UR51, UR51, URZ, UP0 ;  /* 0x0000003f33337287 */ /* 0x000fc40008000000 */
[----:B------:R-:W-:Y:S02]  /*afd0*/  USEL UR50, UR50, URZ, UP1 ;  /* 0x0000003f32327287 */ /* 0x000fe40008800000 */
[----:B------:R-:W-:Y:S01]  /*afe0*/  LOP3.LUT R9, R9, UR13, RZ, 0x3c, !PT ;  /* 0x0000000d09097c12 */ /* 0x000fe2000f8e3cff */
[----:B------:R-:W-:Y:S01]  /*aff0*/  UMOV UR13, 0x1 ;  /* 0x00000001000d7882 */ /* 0x000fe20000000000 */
[----:B------:R-:W-:Y:S08]  /*b000*/  @P0 BRA `(.L_x_27) ;  /* 0xffffffb800100947 */ /* 0x000ff0000383ffff */
.L_x_19:
[----:B------:R-:W-:-:S04]  /*b010*/  UISETP.NE.AND UP0, UPT, UR41, URZ, UPT ;  /* 0x0000003f2900728c */ /* 0x000fc8000bf05270 */
[----:B------:R-:W-:-:S06]  /*b020*/  USEL UR12, URZ, 0x1, !UP0 ;  /* 0x000000013f0c7887 */ /* 0x000fcc000c000000 */
[----:B------:R-:W-:-:S13]  /*b030*/  ISETP.NE.AND P0, PT, RZ, UR12, PT ;  /* 0x0000000cff007c0c */ /* 0x000fda000bf05270 */
[----:B------:R-:W-:Y:S05]  /*b040*/  @!P0 BRA `(.L_x_28) ;  /* 0x0000002800908947 */ /* 0x000fea0003800000 */
[----:B------:R1:W-:Y:S04]  /*b050*/  STL [R1+0x3bc], R34 ;  /* 0x0003bc2201007387 */ /* 0x0003e80000100800 */
[----:B-1----:R-:W4:Y:S04]  /*b060*/  LDL.LU R34, [R1+0x20] ;  /* 0x0000200001227983 */ /* 0x002f280000300800 */
[----:B------:R1:W-:Y:S04]  /*b070*/  STL [R1+0x3b8], R35 ;  /* 0x0003b82301007387 */ /* 0x0003e80000100800 */
[----:B-1----:R-:W2:Y:S04]  /*b080*/  LDL.LU R35, [R1+0x24] ;  /* 0x0000240001237983 */ /* 0x002ea80000300800 */
[----:B------:R1:W-:Y:S04]  /*b090*/  STL [R1+0x3b4], R36 ;  /* 0x0003b42401007387 */ /* 0x0003e80000100800 */
[----:B-1----:R-:W3:Y:S04]  /*b0a0*/  LDL.LU R36, [R1+0x28] ;  /* 0x0000280001247983 */ /* 0x002ee80000300800 */
[----:B------:R1:W-:Y:S04]  /*b0b0*/  STL [R1+0x3b0], R37 ;  /* 0x0003b02501007387 */ /* 0x0003e80000100800 */
[----:B-1----:R-:W3:Y:S04]  /*b0c0*/  LDL.LU R37, [R1+0x2c] ;  /* 0x00002c0001257983 */ /* 0x002ee80000300800 */
[----:B------:R1:W-:Y:S04]  /*b0d0*/  STL [R1+0x3ac], R38 ;  /* 0x0003ac2601007387 */ /* 0x0003e80000100800 */
[----:B-1----:R-:W3:Y:S04]  /*b0e0*/  LDL.LU R38, [R1+0x30] ;  /* 0x0000300001267983 */ /* 0x002ee80000300800 */
[----:B------:R-:W3:Y:S04]  /*b0f0*/  LDL.LU R9, [R1+0x34] ;  /* 0x0000340001097983 */ /* 0x000ee80000300800 */
[----:B------:R-:W3:Y:S04]  /*b100*/  LDL.LU R10, [R1+0x38] ;  /* 0x00003800010a7983 */ /* 0x000ee80000300800 */
[----:B0-----:R-:W3:Y:S04]  /*b110*/  LDL.LU R11, [R1+0x3c] ;  /* 0x00003c00010b7983 */ /* 0x001ee80000300800 */
[----:B------:R0:W-:Y:S04]  /*b120*/  STL [R1+0x3a8], R39 ;  /* 0x0003a82701007387 */ /* 0x0001e80000100800 */
[----:B0-----:R-:W3:Y:S04]  /*b130*/  LDL.LU R39, [R1] ;  /* 0x0000000001277983 */ /* 0x001ee80000300800 */
[----:B------:R0:W-:Y:S04]  /*b140*/  STL [R1+0x3a4], R24 ;  /* 0x0003a41801007387 */ /* 0x0001e80000100800 */
[----:B0-----:R-:W3:Y:S04]  /*b150*/  LDL.LU R24, [R1+0x4] ;  /* 0x0000040001187983 */ /* 0x001ee80000300800 */
        /* <DEDUP_REMOVED lines=19> */
[----:B0-----:R-:W3:Y:S01]  /*b290*/  LDL.LU R0, [R1+0x64] ;  /* 0x0000640001007983 */ /* 0x001ee20000300800 */
[----:B------:R-:W-:Y:S01]  /*b2a0*/  FADD R23, R224, R23 ;  /* 0x00000017e0177221 */ /* 0x000fe20000000000 */
[----:B------:R-:W-:Y:S01]  /*b2b0*/  FADD R232, R225, R232 ;  /* 0x000000e8e1e87221 */ /* 0x000fe20000000000 */
[----:B------:R-:W-:Y:S01]  /*b2c0*/  FADD R233, R226, R233 ;  /* 0x000000e9e2e97221 */ /* 0x000fe20000000000 */
[----:B------:R-:W-:Y:S01]  /*b2d0*/  FADD R234, R227, R234 ;  /* 0x000000eae3ea7221 */ /* 0x000fe20000000000 */
[----:B------:R-:W-:Y:S01]  /*b2e0*/  FADD R235, R228, R235 ;  /* 0x000000ebe4eb7221 */ /* 0x000fe20000000000 */
[----:B------:R-:W-:Y:S01]  /*b2f0*/  FADD R236, R229, R236 ;  /* 0x000000ece5ec7221 */ /* 0x000fe20000000000 */
[----:B------:R-:W-:Y:S01]  /*b300*/  FADD R237, R230, R237 ;  /* 0x000000ede6ed7221 */ /* 0x000fe20000000000 */
[----:B----4-:R-:W-:-:S02]  /*b310*/  FADD R8, R34, R8 ;  /* 0x0000000822087221 */ /* 0x010fc40000000000 */
[----:B------:R-:W4:Y:S01]  /*b320*/  LDL.LU R34, [R1+0x3bc] ;  /* 0x0003bc0001227983 */ /* 0x000f220000300800 */
[----:B--2---:R-:W-:-:S03]  /*b330*/  FADD R7, R35, R7 ;  /* 0x0000000723077221 */ /* 0x004fc60000000000 */
[----:B------:R-:W2:Y:S01]  /*b340*/  LDL.LU R35, [R1+0x3b8] ;  /* 0x0003b80001237983 */ /* 0x000ea20000300800 */
[----:B---3--:R-:W-:-:S03]  /*b350*/  FADD R6, R36, R6 ;  /* 0x0000000624067221 */ /* 0x008fc60000000000 */
[----:B------:R-:W3:Y:S01]  /*b360*/  LDL.LU R36, [R1+0x3b4] ;  /* 0x0003b40001247983 */ /* 0x000ee20000300800 */
[----:B------:R-:W-:-:S03]  /*b370*/  FADD R5, R37, R5 ;  /* 0x0000000525057221 */ /* 0x000fc60000000000 */
[----:B------:R-:W3:Y:S01]  /*b380*/  LDL.LU R37, [R1+0x3b0] ;  /* 0x0003b00001257983 */ /* 0x000ee20000300800 */
[----:B------:R-:W-:-:S03]  /*b390*/  FADD R4, R38, R4 ;  /* 0x0000000426047221 */ /* 0x000fc60000000000 */
[----:B------:R-:W3:Y:S01]  /*b3a0*/  LDL.LU R38, [R1+0x3ac] ;  /* 0x0003ac0001267983 */ /* 0x000ee20000300800 */
[----:B------:R-:W-:-:S03]  /*b3b0*/  FADD R3, R9, R3 ;  /* 0x0000000309037221 */ /* 0x000fc60000000000 */
[----:B------:R-:W4:Y:S01]  /*b3c0*/  LDL.LU R9, [R1+0x70] ;  /* 0x0000700001097983 */ /* 0x000f220000300800 */
[----:B------:R-:W-:-:S03]  /*b3d0*/  FADD R2, R10, R2 ;  /* 0x000000020a027221 */ /* 0x000fc60000000000 */
[----:B------:R-:W2:Y:S01]  /*b3e0*/  LDL.LU R10, [R1+0x74] ;  /* 0x00007400010a7983 */ /* 0x000ea20000300800 */
[----:B------:R-:W-:-:S03]  /*b3f0*/  FADD R14, R11, R14 ;  /* 0x0000000e0b0e7221 */ /* 0x000fc60000000000 */
[----:B------:R-:W3:Y:S01]  /*b400*/  LDL.LU R11, [R1+0x78] ;  /* 0x00007800010b7983 */ /* 0x000ee20000300800 */
        /* <DEDUP_REMOVED lines=15> */
[----:B------:R-:W3:Y:S04]  /*b500*/  LDL.LU R30, [R1+0x38c] ;  /* 0x00038c00011e7983 */ /* 0x000ee80000300800 */
[----:B------:R-:W4:Y:S04]  /*b510*/  LDL.LU R224, [R1+0x60] ;  /* 0x0000600001e07983 */ /* 0x000f280000300800 */
[----:B------:R-:W2:Y:S04]  /*b520*/  LDL.LU R225, [R1+0x5c] ;  /* 0x00005c0001e17983 */ /* 0x000ea80000300800 */
[----:B------:R-:W3:Y:S01]  /*b530*/  LDL.LU R226, [R1+0x58] ;  /* 0x0000580001e27983 */ /* 0x000ee20000300800 */
[----:B------:R-:W-:-:S03]  /*b540*/  FADD R31, R231, R31 ;  /* 0x0000001fe71f7221 */ /* 0x000fc60000000000 */
[----:B------:R-:W3:Y:S04]  /*b550*/  LDL.LU R227, [R1+0x54] ;  /* 0x0000540001e37983 */ /* 0x000ee80000300800 */
[----:B------:R-:W3:Y:S04]  /*b560*/  LDL.LU R228, [R1+0x50] ;  /* 0x0000500001e47983 */ /* 0x000ee80000300800 */
[----:B------:R-:W3:Y:S04]  /*b570*/  LDL.LU R229, [R1+0x4c] ;  /* 0x00004c0001e57983 */ /* 0x000ee80000300800 */
[----:B------:R-:W3:Y:S04]  /*b580*/  LDL.LU R230, [R1+0x48] ;  /* 0x0000480001e67983 */ /* 0x000ee80000300800 */
[----:B------:R0:W-:Y:S04]  /*b590*/  STL [R1+0x40], R31 ;  /* 0x0000401f01007387 */ /* 0x0001e80000100800 */
[----:B0-----:R-:W3:Y:S04]  /*b5a0*/  LDL.LU R31, [R1+0x388] ;  /* 0x00038800011f7983 */ /* 0x001ee80000300800 */
[----:B------:R-:W3:Y:S01]  /*b5b0*/  LDL.LU R231, [R1+0x44] ;  /* 0x0000440001e77983 */ /* 0x000ee20000300800 */
[----:B------:R-:W-:Y:S01]  /*b5c0*/  FADD R13, R210, R13 ;  /* 0x0000000dd20d7221 */ /* 0x000fe20000000000 */
[----:B------:R-:W-:Y:S01]  /*b5d0*/  FADD R12, R209, R12 ;  /* 0x0000000cd10c7221 */ /* 0x000fe20000000000 */
[----:B------:R-:W-:Y:S01]  /*b5e0*/  FADD R0, R208, R0 ;  /* 0x00000000d0007221 */ /* 0x000fe20000000000 */
[----:B----4-:R-:W-:Y:S01]  /*b5f0*/  FADD R224, R223, R224 ;  /* 0x000000e0dfe07221 */ /* 0x010fe20000000000 */
[----:B--2---:R-:W-:Y:S01]  /*b600*/  FADD R225, R222, R225 ;  /* 0x000000e1dee17221 */ /* 0x004fe20000000000 */
[----:B---3--:R-:W-:Y:S01]  /*b610*/  FADD R226, R221, R226 ;  /* 0x000000e2dde27221 */ /* 0x008fe20000000000 */
[----:B------:R-:W-:Y:S01]  /*b620*/  FADD R227, R220, R227 ;  /* 0x000000e3dce37221 */ /* 0x000fe20000000000 */
[----:B------:R-:W-:Y:S01]  /*b630*/  FADD R228, R219, R228 ;  /* 0x000000e4dbe47221 */ /* 0x000fe20000000000 */
[----:B------:R-:W-:Y:S01]  /*b640*/  FADD R229, R218, R229 ;  /* 0x000000e5dae57221 */ /* 0x000fe20000000000 */
[----:B------:R-:W-:Y:S01]  /*b650*/  FADD R230, R217, R230 ;  /* 0x000000e6d9e67221 */ /* 0x000fe20000000000 */
[----:B------:R-:W-:-:S05]  /*b660*/  FADD R231, R216, R231 ;  /* 0x000000e7d8e77221 */ /* 0x000fca0000000000 */
[----:B------:R-:W-:Y:S04]  /*b670*/  STL [R1+0x44], R231 ;  /* 0x000044e701007387 */ /* 0x000fe80000100800 */
[----:B------:R-:W-:Y:S04]  /*b680*/  STL [R1+0x48], R230 ;  /* 0x000048e601007387 */ /* 0x000fe80000100800 */
[----:B------:R-:W-:Y:S04]  /*b690*/  STL [R1+0x4c], R229 ;  /* 0x00004ce501007387 */ /* 0x000fe80000100800 */
[----:B------:R-:W-:Y:S04]  /*b6a0*/  STL [R1+0x50], R228 ;  /* 0x000050e401007387 */ /* 0x000fe80000100800 */
[----:B------:R-:W-:Y:S04]  /*b6b0*/  STL [R1+0x54], R227 ;  /* 0x000054e301007387 */ /* 0x000fe80000100800 */
[----:B------:R-:W-:Y:S04]  /*b6c0*/  STL [R1+0x58], R226 ;  /* 0x000058e201007387 */ /* 0x000fe80000100800 */
[----:B------:R-:W-:Y:S04]  /*b6d0*/  STL [R1+0x5c], R225 ;  /* 0x00005ce101007387 */ /* 0x000fe80000100800 */
[----:B------:R-:W-:Y:S04]  /*b6e0*/  STL [R1+0x60], R224 ;  /* 0x000060e001007387 */ /* 0x000fe80000100800 */
[----:B------:R0:W-:Y:S04]  /*b6f0*/  STL [R1+0x6c], R13 ;  /* 0x00006c0d01007387 */ /* 0x0001e80000100800 */
[----:B------:R-:W-:Y:S04]  /*b700*/  STL [R1+0x64], R0 ;  /* 0x0000640001007387 */ /* 0x000fe80000100800 */
[----:B0-----:R-:W2:Y:S04]  /*b710*/  LDL.LU R13, [R1+0x7c] ;  /* 0x00007c00010d7983 */ /* 0x001ea80000300800 */
[----:B------:R0:W-:Y:S04]  /*b720*/  STL [R1+0x68], R12 ;  /* 0x0000680c01007387 */ /* 0x0001e80000100800 */
[----:B0-----:R-:W3:Y:S04]  /*b730*/  LDL.LU R12, [R1+0x80] ;  /* 0x00008000010c7983 */ /* 0x001ee80000300800 */
[----:B------:R-:W4:Y:S01]  /*b740*/  LDL.LU R0, [R1+0x84] ;  /* 0x0000840001007983 */ /* 0x000f220000300800 */
[----:B------:R-:W-:Y:S01]  /*b750*/  FADD R9, R211, R9 ;  /* 0x00000009d3097221 */ /* 0x000fe20000000000 */
[----:B------:R-:W-:Y:S01]  /*b760*/  FADD R10, R212, R10 ;  /* 0x0000000ad40a7221 */ /* 0x000fe20000000000 */
[----:B------:R-:W-:-:S03]  /*b770*/  FADD R11, R213, R11 ;  /* 0x0000000bd50b7221 */ /* 0x000fc60000000000 */
[----:B------:R0:W-:Y:S04]  /*b780*/  STL [R1+0x70], R9 ;  /* 0x0000700901007387 */ /* 0x0001e80000100800 */
[----:B------:R-:W4:Y:S04]  /*b790*/  LDL.LU R213, [R1+0x94] ;  /* 0x0000940001d57983 */ /* 0x000f280000300800 */
[----:B------:R1:W-:Y:S04]  /*b7a0*/  STL [R1+0x74], R10 ;  /* 0x0000740a01007387 */ /* 0x0003e80000100800 */
[----:B------:R-:W4:Y:S04]  /*b7b0*/  LDL.LU R212, [R1+0x98] ;  /* 0x0000980001d47983 */ /* 0x000f280000300800 */
[----:B------:R-:W4:Y:S04]  /*b7c0*/  LDL.LU R211, [R1+0x9c] ;  /* 0x00009c0001d37983 */ /* 0x000f280000300800 */
        /* <DEDUP_REMOVED lines=23> */
[----:B--2---:R-:W-:-:S05]  /*b940*/  FADD R13, R214, R13 ;  /* 0x0000000dd60d7221 */ /* 0x004fca0000000000 */
[----:B------:R0:W-:Y:S01]  /*b950*/  STL [R1+0x7c], R13 ;  /* 0x00007c0d01007387 */ /* 0x0001e20000100800 */
[----:B---3--:R-:W-:-:S03]  /*b960*/  FADD R12, R215, R12 ;  /* 0x0000000cd70c7221 */ /* 0x008fc60000000000 */
[----:B0-----:R1:W5:Y:S01]  /*b970*/  LDL.LU R13, [R1+0x384] ;  /* 0x00038400010d7983 */ /* 0x0013620000300800 */
[----:B----4-:R-:W-:-:S03]  /*b980*/  FADD R0, R200, R0 ;  /* 0x00000000c8007221 */ /* 0x010fc60000000000 */
[----:B------:R-:W2:Y:S04]  /*b990*/  LDL.LU R214, [R1+0x90] ;  /* 0x0000900001d67983 */ /* 0x000ea80000300800 */
[----:B------:R0:W-:Y:S04]  /*b9a0*/  STL [R1+0x80], R12 ;  /* 0x0000800c01007387 */ /* 0x0001e80000100800 */
[----:B0-----:R1:W5:Y:S04]  /*b9b0*/  LDL.LU R12, [R1+0x380] ;  /* 0x00038000010c7983 */ /* 0x0013680000300800 */
[----:B------:R-:W3:Y:S04]  /*b9c0*/  LDL.LU R215, [R1+0x8c] ;  /* 0x00008c0001d77983 */ /* 0x000ee80000300800 */
[----:B------:R0:W-:Y:S04]  /*b9d0*/  STL [R1+0x84], R0 ;  /* 0x0000840001007387 */ /* 0x0001e80000100800 */
[----:B0-----:R1:W5:Y:S04]  /*b9e0*/  LDL.LU R0, [R1+0x37c] ;  /* 0x00037c0001007983 */ /* 0x0013680000300800 */
[----:B------:R-:W4:Y:S01]  /*b9f0*/  LDL.LU R200, [R1+0x88] ;  /* 0x0000880001c87983 */ /* 0x000f220000300800 */
[----:B------:R-:W-:Y:S01]  /*ba00*/  FADD R213, R204, R213 ;  /* 0x000000d5ccd57221 */ /* 0x000fe20000000000 */
        /* <DEDUP_REMOVED lines=24> */
[----:B--2---:R-:W-:Y:S01]  /*bb90*/  FADD R214, R203, R214 ;  /* 0x000000d6cbd67221 */ /* 0x004fe20000000000 */
[----:B---3--:R-:W-:Y:S01]  /*bba0*/  FADD R215, R202, R215 ;  /* 0x000000d7cad77221 */ /* 0x008fe20000000000 */
[----:B----4-:R-:W-:-:S05]  /*bbb0*/  FADD R200, R201, R200 ;  /* 0x000000c8c9c87221 */ /* 0x010fca0000000000 */
[----:B------:R0:W-:Y:S04]  /*bbc0*/  STL [R1+0x88], R200 ;  /* 0x000088c801007387 */ /* 0x0001e80000100800 */
        /* <DEDUP_REMOVED lines=24> */
[----:B------:R-:W4:Y:S04]  /*bd50*/  LDL.LU R203, [R1+0xf8] ;  /* 0x0000f80001cb7983 */ /* 0x000f280000300800 */
[----:B------:R1:W-:Y:S04]  /*bd60*/  STL [R1+0xec], R9 ;  /* 0x0000ec0901007387 */ /* 0x0003e80000100800 */
[----:B------:R-:W4:Y:S04]  /*bd70*/  LDL.LU R202, [R1+0xfc] ;  /* 0x0000fc0001ca7983 */ /* 0x000f280000300800 */
[----:B------:R1:W-:Y:S04]  /*bd80*/  STL [R1+0xf0], R10 ;  /* 0x0000f00a01007387 */ /* 0x0003e80000100800 */
[----:B------:R-:W4:Y:S04]  /*bd90*/  LDL.LU R201, [R1+0x100] ;  /* 0x0001000001c97983 */ /* 0x000f280000300800 */
[----:B------:R1:W-:Y:S04]  /*bda0*/  STL [R1+0xf4], R11 ;  /* 0x0000f40b01007387 */ /* 0x0003e80000100800 */
[----:B0-----:R-:W4:Y:S04]  /*bdb0*/  LDL.LU R200, [R1+0x104] ;  /* 0x0001040001c87983 */ /* 0x001f280000300800 */
[----:B--2---:R-:W2:Y:S04]  /*bdc0*/  LDL.LU R215, [R1+0x108] ;  /* 0x0001080001d77983 */ /* 0x004ea80000300800 */
[----:B---3--:R-:W3:Y:S04]  /*bdd0*/  LDL.LU R214, [R1+0x10c] ;  /* 0x00010c0001d67983 */ /* 0x008ee80000300800 */
[----:B----4-:R-:W4:Y:S04]  /*bde0*/  LDL.LU R213, [R1+0x110] ;  /* 0x0001100001d57983 */ /* 0x010f280000300800 */
        /* <DEDUP_REMOVED lines=23> */
[----:B------:R-:W4:Y:S01]  /*bf60*/  LDL.LU R11, [R1+0x170] ;  /* 0x00017000010b7983 */ /* 0x000f220000300800 */
[----:B------:R-:W-:Y:S01]  /*bf70*/  FADD R203, R181, R203 ;  /* 0x000000cbb5cb7221 */ /* 0x000fe20000000000 */
[----:B------:R-:W-:-:S04]  /*bf80*/  FADD R202, R182, R202 ;  /* 0x000000cab6ca7221 */ /* 0x000fc80000000000 */
[----:B------:R0:W-:Y:S01]  /*bf90*/  STL [R1+0xf8], R203 ;  /* 0x0000f8cb01007387 */ /* 0x0001e20000100800 */
[----:B------:R-:W-:-:S03]  /*bfa0*/  FADD R201, R183, R201 ;  /* 0x000000c9b7c97221 */ /* 0x000fc60000000000 */
[----:B------:R1:W-:Y:S01]  /*bfb0*/  STL [R1+0xfc], R202 ;  /* 0x0000fcca01007387 */ /* 0x0003e20000100800 */
[----:B------:R-:W-:-:S03]  /*bfc0*/  FADD R200, R168, R200 ;  /* 0x000000c8a8c87221 */ /* 0x000fc60000000000 */
        /* <DEDUP_REMOVED lines=57> */
[----:B------:R-:W4:Y:S04]  /*c360*/  LDL.LU R201, [R1+0x17c] ;  /* 0x00017c0001c97983 */ /* 0x000f280000300800 */
[----:B------:R1:W-:Y:S04]  /*c370*/  STL [R1+0x170], R11 ;  /* 0x0001700b01007387 */ /* 0x0003e80000100800 */
[----:B--2---:R-:W2:Y:S04]  /*c380*/  LDL.LU R200, [R1+0x180] ;  /* 0x0001800001c87983 */ /* 0x004ea80000300800 */
        /* <DEDUP_REMOVED lines=27> */
[----:B------:R-:W-:Y:S01]  /*c540*/  FADD R203, R148, R203 ;  /* 0x000000cb94cb7221 */ /* 0x000fe20000000000 */
[----:B------:R-:W-:-:S04]  /*c550*/  FADD R202, R149, R202 ;  /* 0x000000ca95ca7221 */ /* 0x000fc80000000000 */
        /* <DEDUP_REMOVED lines=334> */
[----:B------:R-:W-:Y:S01]  /*da40*/  FADD R10, R30, R10 ;  /* 0x0000000a1e0a7221 */ /* 0x000fe20000000000 */
[----:B------:R-:W-:-:S05]  /*da50*/  FADD R11, R11, R31 ;  /* 0x0000001f0b0b7221 */ /* 0x000fca0000000000 */
[----:B------:R1:W-:Y:S04]  /*da60*/  STL [R1+0x360], R11 ;  /* 0x0003600b01007387 */ /* 0x0003e80000100800 */
[----:B------:R1:W-:Y:S04]  /*da70*/  STL [R1+0x358], R9 ;  /* 0x0003580901007387 */ /* 0x0003e80000100800 */
[----:B------:R1:W-:Y:S02]  /*da80*/  STL [R1+0x35c], R10 ;  /* 0x00035c0a01007387 */ /* 0x0003e40000100800 */
.L_x_28:
[----:B-1----:R-:W1:Y:S02]  /*da90*/  LDC R9, c[0x0][0x28c] ;  /* 0x0000a300ff097b82 */ /* 0x002e640000000800 */
[----:B-1----:R-:W-:-:S13]  /*daa0*/  ISETP.GE.AND P0, PT, R9, 0x1, PT ;  /* 0x000000010900780c */ /* 0x002fda0003f06270 */
[----:B------:R-:W-:Y:S05]  /*dab0*/  @!P0 BRA `(.L_x_29) ;  /* 0x0000000000488947 */ /* 0x000fea0003800000 */
[----:B------:R-:W-:-:S06]  /*dac0*/  UISETP.NE.AND UP0, UPT, UR44, 0x3, UPT ;  /* 0x000000032c00788c */ /* 0x000fcc000bf05270 */
[----:B------:R-:W-:-:S13]  /*dad0*/  PLOP3.LUT P0, PT, PT, PT, UP0, 0x80, 0x0 ;  /* 0x000000000000781c */ /* 0x000fda0003f0f008 */
[----:B------:R-:W-:Y:S05]  /*dae0*/  @!P0 BRA `(.L_x_30) ;  /* 0x0000000000048947 */ /* 0x000fea0003800000 */
[----:B------:R-:W-:Y:S01]  /*daf0*/  BPT.TRAP 0x1 ;  /* 0x000000040000795c */ /* 0x000fe20000300000 */
.L_x_30:
[----:B------:R-:W-:-:S04]  /*db00*/  UISETP.LT.AND UP0, UPT, UR45, 0x1, UPT ;  /* 0x000000012d00788c */ /* 0x000fc8000bf01270 */
[----:B------:R-:W-:Y:S02]  /*db10*/  USEL UR14, UR45, 0x1, UP0 ;  /* 0x000000012d0e7887 */ /* 0x000fe40008000000 */
[----:B------:R-:W-:Y:S02]  /*db20*/  UISETP.GT.U32.AND UP0, UPT, UR4, 0x1, UPT ;  /* 0x000000010400788c */ /* 0x000fe4000bf04070 */
[----:B------:R-:W-:-:S04]  /*db30*/  UIADD3 UR14, UR42, UR45, -UR14 ;  /* 0x0000002d2a0e7290 */ /* 0x000fc8000fffe80e */
[----:B------:R-:W-:Y:S01]  /*db40*/  UIMAD.WIDE.U32 UR12, UR14, -0x33333333, URZ ;  /* 0xcccccccd0e0c78a5 */ /* 0x000fe2000f8e003f */
[----:B------:R-:W-:-:S03]  /*db50*/  PLOP3.LUT P0, PT, PT, PT, UP0, 0x80, 0x0 ;  /* 0x000000000000781c */ /* 0x000fc60003f0f008 */
[----:B------:R-:W-:-:S04]  /*db60*/  USHF.R.U32.HI UR12, URZ, 0x2, UR13 ;  /* 0x000000023f0c7899 */ /* 0x000fc8000801160d */
[----:B------:R-:W-:-:S04]  /*db70*/  UIMAD UR14, UR12, -0x5, UR14 ;  /* 0xfffffffb0c0e78a4 */ /* 0x000fc8000f8e020e */
[----:B------:R-:W-:-:S04]  /*db80*/  ULEA UR14, UR14, UR9, 0x3 ;  /* 0x000000090e0e7291 */ /* 0x000fc8000f8e183f */
[----:B------:R-:W-:-:S04]  /*db90*/  UIADD3 UR14, UR14, 0x28, URZ ;  /* 0x000000280e0e7890 */ /* 0x000fc8000fffe03f */
[----:B------:R-:W-:-:S09]  /*dba0*/  UPRMT UR14, URZ, 0x654, UR14 ;  /* 0x000006543f0e7896 */ /* 0x000fd2000800000e */
[----:B------:R-:W-:Y:S01]  /*dbb0*/  SYNCS.ARRIVE.TRANS64.RED.A1T0 RZ, [UR14], RZ ;  /* 0x000000ffffff79a7 */ /* 0x000fe2000810040e */
[----:B------:R-:W-:Y:S05]  /*dbc0*/  @P0 BRA `(.L_x_29) ;  /* 0x0000000000040947 */ /* 0x000fea0003800000 */
[----:B------:R-:W-:Y:S01]  /*dbd0*/  BPT.TRAP 0x1 ;  /* 0x000000040000795c */ /* 0x000fe20000300000 */
.L_x_29:
[----:B------:R-:W4:Y:S01]  /*dbe0*/  LDL.LU R10, [R1+0x368] ;  /* 0x00036800010a7983 */ /* 0x000f220000300800 */
[----:B------:R-:W1:Y:S01]  /*dbf0*/  LDC R9, c[0x0][0x288] ;  /* 0x0000a200ff097b82 */ /* 0x000e620000000800 */
[----:B------:R-:W0:Y:S01]  /*dc00*/  S2R R25, SR_TID.X ;  /* 0x0000000000197919 */ /* 0x000e220000002100 */
[----:B------:R-:W-:Y:S02]  /*dc10*/  UIADD3 UR42, UR45, UR42, URZ ;  /* 0x0000002a2d2a7290 */ /* 0x000fe4000fffe03f */
[----:B------:R-:W-:Y:S01]  /*dc20*/  UISETP.GE.U32.AND UP1, UPT, UR45, 0x5, UPT ;  /* 0x000000052d00788c */ /* 0x000fe2000bf26070 */
[----:B------:R-:W2:Y:S01]  /*dc30*/  LDL.LU R24, [R1+0x36c] ;  /* 0x00036c0001187983 */ /* 0x000ea20000300800 */
[----:B------:R-:W-:Y:S01]  /*dc40*/  UISETP.GT.U32.AND UP0, UPT, UR42, 0x4, UPT ;  /* 0x000000042a00788c */ /* 0x000fe2000bf04070 */
[----:B------:R-:W-:Y:S01]  /*dc50*/  IMAD.MOV.U32 R149, RZ, RZ, -0x1 ;  /* 0xffffffffff957424 */ /* 0x000fe200078e00ff */
[----:B------:R-:W-:Y:S01]  /*dc60*/  ULDC UR9, c[0x0][0x284] ;  /* 0x0000a10000097ab9 */ /* 0x000fe20000000800 */
[----:B------:R-:W-:Y:S01]  /*dc70*/  USHF.R.S32.HI UR14, URZ, 0x1f, UR48 ;  /* 0x0000001f3f0e7899 */ /* 0x000fe20008011430 */
[----:B------:R-:W-:Y:S01]  /*dc80*/  ULDC.64 UR16, c[0x0][0x5d0] ;  /* 0x0001740000107ab9 */ /* 0x000fe20000000a00 */
[----:B------:R-:W-:-:S04]  /*dc90*/  UISETP.LT.U32.AND UP0, UPT, UR45, 0x5, UP0 ;  /* 0x000000052d00788c */ /* 0x000fc80008701070 */
[----:B------:R-:W-:Y:S02]  /*dca0*/  @UP1 UIMAD.WIDE.U32 UR12, UR42, -0x33333333, URZ ;  /* 0xcccccccd2a0c18a5 */ /* 0x000fe4000f8e003f */
[----:B------:R-:W-:Y:S02]  /*dcb0*/  USEL UR15, URZ, 0x1, !UP0 ;  /* 0x000000013f0f7887 */ /* 0x000fe4000c000000 */
[----:B------:R-:W-:Y:S02]  /*dcc0*/  @UP1 USHF.R.U32.HI UR12, URZ, 0x2, UR13 ;  /* 0x000000023f0c1899 */ /* 0x000fe4000801160d */
[----:B------:R-:W-:-:S04]  /*dcd0*/  ULOP3.LUT UR43, UR43, UR15, URZ, 0x3c, !UPT ;  /* 0x0000000f2b2b7292 */ /* 0x000fc8000f8e3c3f */
[----:B------:R-:W-:Y:S01]  /*dce0*/  @UP1 ULOP3.LUT UR43, UR43, 0x1, UR12, 0x78, !UPT ;  /* 0x000000012b2b1892 */ /* 0x000fe2000f8e780c */
[----:B0-----:R-:W-:Y:S01]  /*dcf0*/  SHF.R.U32.HI R29, RZ, 0x7, R25 ;  /* 0x00000007ff1d7819 */ /* 0x001fe20000011619 */
[----:B------:R-:W-:-:S03]  /*dd00*/  IMAD.SHL.U32 R27, R25, 0x2, RZ ;  /* 0x00000002191b7824 */ /* 0x000fc600078e00ff */
[----:B------:R-:W-:-:S05]  /*dd10*/  LOP3.LUT R29, R29, 0x1, RZ, 0xc0, !PT ;  /* 0x000000011d1d7812 */ /* 0x000fca00078ec0ff */
[----:B------:R-:W-:Y:S02]  /*dd20*/  IMAD.SHL.U32 R31, R29, 0x40, RZ ;  /* 0x000000401d1f7824 */ /* 0x000fe400078e00ff */
[----:B----4-:R-:W-:Y:S01]  /*dd30*/  IMAD R26, R10, 0x70, RZ ;  /* 0x000000700a1a7824 */ /* 0x010fe200078e02ff */
[----:B------:R-:W-:-:S04]  /*dd40*/  LOP3.LUT R10, R25, 0x3, RZ, 0xc0, !PT ;  /* 0x00000003190a7812 */ /* 0x000fc800078ec0ff */
[----:B-1----:R-:W-:Y:S01]  /*dd50*/  ISETP.GE.AND P0, PT, R26, R9, PT ;  /* 0x000000091a00720c */ /* 0x002fe20003f06270 */
[----:B------:R-:W-:Y:S01]  /*dd60*/  IMAD R11, R10, -0x2, R9 ;  /* 0xfffffffe0a0b7824 */ /* 0x000fe200078e0209 */
[----:B------:R-:W-:Y:S01]  /*dd70*/  SHF.R.U32.HI R9, RZ, 0x2, R25 ;  /* 0x00000002ff097819 */ /* 0x000fe20000011619 */
[----:B--2---:R-:W-:Y:S01]  /*dd80*/  IMAD.WIDE R46, R24, 0x200, RZ ;  /* 0x00000200182e7825 */ /* 0x004fe200078e02ff */
[----:B------:R-:W-:Y:S02]  /*dd90*/  LOP3.LUT R10, R25, 0x60, RZ, 0xc0, !PT ;  /* 0x00000060190a7812 */ /* 0x000fe400078ec0ff */
[----:B------:R-:W-:Y:S01]  /*dda0*/  LOP3.LUT R9, R9, 0x7, RZ, 0xc0, !PT ;  /* 0x0000000709097812 */ /* 0x000fe200078ec0ff */
[----:B------:R-:W-:Y:S01]  /*ddb0*/  IMAD.IADD R28, R11, 0x1, -R26 ;  /* 0x000000010b1c7824 */ /* 0x000fe200078e0a1a */
[----:B------:R-:W-:Y:S02]  /*ddc0*/  SHF.R.U32.HI R10, RZ, 0x1, R10 ;  /* 0x00000001ff0a7819 */ /* 0x000fe4000001160a */
[----:B------:R-:W-:-:S02]  /*ddd0*/  LOP3.LUT R31, R31, 0x40, R9, 0xe2, !PT ;  /* 0x000000401f1f7812 */ /* 0x000fc400078ee209 */
[----:B------:R-:W-:Y:S02]  /*dde0*/  IADD3 R9, RZ, -R10, -R9 ;  /* 0x8000000aff097210 */ /* 0x000fe40007ffe809 */
[----:B------:R-:W-:Y:S02]  /*ddf0*/  LOP3.LUT R26, R26, 0x6, R27, 0xf8, !PT ;  /* 0x000000061a1a7812 */ /* 0x000fe400078ef81b */
[----:B------:R-:W-:Y:S01]  /*de00*/  LOP3.LUT R31, R46, R31, R10, 0xfe, !PT ;  /* 0x0000001f2e1f7212 */ /* 0x000fe200078efe0a */
[----:B------:R-:W-:Y:S01]  /*de10*/  IMAD R29, R29, -0x40, R9 ;  /* 0xffffffc01d1d7824 */ /* 0x000fe200078e0209 */
[----:B------:R-:W-:Y:S01]  /*de20*/  SHF.R.S32.HI R27, RZ, 0x1f, R26 ;  /* 0x0000001fff1b7819 */ /* 0x000fe2000001141a */
[----:B------:R-:W-:Y:S02]  /*de30*/  IMAD.SHL.U32 R9, R24, 0x200, RZ ;  /* 0x0000020018097824 */ /* 0x000fe400078e00ff */
[----:B------:R-:W-:-:S03]  /*de40*/  IMAD.U32 R24, RZ, RZ, UR16 ;  /* 0x00000010ff187e24 */ /* 0x000fc6000f8e00ff */
[C---:B------:R-:W-:Y:S01]  /*de50*/  ISETP.GE.OR P0, PT, R9.reuse, UR9, P0 ;  /* 0x0000000909007c0c */ /* 0x040fe20008706670 */
[----:B------:R-:W-:Y:S01]  /*de60*/  IMAD.WIDE.U32 R24, R24, UR48, R26 ;  /* 0x0000003018187c25 */ /* 0x000fe2000f8e001a */
[----:B------:R-:W-:Y:S01]  /*de70*/  IADD3 R29, -R9, UR9, R29 ;  /* 0x00000009091d7c10 */ /* 0x000fe2000fffe11d */
[----:B------:R-:W-:-:S04]  /*de80*/  UIMAD UR9, UR14, UR16, URZ ;  /* 0x000000100e0972a4 */ /* 0x000fc8000f8e023f */
[----:B------:R-:W-:-:S06]  /*de90*/  UIMAD UR9, UR48, UR17, UR9 ;  /* 0x00000011300972a4 */ /* 0x000fcc000f8e0209 */
[----:B------:R-:W-:Y:S01]  /*dea0*/  VIADD R25, R25, UR9 ;  /* 0x0000000919197c36 */ /* 0x000fe20008000000 */
[----:B------:R-:W-:Y:S06]  /*deb0*/  @P0 BRA `(.L_x_31) ;  /* 0x000001ac00340947 */ /* 0x000fec0003800000 */
[----:B------:R-:W0:Y:S01]  /*dec0*/  LDC.64 R10, c[0x0][0x5c8] ;  /* 0x00017200ff0a7b82 */ /* 0x000e220000000a00 */
[----:B------:R-:W-:Y:S01]  /*ded0*/  FSETP.NEU.AND P0, PT, RZ, UR46, PT ;  /* 0x0000002eff007c0b */ /* 0x000fe2000bf0d000 */
[----:B------:R-:W-:Y:S01]  /*dee0*/  BSSY B0, `(.L_x_31) ;  /* 0x0001aca000007945 */ /* 0x000fe20003800000 */
[-C--:B0-----:R-:W-:Y:S02]  /*def0*/  IMAD R30, R47, R10.reuse, RZ ;  /* 0x0000000a2f1e7224 */ /* 0x081fe400078e02ff */
[----:B------:R-:W-:-:S04]  /*df00*/  IMAD.WIDE.U32 R24, R31, R10, R24 ;  /* 0x0000000a1f187225 */ /* 0x000fc800078e0018 */
[----:B------:R-:W-:-:S04]  /*df10*/  IMAD R30, R31, R11, R30 ;  /* 0x0000000b1f1e7224 */ /* 0x000fc800078e021e */
[----:B------:R-:W-:Y:S01]  /*df20*/  IMAD.IADD R30, R25, 0x1, R30 ;  /* 0x00000001191e7824 */ /* 0x000fe200078e021e */
[----:B------:R-:W-:Y:S06]  /*df30*/  @!P0 BRA `(.L_x_32) ;  /* 0x000000fc00788947 */ /* 0x000fec0003800000 */
[----:B------:R-:W-:Y:S01]  /*df40*/  ISETP.GE.AND P3, PT, R29, 0x189, PT ;  /* 0x000001891d00780c */ /* 0x000fe20003f66270 */
[----:B------:R-:W-:Y:S01]  /*df50*/  ULDC.64 UR12, c[0x0][0x5b8] ;  /* 0x00016e00000c7ab9 */ /* 0x000fe20000000a00 */
[----:B------:R-:W2:Y:S02]  /*df60*/  LDL.LU R48, [R1+0x40] ;  /* 0x0000400001307983 */ /* 0x000ea40000300800 */
[C---:B------:R-:W-:Y:S02]  /*df70*/  ISETP.LT.OR P5, PT, R28.reuse, 0x1, !P3 ;  /* 0x000000011c00780c */ /* 0x040fe40005fa1670 */
[C---:B------:R-:W-:Y:S02]  /*df80*/  ISETP.LT.OR P4, PT, R28.reuse, 0x2, !P3 ;  /* 0x000000021c00780c */ /* 0x040fe40005f81670 */
[----:B------:R-:W-:Y:S01]  /*df90*/  ISETP.LT.OR P0, PT, R28, 0x9, !P3 ;  /* 0x000000091c00780c */ /* 0x000fe20005f01670 */
[----:B------:R-:W-:Y:S01]  /*dfa0*/  UIMAD UR9, UR14, UR12, URZ ;  /* 0x0000000c0e0972a4 */ /* 0x000fe2000f8e023f */
[----:B-----5:R-:W-:Y:S01]  /*dfb0*/  LOP3.LUT R12, R12, 0xfffffffb, RZ, 0xc0, !PT ;  /* 0xfffffffb0c0c7812 */ /* 0x020fe200078ec0ff */
[----:B------:R-:W4:Y:S06]  /*dfc0*/  LDL.LU R50, [R1+0x44] ;  /* 0x0000440001327983 */ /* 0x000f2c0000300800 */
[----:B------:R-:W0:Y:S01]  /*dfd0*/  @!P5 LDC.64 R32, c[0x0][0x5c0] ;  /* 0x00017000ff20db82 */ /* 0x000e220000000a00 */
[----:B------:R-:W-:-:S02]  /*dfe0*/  @!P5 IMAD.MOV.U32 R34, RZ, RZ, R24 ;  /* 0x000000ffff22d224 */ /* 0x000fc400078e0018 */
[----:B------:R-:W-:-:S05]  /*dff0*/  @!P5 IMAD.MOV.U32 R35, RZ, RZ, R30 ;  /* 0x000000ffff23d224 */ /* 0x000fca00078e001e */
[----:B------:R-:W1:Y:S01]  /*e000*/  @!P4 LDC.64 R36, c[0x0][0x5c0] ;  /* 0x00017000ff24cb82 */ /* 0x000e620000000a00 */
[----:B------:R-:W-:-:S04]  /*e010*/  @!P5 IMAD.WIDE.U32 R34, R10, 0x180, R34 ;  /* 0x000001800a22d825 */ /* 0x000fc800078e0022 */
[----:B------:R-:W-:Y:S01]  /*e020*/  @!P5 IMAD R9, R11, 0x180, RZ ;  /* 0x000001800b09d824 */ /* 0x000fe200078e02ff */
[----:B------:R-:W-:Y:S01]  /*e030*/  ISETP.LT.OR P3, PT, R28, 0xa, !P3 ;  /* 0x0000000a1c00780c */ /* 0x000fe20005f61670 */
[----:B------:R-:W-:Y:S01]  /*e040*/  UIMAD UR9, UR48, UR13, UR9 ;  /* 0x0000000d300972a4 */ /* 0x000fe2000f8e0209 */
[----:B------:R-:W-:Y:S01]  /*e050*/  ULDC.64 UR14, c[0x0][0x5a8] ;  /* 0x00016a00000e7ab9 */ /* 0x000fe20000000a00 */
[----:B------:R-:W-:Y:S01]  /*e060*/  @!P5 IMAD.IADD R9, R35, 0x1, R9 ;  /* 0x000000012309d824 */ /* 0x000fe200078e0209 */
[----:B------:R-:W-:Y:S01]  /*e070*/  @P5 LOP3.LUT R12, R12, 0x4, RZ, 0xfc, !PT ;  /* 0x000000040c0c5812 */ /* 0x000fe200078efcff */
[----:B------:R-:W3:Y:S03]  /*e080*/  LDL.LU R49, [R1+0x364] ;  /* 0x0003640001317983 */ /* 0x000ee60000300800 */
[----:B------:R-:W-:Y:S02]  /*e090*/  LOP3.LUT R12, R12, 0xfffffffd, RZ, 0xc0, !PT ;  /* 0xfffffffd0c0c7812 */ /* 0x000fe400078ec0ff */
[----:B0-----:R-:W-:Y:S01]  /*e0a0*/  @!P5 IADD3 R38, P1, P2, R34, UR8, R32 ;  /* 0x000000082226dc10 */ /* 0x001fe2000fa3e020 */
[----:B------:R-:W-:Y:S01]  /*e0b0*/  @!P4 IMAD.MOV.U32 R32, RZ, RZ, R24 ;  /* 0x000000ffff20c224 */ /* 0x000fe200078e0018 */
[----:B------:R-:W0:Y:S01]  /*e0c0*/  @!P0 LDC.64 R34, c[0x0][0x5c0] ;  /* 0x00017000ff228b82 */ /* 0x000e220000000a00 */
[----:B------:R-:W-:-:S02]  /*e0d0*/  @P4 LOP3.LUT R12, R12, 0x2, RZ, 0xfc, !PT ;  /* 0x000000020c0c4812 */ /* 0x000fc400078efcff */
[----:B------:R-:W-:Y:S01]  /*e0e0*/  @!P5 IADD3.X R39, R9, UR7, R33, P1, P2 ;  /* 0x000000070927dc10 */ /* 0x000fe20008fe4421 */
[----:B------:R-:W-:Y:S01]  /*e0f0*/  @!P4 IMAD.MOV.U32 R33, RZ, RZ, R30 ;  /* 0x000000ffff21c224 */ /* 0x000fe200078e001e */
[----:B------:R-:W-:Y:S01]  /*e100*/  ISETP.GE.AND P5, PT, R29, 0x1, PT ;  /* 0x000000011d00780c */ /* 0x000fe20003fa6270 */
[----:B------:R-:W-:Y:S02]  /*e110*/  @!P4 IMAD R9, R11, 0x180, RZ ;  /* 0x000001800b09c824 */ /* 0x000fe400078e02ff */
[----:B------:R-:W-:-:S04]  /*e120*/  @!P4 IMAD.WIDE.U32 R32, R10, 0x180, R32 ;  /* 0x000001800a20c825 */ /* 0x000fc800078e0020 */
[----:B------:R-:W-:Y:S01]  /*e130*/  @!P4 IMAD.IADD R9, R33, 0x1, R9 ;  /* 0x000000012109c824 */ /* 0x000fe200078e0209 */
[----:B-1----:R-:W-:Y:S01]  /*e140*/  @!P4 IADD3 R36, P1, P2, R32, UR8, R36 ;  /* 0x000000082024cc10 */ /* 0x002fe2000fa3e024 */
[----:B------:R-:W-:Y:S02]  /*e150*/  @!P0 IMAD.MOV.U32 R32, RZ, RZ, R24 ;  /* 0x000000ffff208224 */ /* 0x000fe400078e0018 */
[----:B------:R-:W-:Y:S01]  /*e160*/  @!P0 IMAD.MOV.U32 R33, RZ, RZ, R30 ;  /* 0x000000ffff218224 */ /* 0x000fe200078e001e */
[----:B------:R-:W-:Y:S01]  /*e170*/  @!P4 IADD3.X R37, R9, UR7, R37, P1, P2 ;  /* 0x000000070925cc10 */ /* 0x000fe20008fe4425 */
[----:B------:R-:W-:Y:S02]  /*e180*/  @!P0 IMAD R9, R11, 0x180, RZ ;  /* 0x000001800b098824 */ /* 0x000fe400078e02ff */
[----:B------:R-:W-:-:S04]  /*e190*/  @!P0 IMAD.WIDE.U32 R32, R10, 0x180, R32 ;  /* 0x000001800a208825 */ /* 0x000fc800078e0020 */
[----:B------:R-:W-:Y:S01]  /*e1a0*/  @!P0 IMAD.IADD R9, R33, 0x1, R9 ;  /* 0x0000000121098824 */ /* 0x000fe200078e0209 */
[----:B0-----:R-:W-:Y:S01]  /*e1b0*/  @!P0 IADD3 R40, P1, P2, R32, UR8, R34 ;  /* 0x0000000820288c10 */ /* 0x001fe2000fa3e022 */
[----:B------:R-:W-:Y:S01]  /*e1c0*/  @!P3 IMAD.MOV.U32 R34, RZ, RZ, R24 ;  /* 0x000000ffff22b224 */ /* 0x000fe200078e0018 */
[----:B------:R-:W0:Y:S02]  /*e1d0*/  @!P3 LDC.64 R32, c[0x0][0x5c0] ;  /* 0x00017000ff20bb82 */ /* 0x000e240000000a00 */
[----:B------:R-:W-:Y:S01]  /*e1e0*/  @!P0 IADD3.X R41, R9, UR7, R35, P1, P2 ;  /* 0x0000000709298c10 */ /* 0x000fe20008fe4423 */
[----:B------:R-:W-:Y:S02]  /*e1f0*/  @!P3 IMAD.MOV.U32 R35, RZ, RZ, R30 ;  /* 0x000000ffff23b224 */ /* 0x000fe400078e001e */
[----:B------:R-:W-:Y:S02]  /*e200*/  @!P3 IMAD R9, R11, 0x180, RZ ;  /* 0x000001800b09b824 */ /* 0x000fe400078e02ff */
[----:B------:R-:W-:-:S04]  /*e210*/  @!P3 IMAD.WIDE.U32 R34, R10, 0x180, R34 ;  /* 0x000001800a22b825 */ /* 0x000fc800078e0022 */
[----:B------:R-:W-:Y:S01]  /*e220*/  @!P3 IMAD.IADD R9, R35, 0x1, R9 ;  /* 0x000000012309b824 */ /* 0x000fe200078e0209 */
[----:B0-----:R-:W-:-:S04]  /*e230*/  @!P3 IADD3 R44, P1, P2, R34, UR8, R32 ;  /* 0x00000008222cbc10 */ /* 0x001fc8000fa3e020 */
[----:B------:R-:W-:Y:S01]  /*e240*/  @!P3 IADD3.X R45, R9, UR7, R33, P1, P2 ;  /* 0x00000007092dbc10 */ /* 0x000fe20008fe4421 */
[----:B------:R-:W-:Y:S01]  /*e250*/  IMAD.U32 R9, RZ, RZ, UR12 ;  /* 0x0000000cff097e24 */ /* 0x000fe2000f8e00ff */
[----:B------:R-:W-:-:S03]  /*e260*/  ULDC.64 UR12, c[0x0][0x5b0] ;  /* 0x00016c00000c7ab9 */ /* 0x000fc60000000a00 */
[----:B------:R-:W-:-:S04]  /*e270*/  IMAD.WIDE.U32 R26, R9, UR48, R26 ;  /* 0x00000030091a7c25 */ /* 0x000fc8000f8e001a */
[----:B------:R-:W-:Y:S02]  /*e280*/  VIADD R33, R27, UR9 ;  /* 0x000000091b217c36 */ /* 0x000fe40008000000 */
[----:B------:R-:W-:Y:S02]  /*e290*/  IMAD.MOV.U32 R32, RZ, RZ, R26 ;  /* 0x000000ffff207224 */ /* 0x000fe400078e001a */
[----:B------:R-:W-:Y:S02]  /*e2a0*/  IMAD R9, R47, UR12, RZ ;  /* 0x0000000c2f097c24 */ /* 0x000fe4000f8e02ff */
[----:B------:R-:W-:-:S04]  /*e2b0*/  IMAD.WIDE.U32 R26, R31, UR12, R32 ;  /* 0x0000000c1f1a7c25 */ /* 0x000fc8000f8e0020 */
[----:B------:R-:W-:Y:S01]  /*e2c0*/  IMAD R9, R31, UR13, R9 ;  /* 0x0000000d1f097c24 */ /* 0x000fe2000f8e0209 */
[----:B------:R-:W-:-:S04]  /*e2d0*/  IADD3 R26, P1, R26, UR14, RZ ;  /* 0x0000000e1a1a7c10 */ /* 0x000fc8000ff3e0ff */
[--C-:B------:R-:W-:Y:S02]  /*e2e0*/  IADD3.X R27, R27, UR15, R9.reuse, P1, !PT ;  /* 0x0000000f1b1b7c10 */ /* 0x100fe40008ffe409 */
[----:B------:R-:W-:Y:S02]  /*e2f0*/  ISETP.LT.OR P1, PT, R28, 0x1, !P5 ;  /* 0x000000011c00780c */ /* 0x000fe40006f21670 */
[----:B------:R-:W-:-:S11]  /*e300*/  PRMT R9, RZ, 0x7610, R9 ;  /* 0x00007610ff097816 */ /* 0x000fd60000000009 */
[----:B------:R-:W2:Y:S01]  /*e310*/  @!P1 LDG.E.U8 R9, desc[UR52][R26.64] ;  /* 0x000000341a099981 */ /* 0x000ea2000c1e1100 */
[----:B---3--:R-:W-:-:S04]  /*e320*/  LOP3.LUT R49, R49, 0xfffffffd, RZ, 0xc0, !PT ;  /* 0xfffffffd31317812 */ /* 0x008fc800078ec0ff */
[----:B------:R-:W-:Y:S02]  /*e330*/  @P0 LOP3.LUT R49, R49, 0x2, RZ, 0xfc, !PT ;  /* 0x0000000231310812 */ /* 0x000fe400078efcff */
[----:B--2---:R-:W-:Y:S02]  /*e340*/  LOP3.LUT R9, R9, 0xff, RZ, 0xc0, !PT ;  /* 0x000000ff09097812 */ /* 0x004fe400078ec0ff */
[----:B------:R-:W-:Y:S02]  /*e350*/  ISETP.GE.AND P0, PT, R29, 0x9, PT ;  /* 0x000000091d00780c */ /* 0x000fe40003f06270 */
[----:B------:R-:W-:Y:S02]  /*e360*/  F2FP.F16.E4M3.UNPACK_B R9, R9 ;  /* 0x00000009ff09723e */ /* 0x000fe400020006ff */
[----:B------:R-:W-:-:S03]  /*e370*/  LOP3.LUT R49, R49, 0xfffffffb, RZ, 0xc0, !PT ;  /* 0xfffffffb31317812 */ /* 0x000fc600078ec0ff */
[----:B------:R-:W-:Y:S01]  /*e380*/  HADD2.F32 R9, -RZ, R9.H0_H0 ;  /* 0x20000009ff097230 */ /* 0x000fe20000004100 */
[----:B------:R-:W-:-:S04]  /*e390*/  @P3 LOP3.LUT R49, R49, 0x4, RZ, 0xfc, !PT ;  /* 0x0000000431313812 */ /* 0x000fc800078efcff */
[----:B------:R-:W-:-:S04]  /*e3a0*/  FMUL R9, R9, UR46 ;  /* 0x0000002e09097c20 */ /* 0x000fc80008400000 */
[----:B------:R-:W-:Y:S02]  /*e3b0*/  FFMA R34, R8, UR47, R9 ;  /* 0x0000002f08227c23 */ /* 0x000fe40008000009 */
[----:B------:R-:W0:Y:S03]  /*e3c0*/  @!P1 LDC.64 R8, c[0x0][0x5c0] ;  /* 0x00017000ff089b82 */ /* 0x000e260000000a00 */
[----:B------:R-:W-:Y:S02]  /*e3d0*/  F2FP.SATFINITE.E4M3.F32.PACK_AB_MERGE_C R34, RZ, R34, RZ ;  /* 0x00000022ff22723e */ /* 0x000fe400048070ff */
[----:B0-----:R-:W-:-:S05]  /*e3e0*/  @!P1 IADD3 R8, P2, R24, R8, RZ ;  /* 0x0000000818089210 */ /* 0x001fca0007f5e0ff */
[----:B------:R-:W-:-:S05]  /*e3f0*/  @!P1 IMAD.X R9, R30, 0x1, R9, P2 ;  /* 0x000000011e099824 */ /* 0x000fca00010e0609 */
[----:B------:R0:W-:Y:S01]  /*e400*/  @!P1 STG.E.U8 desc[UR52][R8.64], R34 ;  /* 0x0000002208009986 */ /* 0x0001e2000c101134 */
[----:B------:R-:W-:Y:S02]  /*e410*/  ISETP.LT.OR P1, PT, R28, 0x2, !P5 ;  /* 0x000000021c00780c */ /* 0x000fe40006f21670 */
[----:B0-----:R-:W-:-:S11]  /*e420*/  PRMT R34, RZ, 0x7610, R34 ;  /* 0x00007610ff227816 */ /* 0x001fd60000000022 */
[----:B------:R-:W0:Y:S01]  /*e430*/  @!P1 LDC.64 R8, c[0x0][0x5c0] ;  /* 0x00017000ff089b82 */ /* 0x000e220000000a00 */
[----:B------:R-:W2:Y:S01]  /*e440*/  @!P1 LDG.E.U8 R34, desc[UR52][R26.64+0x1] ;  /* 0x000001341a229981 */ /* 0x000ea2000c1e1100 */
[----:B0-----:R-:W-:-:S05]  /*e450*/  @!P1 IADD3 R8, P2, R24, R8, RZ ;  /* 0x0000000818089210 */ /* 0x001fca0007f5e0ff */
[----:B------:R-:W-:Y:S01]  /*e460*/  @!P1 IMAD.X R9, R30, 0x1, R9, P2 ;  /* 0x000000011e099824 */ /* 0x000fe200010e0609 */
[----:B--2---:R-:W-:-:S04]  /*e470*/  LOP3.LUT R34, R34, 0xff, RZ, 0xc0, !PT ;  /* 0x000000ff22227812 */ /* 0x004fc800078ec0ff */
[----:B------:R-:W-:-:S05]  /*e480*/  F2FP.F16.E4M3.UNPACK_B R34, R34 ;  /* 0x00000022ff22723e */ /* 0x000fca00020006ff */
[----:B------:R-:W-:-:S05]  /*e490*/  HADD2.F32 R34, -RZ, R34.H0_H0 ;  /* 0x20000022ff227230 */ /* 0x000fca0000004100 */
[----:B------:R-:W-:-:S04]  /*e4a0*/  FMUL R34, R34, UR46 ;  /* 0x0000002e22227c20 */ /* 0x000fc80008400000 */
[----:B------:R-:W-:-:S05]  /*e4b0*/  FFMA R7, R7, UR47, R34 ;  /* 0x0000002f07077c23 */ /* 0x000fca0008000022 */
[----:B------:R-:W-:-:S05]  /*e4c0*/  F2FP.SATFINITE.E4M3.F32.PACK_AB_MERGE_C R7, RZ, R7, RZ ;  /* 0x00000007ff07723e */ /* 0x000fca00048070ff */
[----:B------:R0:W-:Y:S02]  /*e4d0*/  @!P1 STG.E.U8 desc[UR52][R8.64+0x1], R7 ;  /* 0x0000010708009986 */ /* 0x0001e4000c101134 */
[----:B0-----:R-:W-:-:S05]  /*e4e0*/  IADD3 R8, P1, R31, 0x8, RZ ;  /* 0x000000081f087810 */ /* 0x001fca0007f3e0ff */
[----:B------:R-:W-:-:S04]  /*e4f0*/  IMAD.X R7, RZ, RZ, R47, P1 ;  /* 0x000000ffff077224 */ /* 0x000fc800008e062f */
[----:B------:R-:W-:-:S04]  /*e500*/  IMAD R7, R7, UR12, RZ ;  /* 0x0000000c07077c24 */ /* 0x000fc8000f8e02ff */
[C---:B------:R-:W-:Y:S02]  /*e510*/  IMAD R7, R8.reuse, UR13, R7 ;  /* 0x0000000d08077c24 */ /* 0x040fe4000f8e0207 */
[----:B------:R-:W-:-:S03]  /*e520*/  IMAD.WIDE.U32 R8, R8, UR12, R32 ;  /* 0x0000000c08087c25 */ /* 0x000fc6000f8e0020 */
[----:B------:R-:W-:-:S04]  /*e530*/  IADD3 R8, P1, R8, UR14, RZ ;  /* 0x0000000e08087c10 */ /* 0x000fc8000ff3e0ff */
[--C-:B------:R-:W-:Y:S02]  /*e540*/  IADD3.X R9, R9, UR15, R7.reuse, P1, !PT ;  /* 0x0000000f09097c10 */ /* 0x100fe40008ffe407 */
[----:B------:R-:W-:Y:S02]  /*e550*/  ISETP.LT.OR P1, PT, R28, 0x1, !P0 ;  /* 0x000000011c00780c */ /* 0x000fe40004721670 */
[----:B------:R-:W-:-:S11]  /*e560*/  PRMT R7, RZ, 0x7610, R7 ;  /* 0x00007610ff077816 */ /* 0x000fd60000000007 */
[----:B------:R-:W2:Y:S02]  /*e570*/  @!P1 LDG.E.U8 R7, desc[UR52][R8.64] ;  /* 0x0000003408079981 */ /* 0x000ea4000c1e1100 */
[----:B--2---:R-:W-:-:S04]  /*e580*/  LOP3.LUT R7, R7, 0xff, RZ, 0xc0, !PT ;  /* 0x000000ff07077812 */ /* 0x004fc800078ec0ff */
[----:B------:R-:W-:-:S05]  /*e590*/  F2FP.F16.E4M3.UNPACK_B R7, R7 ;  /* 0x00000007ff07723e */ /* 0x000fca00020006ff */
[----:B------:R-:W-:-:S05]  /*e5a0*/  HADD2.F32 R7, -RZ, R7.H0_H0 ;  /* 0x20000007ff077230 */ /* 0x000fca0000004100 */
[----:B------:R-:W-:-:S04]  /*e5b0*/  FMUL R7, R7, UR46 ;  /* 0x0000002e07077c20 */ /* 0x000fc80008400000 */
[----:B------:R-:W-:Y:S02]  /*e5c0*/  FFMA R34, R6, UR47, R7 ;  /* 0x0000002f06227c23 */ /* 0x000fe40008000007 */
[----:B------:R-:W0:Y:S03]  /*e5d0*/  @!P1 LDC.64 R6, c[0x0][0x5c0] ;  /* 0x00017000ff069b82 */ /* 0x000e260000000a00 */
[----:B------:R-:W-:Y:S02]  /*e5e0*/  F2FP.SATFINITE.E4M3.F32.PACK_AB_MERGE_C R34, RZ, R34, RZ ;  /* 0x00000022ff22723e */ /* 0x000fe400048070ff */
[----:B0-----:R-:W-:-:S04]  /*e5f0*/  @!P1 IADD3 R6, P2, P4, R24, UR8, R6 ;  /* 0x0000000818069c10 */ /* 0x001fc8000fc5e006 */
[----:B------:R-:W-:-:S05]  /*e600*/  @!P1 IADD3.X R7, R30, UR7, R7, P2, P4 ;  /* 0x000000071e079c10 */ /* 0x000fca00097e8407 */
[----:B------:R0:W-:Y:S01]  /*e610*/  @!P1 STG.E.U8 desc[UR52][R6.64], R34 ;  /* 0x0000002206009986 */ /* 0x0001e2000c101134 */
[----:B------:R-:W-:Y:S02]  /*e620*/  ISETP.LT.OR P1, PT, R28, 0x2, !P0 ;  /* 0x000000021c00780c */ /* 0x000fe40004721670 */
[----:B0-----:R-:W-:-:S11]  /*e630*/  PRMT R34, RZ, 0x7610, R34 ;  /* 0x00007610ff227816 */ /* 0x001fd60000000022 */
[----:B------:R-:W0:Y:S01]  /*e640*/  @!P1 LDC.64 R6, c[0x0][0x5c0] ;  /* 0x00017000ff069b82 */ /* 0x000e220000000a00 */
[----:B------:R-:W2:Y:S01]  /*e650*/  @!P1 LDG.E.U8 R34, desc[UR52][R8.64+0x1] ;  /* 0x0000013408229981 */ /* 0x000ea2000c1e1100 */
[----:B------:R-:W-:-:S04]  /*e660*/  ISETP.GE.AND P3, PT, R29, 0x189, PT ;  /* 0x000001891d00780c */ /* 0x000fc80003f66270 */
[----:B------:R-:W-:Y:S02]  /*e670*/  ISETP.LT.OR P6, PT, R28, 0x11, !P3 ;  /* 0x000000111c00780c */ /* 0x000fe40005fc1670 */
[----:B0-----:R-:W-:-:S04]  /*e680*/  @!P1 IADD3 R6, P2, P4, R24, UR8, R6 ;  /* 0x0000000818069c10 */ /* 0x001fc8000fc5e006 */
[----:B------:R-:W-:-:S07]  /*e690*/  @!P1 IADD3.X R7, R30, UR7, R7, P2, P4 ;  /* 0x000000071e079c10 */ /* 0x000fce00097e8407 */
[----:B------:R-:W-:Y:S01]  /*e6a0*/  @!P6 IMAD.MOV.U32 R35, RZ, RZ, R30 ;  /* 0x000000ffff23e224 */ /* 0x000fe200078e001e */
[----:B--2---:R-:W-:-:S04]  /*e6b0*/  LOP3.LUT R34, R34, 0xff, RZ, 0xc0, !PT ;  /* 0x000000ff22227812 */ /* 0x004fc800078ec0ff */
[----:B------:R-:W-:-:S05]  /*e6c0*/  F2FP.F16.E4M3.UNPACK_B R34, R34 ;  /* 0x00000022ff22723e */ /* 0x000fca00020006ff */
[----:B------:R-:W-:-:S05]  /*e6d0*/  HADD2.F32 R34, -RZ, R34.H0_H0 ;  /* 0x20000022ff227230 */ /* 0x000fca0000004100 */
[----:B------:R-:W-:-:S04]  /*e6e0*/  FMUL R34, R34, UR46 ;  /* 0x0000002e22227c20 */ /* 0x000fc80008400000 */
[----:B------:R-:W-:-:S05]  /*e6f0*/  FFMA R5, R5, UR47, R34 ;  /* 0x0000002f05057c23 */ /* 0x000fca0008000022 */
[----:B------:R-:W-:-:S05]  /*e700*/  F2FP.SATFINITE.E4M3.F32.PACK_AB_MERGE_C R5, RZ, R5, RZ ;  /* 0x00000005ff05723e */ /* 0x000fca00048070ff */
[----:B------:R0:W-:Y:S02]  /*e710*/  @!P1 STG.E.U8 desc[UR52][R6.64+0x1], R5 ;  /* 0x0000010506009986 */ /* 0x0001e4000c101134 */
[----:B0-----:R-:W0:Y:S01]  /*e720*/  @!P6 LDC.64 R6, c[0x0][0x5c0] ;  /* 0x00017000ff06eb82 */ /* 0x001e220000000a00 */
[----:B------:R-:W-:Y:S02]  /*e730*/  @!P6 IMAD.MOV.U32 R34, RZ, RZ, R24 ;  /* 0x000000ffff22e224 */ /* 0x000fe400078e0018 */
[----:B------:R-:W-:Y:S02]  /*e740*/  @!P6 IMAD R5, R11, 0x180, RZ ;  /* 0x000001800b05e824 */ /* 0x000fe400078e02ff */
[----:B------:R-:W-:-:S04]  /*e750*/  @!P6 IMAD.WIDE.U32 R34, R10, 0x180, R34 ;  /* 0x000001800a22e825 */ /* 0x000fc800078e0022 */
[----:B------:R-:W-:Y:S01]  /*e760*/  @!P6 IMAD.IADD R5, R35, 0x1, R5 ;  /* 0x000000012305e824 */ /* 0x000fe200078e0205 */
[----:B0-----:R-:W-:-:S04]  /*e770*/  @!P6 IADD3 R64, P1, P2, R34, UR8, R6 ;  /* 0x000000082240ec10 */ /* 0x001fc8000fa3e006 */
[----:B------:R-:W-:Y:S02]  /*e780*/  @!P6 IADD3.X R65, R5, UR7, R7, P1, P2 ;  /* 0x000000070541ec10 */ /* 0x000fe40008fe4407 */
        /* <DEDUP_REMOVED lines=25> */
[----:B------:R0:W-:Y:S01]  /*e920*/  @!P1 STG.E.U8 desc[UR52][R4.64+0x9], R3 ;  /* 0x0000090304009986 */ /* 0x0001e2000c101134 */
[----:B------:R-:W-:Y:S02]  /*e930*/  ISETP.LT.OR P1, PT, R28, 0x9, !P0 ;  /* 0x000000091c00780c */ /* 0x000fe40004721670 */
[----:B0-----:R-:W-:-:S11]  /*e940*/  PRMT R3, RZ, 0x7610, R3 ;  /* 0x00007610ff037816 */ /* 0x001fd60000000003 */
[----:B------:R-:W0:Y:S01]  /*e950*/  @!P1 LDC.64 R4, c[0x0][0x5c0] ;  /* 0x00017000ff049b82 */ /* 0x000e220000000a00 */
[----:B------:R-:W2:Y:S01]  /*e960*/  @!P1 LDG.E.U8 R3, desc[UR52][R8.64+0x8] ;  /* 0x0000083408039981 */ /* 0x000ea2000c1e1100 */
[----:B0-----:R-:W-:-:S04]  /*e970*/  @!P1 IADD3 R6, P2, P4, R24, UR8, R4 ;  /* 0x0000000818069c10 */ /* 0x001fc8000fc5e004 */
[----:B------:R-:W-:Y:S02]  /*e980*/  @!P1 IADD3.X R7, R30, UR7, R5, P2, P4 ;  /* 0x000000071e079c10 */ /* 0x000fe400097e8405 */
[----:B------:R-:W-:Y:S02]  /*e990*/  ISETP.LT.OR P4, PT, R28, 0xa, !P0 ;  /* 0x0000000a1c00780c */ /* 0x000fe40004781670 */
[----:B------:R-:W-:-:S04]  /*e9a0*/  LOP3.LUT R12, R12, 0xfffff7ff, RZ, 0xc0, !PT ;  /* 0xfffff7ff0c0c7812 */ /* 0x000fc800078ec0ff */
[----:B------:R-:W-:Y:S02]  /*e9b0*/  @P6 LOP3.LUT R12, R12, 0x800, RZ, 0xfc, !PT ;  /* 0x000008000c0c6812 */ /* 0x000fe400078efcff */
[----:B--2---:R-:W-:-:S04]  /*e9c0*/  LOP3.LUT R3, R3, 0xff, RZ, 0xc0, !PT ;  /* 0x000000ff03037812 */ /* 0x004fc800078ec0ff */
[----:B------:R-:W-:-:S05]  /*e9d0*/  F2FP.F16.E4M3.UNPACK_B R3, R3 ;  /* 0x00000003ff03723e */ /* 0x000fca00020006ff */
[----:B------:R-:W-:-:S05]  /*e9e0*/  HADD2.F32 R3, -RZ, R3.H0_H0 ;  /* 0x20000003ff037230 */ /* 0x000fca0000004100 */
[----:B------:R-:W-:-:S04]  /*e9f0*/  FMUL R3, R3, UR46 ;  /* 0x0000002e03037c20 */ /* 0x000fc80008400000 */
[----:B------:R-:W-:Y:S02]  /*ea00*/  FFMA R34, R2, UR47, R3 ;  /* 0x0000002f02227c23 */ /* 0x000fe40008000003 */
[----:B------:R-:W0:Y:S03]  /*ea10*/  @!P4 LDC.64 R2, c[0x0][0x5c0] ;  /* 0x00017000ff02cb82 */ /* 0x000e260000000a00 */
[----:B------:R-:W-:-:S05]  /*ea20*/  F2FP.SATFINITE.E4M3.F32.PACK_AB_MERGE_C R34, RZ, R34, RZ ;  /* 0x00000022ff22723e */ /* 0x000fca00048070ff */
[----:B------:R1:W-:Y:S01]  /*ea30*/  @!P1 STG.E.U8 desc[UR52][R6.64+0x8], R34 ;  /* 0x0000082206009986 */ /* 0x0003e2000c101134 */
[----:B------:R-:W-:Y:S02]  /*ea40*/  ISETP.GE.AND P1, PT, R29, 0x81, PT ;  /* 0x000000811d00780c */ /* 0x000fe40003f26270 */
[----:B0-----:R-:W-:-:S04]  /*ea50*/  @!P4 IADD3 R4, P2, P5, R24, UR8, R2 ;  /* 0x000000081804cc10 */ /* 0x001fc8000fd5e002 */
[----:B------:R-:W-:Y:S02]  /*ea60*/  @!P4 IADD3.X R5, R30, UR7, R3, P2, P5 ;  /* 0x000000071e05cc10 */ /* 0x000fe400097ea403 */
[----:B------:R-:W-:-:S13]  /*ea70*/  ISETP.LT.OR P2, PT, R28, 0x1, !P1 ;  /* 0x000000011c00780c */ /* 0x000fda0004f41670 */
[----:B------:R-:W1:Y:S02]  /*ea80*/  @!P2 LDC.64 R2, c[0x0][0x5c0] ;  /* 0x00017000ff02ab82 */ /* 0x000e640000000a00 */
[--C-:B-1----:R-:W-:Y:S02]  /*ea90*/  @!P2 IADD3 R6, P5, P6, R24, UR6, R2.reuse ;  /* 0x000000061806ac10 */ /* 0x102fe4000febe002 */
[----:B------:R-:W-:-:S06]  /*eaa0*/  PRMT R2, RZ, 0x7610, R2 ;  /* 0x00007610ff027816 */ /* 0x000fcc0000000002 */
[----:B------:R-:W2:Y:S01]  /*eab0*/  @!P4 LDG.E.U8 R2, desc[UR52][R8.64+0x9] ;  /* 0x000009340802c981 */ /* 0x000ea2000c1e1100 */
[----:B------:R-:W-:Y:S02]  /*eac0*/  @!P2 IADD3.X R7, R30, UR5, R3, P5, P6 ;  /* 0x000000051e07ac10 */ /* 0x000fe4000afec403 */
[----:B--2---:R-:W-:-:S04]  /*ead0*/  LOP3.LUT R2, R2, 0xff, RZ, 0xc0, !PT ;  /* 0x000000ff02027812 */ /* 0x004fc800078ec0ff */
[----:B------:R-:W-:-:S05]  /*eae0*/  F2FP.F16.E4M3.UNPACK_B R2, R2 ;  /* 0x00000002ff02723e */ /* 0x000fca00020006ff */
[----:B------:R-:W-:-:S05]  /*eaf0*/  HADD2.F32 R2, -RZ, R2.H0_H0 ;  /* 0x20000002ff027230 */ /* 0x000fca0000004100 */
[----:B------:R-:W-:-:S04]  /*eb00*/  FMUL R2, R2, UR46 ;  /* 0x0000002e02027c20 */ /* 0x000fc80008400000 */
[----:B------:R-:W-:-:S05]  /*eb10*/  FFMA R14, R14, UR47, R2 ;  /* 0x0000002f0e0e7c23 */ /* 0x000fca0008000002 */
[----:B------:R-:W-:-:S05]  /*eb20*/  F2FP.SATFINITE.E4M3.F32.PACK_AB_MERGE_C R14, RZ, R14, RZ ;  /* 0x0000000eff0e723e */ /* 0x000fca00048070ff */
[----:B------:R0:W-:Y:S01]  /*eb30*/  @!P4 STG.E.U8 desc[UR52][R4.64+0x9], R14 ;  /* 0x0000090e0400c986 */ /* 0x0001e2000c101134 */
[----:B------:R-:W-:-:S05]  /*eb40*/  IADD3 R2, P4, R31, 0x80, RZ ;  /* 0x000000801f027810 */ /* 0x000fca0007f9e0ff */
[----:B0-----:R-:W-:-:S04]  /*eb50*/  IMAD.X R4, RZ, RZ, R47, P4 ;  /* 0x000000ffff047224 */ /* 0x001fc800020e062f */
[----:B------:R-:W-:-:S04]  /*eb60*/  IMAD R4, R4, UR12, RZ ;  /* 0x0000000c04047c24 */ /* 0x000fc8000f8e02ff */
[C---:B------:R-:W-:Y:S02]  /*eb70*/  IMAD R4, R2.reuse, UR13, R4 ;  /* 0x0000000d02047c24 */ /* 0x040fe4000f8e0204 */
[----:B------:R-:W-:-:S03]  /*eb80*/  IMAD.WIDE.U32 R2, R2, UR12, R32 ;  /* 0x0000000c02027c25 */ /* 0x000fc6000f8e0020 */
[----:B------:R-:W-:-:S04]  /*eb90*/  IADD3 R2, P4, R2, UR14, RZ ;  /* 0x0000000e02027c10 */ /* 0x000fc8000ff9e0ff */
[--C-:B------:R-:W-:Y:S02]  /*eba0*/  IADD3.X R3, R3, UR15, R4.reuse, P4, !PT ;  /* 0x0000000f03037c10 */ /* 0x100fe4000a7fe404 */
[----:B------:R-:W-:-:S06]  /*ebb0*/  PRMT R4, RZ, 0x7610, R4 ;  /* 0x00007610ff047816 */ /* 0x000fcc0000000004 */
[----:B------:R-:W2:Y:S01]  /*ebc0*/  @!P2 LDG.E.U8 R4, desc[UR52][R2.64] ;  /* 0x000000340204a981 */ /* 0x000ea2000c1e1100 */
[----:B------:R-:W-:Y:S02]  /*ebd0*/  ISETP.LT.OR P4, PT, R28, 0x2, !P1 ;  /* 0x000000021c00780c */ /* 0x000fe40004f81670 */
[----:B--2---:R-:W-:-:S04]  /*ebe0*/  LOP3.LUT R4, R4, 0xff, RZ, 0xc0, !PT ;  /* 0x000000ff04047812 */ /* 0x004fc800078ec0ff */
[----:B------:R-:W-:-:S05]  /*ebf0*/  F2FP.F16.E4M3.UNPACK_B R4, R4 ;  /* 0x00000004ff04723e */ /* 0x000fca00020006ff */
[----:B------:R-:W-:-:S05]  /*ec00*/  HADD2.F32 R4, -RZ, R4.H0_H0 ;  /* 0x20000004ff047230 */ /* 0x000fca0000004100 */
[----:B------:R-:W-:-:S04]  /*ec10*/  FMUL R4, R4, UR46 ;  /* 0x0000002e04047c20 */ /* 0x000fc80008400000 */
[----:B------:R-:W-:Y:S02]  /*ec20*/  FFMA R15, R15, UR47, R4 ;  /* 0x0000002f0f0f7c23 */ /* 0x000fe40008000004 */
[----:B------:R-:W0:Y:S03]  /*ec30*/  @!P4 LDC.64 R4, c[0x0][0x5c0] ;  /* 0x00017000ff04cb82 */ /* 0x000e260000000a00 */
[----:B------:R-:W-:-:S05]  /*ec40*/  F2FP.SATFINITE.E4M3.F32.PACK_AB_MERGE_C R15, RZ, R15, RZ ;  /* 0x0000000fff0f723e */ /* 0x000fca00048070ff */
[----:B------:R1:W-:Y:S02]  /*ec50*/  @!P2 STG.E.U8 desc[UR52][R6.64], R15 ;  /* 0x0000000f0600a986 */ /* 0x0003e4000c101134 */
[----:B-1----:R-:W-:-:S06]  /*ec60*/  PRMT R6, RZ, 0x7610, R6 ;  /* 0x00007610ff067816 */ /* 0x002fcc0000000006 */
[----:B------:R-:W2:Y:S01]  /*ec70*/  @!P4 LDG.E.U8 R6, desc[UR52][R2.64+0x1] ;  /* 0x000001340206c981 */ /* 0x000ea2000c1e1100 */
[----:B0-----:R-:W-:-:S04]  /*ec80*/  @!P4 IADD3 R4, P5, P6, R24, UR6, R4 ;  /* 0x000000061804cc10 */ /* 0x001fc8000febe004 */
[----:B------:R-:W-:Y:S02]  /*ec90*/  @!P4 IADD3.X R5, R30, UR5, R5, P5, P6 ;  /* 0x000000051e05cc10 */ /* 0x000fe4000afec405 */
[----:B------:R-:W-:-:S04]  /*eca0*/  ISETP.GE.AND P0, PT, R29, 0x89, PT ;  /* 0x000000891d00780c */ /* 0x000fc80003f06270 */
[----:B------:R-:W-:Y:S01]  /*ecb0*/  ISETP.LT.OR P2, PT, R28, 0x1, !P0 ;  /* 0x000000011c00780c */ /* 0x000fe20004741670 */
[----:B------:R-:W-:-:S12]  /*ecc0*/  IMAD.U32 R14, RZ, RZ, UR8 ;  /* 0x00000008ff0e7e24 */ /* 0x000fd8000f8e00ff */
[----:B------:R-:W-:Y:S02]  /*ecd0*/  @!P2 IADD3 R14, P5, P6, R14, UR6, R24 ;  /* 0x000000060e0eac10 */ /* 0x000fe4000febe018 */
        /* <DEDUP_REMOVED lines=13> */
[----:B------:R-:W-:Y:S02]  /*edb0*/  IADD3.X R5, R5, UR15, R6, P4, !PT ;  /* 0x0000000f05057c10 */ /* 0x000fe4000a7fe406 */
[----:B------:R-:W0:Y:S02]  /*edc0*/  @!P2 LDC.64 R6, c[0x0][0x5c0] ;  /* 0x00017000ff06ab82 */ /* 0x000e240000000a00 */
[----:B0-----:R-:W-:Y:S02]  /*edd0*/  @!P2 IADD3 R6, P4, R14, R6, RZ ;  /* 0x000000060e06a210 */ /* 0x001fe40007f9e0ff */
[----:B------:R-:W-:-:S06]  /*ede0*/  PRMT R14, RZ, 0x7610, R14 ;  /* 0x00007610ff0e7816 */ /* 0x000fcc000000000e */
[----:B------:R-:W2:Y:S01]  /*edf0*/  @!P2 LDG.E.U8 R14, desc[UR52][R4.64] ;  /* 0x00000034040ea981 */ /* 0x000ea2000c1e1100 */
[----:B------:R-:W-:-:S05]  /*ee00*/  IMAD.U32 R15, RZ, RZ, UR7 ;  /* 0x00000007ff0f7e24 */ /* 0x000fca000f8e00ff */
[----:B------:R-:W-:-:S05]  /*ee10*/  @!P2 IADD3.X R15, R15, UR5, R30, P5, P6 ;  /* 0x000000050f0fac10 */ /* 0x000fca000afec41e */
[----:B------:R-:W-:Y:S01]  /*ee20*/  @!P2 IMAD.X R7, R15, 0x1, R7, P4 ;  /* 0x000000010f07a824 */ /* 0x000fe200020e0607 */
[----:B------:R-:W-:Y:S02]  /*ee30*/  ISETP.LT.OR P4, PT, R28, 0x2, !P0 ;  /* 0x000000021c00780c */ /* 0x000fe40004781670 */
[----:B------:R-:W-:-:S04]  /*ee40*/  LOP3.LUT R49, R49, 0xffffffdf, RZ, 0xc0, !PT ;  /* 0xffffffdf31317812 */ /* 0x000fc800078ec0ff */
[----:B------:R-:W-:Y:S02]  /*ee50*/  @P1 LOP3.LUT R49, R49, 0x20, RZ, 0xfc, !PT ;  /* 0x0000002031311812 */ /* 0x000fe400078efcff */
[----:B------:R-:W-:Y:S01]  /*ee60*/  ISETP.LT.OR P1, PT, R28, 0x12, !P3 ;  /* 0x000000121c00780c */ /* 0x000fe20005f21670 */
[----:B------:R-:W-:-:S12]  /*ee70*/  IMAD.U32 R35, RZ, RZ, UR7 ;  /* 0x00000007ff237e24 */ /* 0x000fd8000f8e00ff */
        /* <DEDUP_REMOVED lines=9> */
[----:B------:R-:W-:-:S07]  /*ef10*/  IMAD.U32 R14, RZ, RZ, UR8 ;  /* 0x00000008ff0e7e24 */ /* 0x000fce000f8e00ff */
[----:B------:R-:W1:Y:S01]  /*ef20*/  @!P1 LDC.64 R6, c[0x0][0x5c0] ;  /* 0x00017000ff069b82 */ /* 0x000e620000000a00 */
[----:B------:R-:W-:-:S04]  /*ef30*/  @!P4 IADD3 R14, P5, P6, R14, UR6, R24 ;  /* 0x000000060e0ecc10 */ /* 0x000fc8000febe018 */
[----:B------:R-:W-:Y:S02]  /*ef40*/  @!P4 IADD3.X R35, R35, UR5, R30, P5, P6 ;  /* 0x000000052323cc10 */ /* 0x000fe4000afec41e */
[----:B0-----:R-:W-:Y:S01]  /*ef50*/  @!P4 IADD3 R16, P2, R14, R16, RZ ;  /* 0x000000100e10c210 */ /* 0x001fe20007f5e0ff */
[----:B------:R-:W-:-:S04]  /*ef60*/  @!P1 IMAD.MOV.U32 R14, RZ, RZ, R24 ;  /* 0x000000ffff0e9224 */ /* 0x000fc800078e0018 */
[----:B------:R-:W-:-:S03]  /*ef70*/  @!P1 IMAD.WIDE.U32 R14, R10, 0x180, R14 ;  /* 0x000001800a0e9825 */ /* 0x000fc600078e000e */
[--C-:B-1----:R-:W-:Y:S02]  /*ef80*/  @!P1 IADD3 R42, P5, P6, R14, UR8, R6.reuse ;  /* 0x000000080e2a9c10 */ /* 0x102fe4000febe006 */
[----:B------:R-:W-:-:S06]  /*ef90*/  PRMT R6, RZ, 0x7610, R6 ;  /* 0x00007610ff067816 */ /* 0x000fcc0000000006 */
[----:B------:R-:W2:Y:S01]  /*efa0*/  @!P4 LDG.E.U8 R6, desc[UR52][R4.64+0x1] ;  /* 0x000001340406c981 */ /* 0x000ea2000c1e1100 */
[----:B------:R-:W-:-:S04]  /*efb0*/  @!P1 IMAD R34, R11, 0x180, RZ ;  /* 0x000001800b229824 */ /* 0x000fc800078e02ff */
[----:B------:R-:W-:-:S05]  /*efc0*/  @!P1 IMAD.IADD R15, R15, 0x1, R34 ;  /* 0x000000010f0f9824 */ /* 0x000fca00078e0222 */
[----:B------:R-:W-:Y:S02]  /*efd0*/  @!P1 IADD3.X R43, R15, UR7, R7, P5, P6 ;  /* 0x000000070f2b9c10 */ /* 0x000fe4000afec407 */
[----:B------:R-:W-:Y:S01]  /*efe0*/  ISETP.LT.OR P6, PT, R28, 0x19, !P3 ;  /* 0x000000191c00780c */ /* 0x000fe20005fc1670 */
[----:B------:R-:W-:Y:S01]  /*eff0*/  @!P4 IMAD.X R17, R35, 0x1, R17, P2 ;  /* 0x000000012311c824 */ /* 0x000fe200010e0611 */
[----:B------:R-:W-:-:S11]  /*f000*/  LOP3.LUT R12, R12, 0xfffffbff, RZ, 0xc0, !PT ;  /* 0xfffffbff0c0c7812 */ /* 0x000fd600078ec0ff */
[----:B------:R-:W-:Y:S02]  /*f010*/  @!P6 IMAD.MOV.U32 R14, RZ, RZ, R24 ;  /* 0x000000ffff0ee224 */ /* 0x000fe400078e0018 */
[----:B------:R-:W-:Y:S02]  /*f020*/  @!P6 IMAD.MOV.U32 R15, RZ, RZ, R30 ;  /* 0x000000ffff0fe224 */ /* 0x000fe400078e001e */
[----:B------:R-:W-:Y:S01]  /*f030*/  @!P6 IMAD.WIDE.U32 R14, R10, 0x180, R14 ;  /* 0x000001800a0ee825 */ /* 0x000fe200078e000e */
[----:B------:R-:W-:Y:S02]  /*f040*/  @P1 LOP3.LUT R12, R12, 0x400, RZ, 0xfc, !PT ;  /* 0x000004000c0c1812 */ /* 0x000fe400078efcff */
[----:B------:R-:W-:Y:S02]  /*f050*/  LOP3.LUT P1, RZ, R49, 0x20, RZ, 0xc0, !PT ;  /* 0x0000002031ff7812 */ /* 0x000fe4000782c0ff */
        /* <DEDUP_REMOVED lines=8> */
[----:B------:R-:W-:-:S04]  /*f0e0*/  @!P6 IMAD R16, R11, 0x180, RZ ;  /* 0x000001800b10e824 */ /* 0x000fc800078e02ff */
[----:B------:R-:W-:Y:S01]  /*f0f0*/  @!P6 IMAD.IADD R15, R15, 0x1, R16 ;  /* 0x000000010f0fe824 */ /* 0x000fe200078e0210 */
[----:B0-----:R-:W-:-:S04]  /*f100*/  @!P6 IADD3 R62, P2, P4, R14, UR8, R6 ;  /* 0x000000080e3eec10 */ /* 0x001fc8000fc5e006 */
[----:B------:R-:W-:Y:S02]  /*f110*/  @!P6 IADD3.X R63, R15, UR7, R7, P2, P4 ;  /* 0x000000070f3fec10 */ /* 0x000fe400097e8407 */
[----:B------:R-:W-:Y:S02]  /*f120*/  ISETP.LT.OR P2, PT, R28, 0x9, !P1 ;  /* 0x000000091c00780c */ /* 0x000fe40004f41670 */
[----:B------:R-:W-:-:S11]  /*f130*/  PRMT R6, RZ, 0x7610, R6 ;  /* 0x00007610ff067816 */ /* 0x000fd60000000006 */
[----:B------:R-:W2:Y:S01]  /*f140*/  @!P2 LDG.E.U8 R6, desc[UR52][R2.64+0x8] ;  /* 0x000008340206a981 */ /* 0x000ea2000c1e1100 */
[----:B------:R-:W-:Y:S02]  /*f150*/  PRMT R14, RZ, 0x7610, R14 ;  /* 0x00007610ff0e7816 */ /* 0x000fe4000000000e */
        /* <DEDUP_REMOVED lines=10> */
[----:B------:R-:W-:-:S13]  /*f200*/  ISETP.LT.OR P2, PT, R28, 0xa, !P1 ;  /* 0x0000000a1c00780c */ /* 0x000fda0004f41670 */
[----:B------:R-:W2:Y:S01]  /*f210*/  @!P2 LDG.E.U8 R14, desc[UR52][R2.64+0x9] ;  /* 0x00000934020ea981 */ /* 0x000ea2000c1e1100 */
[----:B0-----:R-:W0:Y:S02]  /*f220*/  @!P2 LDC.64 R6, c[0x0][0x5c0] ;  /* 0x00017000ff06ab82 */ /* 0x001e240000000a00 */
[----:B0-----:R-:W-:-:S04]  /*f230*/  @!P2 IADD3 R6, P4, P5, R24, UR6, R6 ;  /* 0x000000061806ac10 */ /* 0x001fc8000fd9e006 */
[----:B------:R-:W-:Y:S01]  /*f240*/  @!P2 IADD3.X R7, R30, UR5, R7, P4, P5 ;  /* 0x000000051e07ac10 */ /* 0x000fe2000a7ea407 */
[----:B------:R-:W-:Y:S01]  /*f250*/  IMAD.U32 R15, RZ, RZ, UR8 ;  /* 0x00000008ff0f7e24 */ /* 0x000fe2000f8e00ff */
[----:B--2---:R-:W-:-:S04]  /*f260*/  LOP3.LUT R14, R14, 0xff, RZ, 0xc0, !PT ;  /* 0x000000ff0e0e7812 */ /* 0x004fc800078ec0ff */
[----:B------:R-:W-:-:S05]  /*f270*/  F2FP.F16.E4M3.UNPACK_B R14, R14 ;  /* 0x0000000eff0e723e */ /* 0x000fca00020006ff */
[----:B------:R-:W-:-:S05]  /*f280*/  HADD2.F32 R14, -RZ, R14.H0_H0 ;  /* 0x2000000eff0e7230 */ /* 0x000fca0000004100 */
[----:B------:R-:W-:-:S04]  /*f290*/  FMUL R14, R14, UR46 ;  /* 0x0000002e0e0e7c20 */ /* 0x000fc80008400000 */
[----:B------:R-:W-:-:S05]  /*f2a0*/  FFMA R14, R20, UR47, R14 ;  /* 0x0000002f140e7c23 */ /* 0x000fca000800000e */
[----:B------:R-:W-:-:S05]  /*f2b0*/  F2FP.SATFINITE.E4M3.F32.PACK_AB_MERGE_C R14, RZ, R14, RZ ;  /* 0x0000000eff0e723e */ /* 0x000fca00048070ff */
[----:B------:R0:W-:Y:S01]  /*f2c0*/  @!P2 STG.E.U8 desc[UR52][R6.64+0x9], R14 ;  /* 0x0000090e0600a986 */ /* 0x0001e2000c101134 */
[----:B------:R-:W-:-:S13]  /*f2d0*/  ISETP.LT.OR P2, PT, R28, 0x9, !P0 ;  /* 0x000000091c00780c */ /* 0x000fda0004741670 */
[----:B0-----:R-:W0:Y:S01]  /*f2e0*/  @!P2 LDC.64 R6, c[0x0][0x5c0] ;  /* 0x00017000ff06ab82 */ /* 0x001e220000000a00 */
[----:B------:R-:W-:Y:S01]  /*f2f0*/  IMAD.U32 R14, RZ, RZ, UR7 ;  /* 0x00000007ff0e7e24 */ /* 0x000fe2000f8e00ff */
[----:B------:R-:W-:-:S04]  /*f300*/  @!P2 IADD3 R15, P4, P5, R15, UR6, R24 ;  /* 0x000000060f0fac10 */ /* 0x000fc8000fd9e018 */
[----:B------:R-:W-:Y:S02]  /*f310*/  @!P2 IADD3.X R14, R14, UR5, R30, P4, P5 ;  /* 0x000000050e0eac10 */ /* 0x000fe4000a7ea41e */
[----:B0-----:R-:W-:-:S05]  /*f320*/  @!P2 IADD3 R6, P4, R15, R6, RZ ;  /* 0x000000060f06a210 */ /* 0x001fca0007f9e0ff */
[----:B------:R-:W-:Y:S01]  /*f330*/  @!P2 IMAD.X R7, R14, 0x1, R7, P4 ;  /* 0x000000010e07a824 */ /* 0x000fe200020e0607 */
[----:B------:R-:W-:-:S06]  /*f340*/  PRMT R14, RZ, 0x7610, R14 ;  /* 0x00007610ff0e7816 */ /* 0x000fcc000000000e */
[----:B------:R-:W2:Y:S01]  /*f350*/  @!P2 LDG.E.U8 R14, desc[UR52][R4.64+0x8] ;  /* 0x00000834040ea981 */ /* 0x000ea2000c1e1100 */
[----:B------:R-:W-:-:S04]  /*f360*/  LOP3.LUT R49, R49, 0xfffffff7, RZ, 0xc0, !PT ;  /* 0xfffffff731317812 */ /* 0x000fc800078ec0ff */
[----:B------:R-:W-:Y:S02]  /*f370*/  @P1 LOP3.LUT R49, R49, 0x8, RZ, 0xfc, !PT ;  /* 0x0000000831311812 */ /* 0x000fe400078efcff */
[----:B------:R-:W-:Y:S02]  /*f380*/  ISETP.GE.AND P1, PT, R29, 0x101, PT ;  /* 0x000001011d00780c */ /* 0x000fe40003f26270 */
[----:B------:R-:W-:Y:S01]  /*f390*/  ISETP.LT.OR P4, PT, R28, 0xa, !P0 ;  /* 0x0000000a1c00780c */ /* 0x000fe20004781670 */
[----:B------:R-:W-:Y:S01]  /*f3a0*/  IMAD.U32 R16, RZ, RZ, UR8 ;  /* 0x00000008ff107e24 */ /* 0x000fe2000f8e00ff */
[----:B------:R-:W-:Y:S01]  /*f3b0*/  LOP3.LUT R12, R12, 0xffffefff, RZ, 0xc0, !PT ;  /* 0xffffefff0c0c7812 */ /* 0x000fe200078ec0ff */
[----:B------:R-:W-:-:S03]  /*f3c0*/  IMAD.U32 R18, RZ, RZ, UR7 ;  /* 0x00000007ff127e24 */ /* 0x000fc6000f8e00ff */
[----:B------:R-:W-:-:S07]  /*f3d0*/  @P6 LOP3.LUT R12, R12, 0x1000, RZ, 0xfc, !PT ;  /* 0x000010000c0c6812 */ /* 0x000fce00078efcff */
[----:B------:R-:W-:-:S04]  /*f3e0*/  @!P4 IADD3 R16, P5, P6, R16, UR6, R24 ;  /* 0x000000061010cc10 */ /* 0x000fc8000febe018 */
[----:B------:R-:W-:Y:S02]  /*f3f0*/  @!P4 IADD3.X R18, R18, UR5, R30, P5, P6 ;  /* 0x000000051212cc10 */ /* 0x000fe4000afec41e */
        /* <DEDUP_REMOVED lines=8> */
[----:B------:R-:W-:-:S13]  /*f480*/  ISETP.LT.OR P2, PT, R28, 0x1, !P1 ;  /* 0x000000011c00780c */ /* 0x000fda0004f41670 */
[----:B-1----:R-:W1:Y:S01]  /*f490*/  @!P2 LDC.64 R6, c[0x0][0x5c0] ;  /* 0x00017000ff06ab82 */ /* 0x002e620000000a00 */
[----:B0-----:R-:W-:Y:S02]  /*f4a0*/  @!P4 IADD3 R14, P5, R16, R14, RZ ;  /* 0x0000000e100ec210 */ /* 0x001fe40007fbe0ff */
[--C-:B-1----:R-:W-:Y:S02]  /*f4b0*/  @!P2 IADD3 R16, P0, P6, R24, UR11, R6.reuse ;  /* 0x0000000b1810ac10 */ /* 0x102fe4000fe1e006 */
[----:B------:R-:W-:-:S06]  /*f4c0*/  PRMT R6, RZ, 0x7610, R6 ;  /* 0x00007610ff067816 */ /* 0x000fcc0000000006 */
[----:B------:R-:W2:Y:S01]  /*f4d0*/  @!P4 LDG.E.U8 R6, desc[UR52][R4.64+0x9] ;  /* 0x000009340406c981 */ /* 0x000ea2000c1e1100 */
[----:B------:R-:W-:Y:S01]  /*f4e0*/  @!P4 IMAD.X R15, R18, 0x1, R15, P5 ;  /* 0x00000001120fc824 */ /* 0x000fe200028e060f */
[----:B------:R-:W-:Y:S02]  /*f4f0*/  @!P2 IADD3.X R17, R30, UR10, R7, P0, P6 ;  /* 0x0000000a1e11ac10 */ /* 0x000fe400087ec407 */
        /* <DEDUP_REMOVED lines=57> */
[----:B------:R-:W-:-:S05]  /*f890*/  ISETP.LT.OR P1, PT, R28, 0x1a, !P3 ;  /* 0x0000001a1c00780c */ /* 0x000fca0005f21670 */
[----:B------:R-:W0:Y:S01]  /*f8a0*/  @!P4 LDC.64 R20, c[0x0][0x5c0] ;  /* 0x00017000ff14cb82 */ /* 0x000e220000000a00 */
[----:B------:R-:W-:-:S07]  /*f8b0*/  IMAD.U32 R23, RZ, RZ, UR7 ;  /* 0x00000007ff177e24 */ /* 0x000fce000f8e00ff */
[----:B------:R-:W-:Y:S01]  /*f8c0*/  @!P1 IMAD.MOV.U32 R19, RZ, RZ, R30 ;  /* 0x000000ffff139224 */ /* 0x000fe200078e001e */
[----:B--2---:R-:W-:-:S04]  /*f8d0*/  LOP3.LUT R18, R18, 0xff, RZ, 0xc0, !PT ;  /* 0x000000ff12127812 */ /* 0x004fc800078ec0ff */
[----:B------:R-:W-:-:S05]  /*f8e0*/  F2FP.F16.E4M3.UNPACK_B R18, R18 ;  /* 0x00000012ff12723e */ /* 0x000fca00020006ff */
[----:B------:R-:W-:-:S05]  /*f8f0*/  HADD2.F32 R18, -RZ, R18.H0_H0 ;  /* 0x20000012ff127230 */ /* 0x000fca0000004100 */
[----:B------:R-:W-:-:S04]  /*f900*/  FMUL R18, R18, UR46 ;  /* 0x0000002e12127c20 */ /* 0x000fc80008400000 */
[----:B------:R-:W-:-:S05]  /*f910*/  FFMA R233, R233, UR47, R18 ;  /* 0x0000002fe9e97c23 */ /* 0x000fca0008000012 */
[----:B------:R-:W-:-:S05]  /*f920*/  F2FP.SATFINITE.E4M3.F32.PACK_AB_MERGE_C R233, RZ, R233, RZ ;  /* 0x000000e9ffe9723e */ /* 0x000fca00048070ff */
[----:B------:R1:W-:Y:S01]  /*f930*/  @!P2 STG.E.U8 desc[UR52][R16.64], R233 ;  /* 0x000000e91000a986 */ /* 0x0003e2000c101134 */
[----:B------:R-:W-:Y:S01]  /*f940*/  IMAD.U32 R18, RZ, RZ, UR8 ;  /* 0x00000008ff127e24 */ /* 0x000fe2000f8e00ff */
[----:B-1----:R-:W1:Y:S04]  /*f950*/  @!P1 LDC.64 R16, c[0x0][0x5c0] ;  /* 0x00017000ff109b82 */ /* 0x002e680000000a00 */
[----:B------:R-:W-:-:S04]  /*f960*/  @!P4 IADD3 R18, P5, P6, R18, UR11, R24 ;  /* 0x0000000b1212cc10 */ /* 0x000fc8000febe018 */
[----:B0-----:R-:W-:Y:S01]  /*f970*/  @!P4 IADD3 R20, P2, R18, R20, RZ ;  /* 0x000000141214c210 */ /* 0x001fe20007f5e0ff */
[----:B------:R-:W-:-:S04]  /*f980*/  @!P1 IMAD.MOV.U32 R18, RZ, RZ, R24 ;  /* 0x000000ffff129224 */ /* 0x000fc800078e0018 */
[----:B------:R-:W-:Y:S01]  /*f990*/  @!P1 IMAD.WIDE.U32 R18, R10, 0x180, R18 ;  /* 0x000001800a129825 */ /* 0x000fe200078e0012 */
[----:B------:R-:W-:Y:S02]  /*f9a0*/  @!P4 IADD3.X R23, R23, UR10, R30, P5, P6 ;  /* 0x0000000a1717cc10 */ /* 0x000fe4000afec41e */
[--C-:B-1----:R-:W-:Y:S02]  /*f9b0*/  @!P1 IADD3 R56, P5, P6, R18, UR8, R16.reuse ;  /* 0x0000000812389c10 */ /* 0x102fe4000febe010 */
[----:B------:R-:W-:-:S06]  /*f9c0*/  PRMT R16, RZ, 0x7610, R16 ;  /* 0x00007610ff107816 */ /* 0x000fcc0000000010 */
[----:B------:R-:W2:Y:S01]  /*f9d0*/  @!P4 LDG.E.U8 R16, desc[UR52][R14.64+0x1] ;  /* 0x000001340e10c981 */ /* 0x000ea2000c1e1100 */
[----:B------:R-:W-:Y:S01]  /*f9e0*/  ISETP.LT.OR P3, PT, R28, 0x21, !P3 ;  /* 0x000000211c00780c */ /* 0x000fe20005f61670 */
[----:B------:R-:W-:Y:S02]  /*f9f0*/  @!P1 IMAD R22, R11, 0x180, RZ ;  /* 0x000001800b169824 */ /* 0x000fe400078e02ff */
[----:B------:R-:W-:Y:S02]  /*fa00*/  @!P4 IMAD.X R21, R23, 0x1, R21, P2 ;  /* 0x000000011715c824 */ /* 0x000fe400010e0615 */
[----:B------:R-:W-:-:S05]  /*fa10*/  @!P1 IMAD.IADD R19, R19, 0x1, R22 ;  /* 0x0000000113139824 */ /* 0x000fca00078e0216 */
[----:B------:R-:W-:-:S03]  /*fa20*/  @!P1 IADD3.X R57, R19, UR7, R17, P5, P6 ;  /* 0x0000000713399c10 */ /* 0x000fc6000afec411 */
[----:B------:R-:W-:Y:S02]  /*fa30*/  @!P3 IMAD.MOV.U32 R18, RZ, RZ, R24 ;  /* 0x000000ffff12b224 */ /* 0x000fe400078e0018 */
[----:B------:R-:W-:Y:S01]  /*fa40*/  @!P3 IMAD.MOV.U32 R19, RZ, RZ, R30 ;  /* 0x000000ffff13b224 */ /* 0x000fe200078e001e */
[----:B------:R-:W-:Y:S01]  /*fa50*/  LOP3.LUT R12, R12, 0xffffff7f, RZ, 0xc0, !PT ;  /* 0xffffff7f0c0c7812 */ /* 0x000fe200078ec0ff */
[----:B------:R-:W-:-:S03]  /*fa60*/  @!P3 IMAD.WIDE.U32 R18, R10, 0x180, R18 ;  /* 0x000001800a12b825 */ /* 0x000fc600078e0012 */
        /* <DEDUP_REMOVED lines=61> */
[----:B------:R-:W-:-:S05]  /*fe40*/  IMAD.U32 R18, RZ, RZ, UR7 ;  /* 0x00000007ff127e24 */ /* 0x000fca000f8e00ff */
[----:B------:R-:W-:Y:S02]  /*fe50*/  @!P4 IADD3.X R18, R18, UR10, R30, P5, P6 ;  /* 0x0000000a1212cc10 */ /* 0x000fe4000afec41e */
[----:B0-----:R-:W-:-:S05]  /*fe60*/  @!P4 IADD3 R16, P2, R19, R16, RZ ;  /* 0x000000101310c210 */ /* 0x001fca0007f5e0ff */
[----:B------:R-:W-:Y:S01]  /*fe70*/  @!P4 IMAD.X R17, R18, 0x1, R17, P2 ;  /* 0x000000011211c824 */ /* 0x000fe200010e0611 */
[----:B------:R-:W-:-:S06]  /*fe80*/  PRMT R18, RZ, 0x7610, R18 ;  /* 0x00007610ff127816 */ /* 0x000fcc0000000012 */
[----:B------:R-:W2:Y:S01]  /*fe90*/  @!P4 LDG.E.U8 R18, desc[UR52][R14.64+0x9] ;  /* 0x000009340e12c981 */ /* 0x000ea2000c1e1100 */
[----:B------:R-:W-:-:S04]  /*fea0*/  ISETP.GE.AND P0, PT, R29, 0x181, PT ;  /* 0x000001811d00780c */ /* 0x000fc80003f06270 */
[----:B------:R-:W-:-:S13]  /*feb0*/  ISETP.LT.OR P2, PT, R28, 0x1, !P0 ;  /* 0x000000011c00780c */ /* 0x000fda0004741670 */
[----:B------:R-:W-:Y:S02]  /*fec0*/  @!P2 IMAD.MOV.U32 R19, RZ, RZ, R30 ;  /* 0x000000ffff13a224 */ /* 0x000fe400078e001e */
[----:B------:R-:W-:Y:S01]  /*fed0*/  @!P2 IMAD R20, R11, 0x180, RZ ;  /* 0x000001800b14a824 */ /* 0x000fe200078e02ff */
[----:B--2---:R-:W-:-:S04]  /*fee0*/  LOP3.LUT R18, R18, 0xff, RZ, 0xc0, !PT ;  /* 0x000000ff12127812 */ /* 0x004fc800078ec0ff */
[----:B------:R-:W-:-:S05]  /*fef0*/  F2FP.F16.E4M3.UNPACK_B R18, R18 ;  /* 0x00000012ff12723e */ /* 0x000fca00020006ff */
[----:B------:R-:W-:-:S05]  /*ff00*/  HADD2.F32 R18, -RZ, R18.H0_H0 ;  /* 0x20000012ff127230 */ /* 0x000fca0000004100 */
[----:B------:R-:W-:-:S04]  /*ff10*/  FMUL R18, R18, UR46 ;  /* 0x0000002e12127c20 */ /* 0x000fc80008400000 */
[----:B------:R-:W-:Y:S01]  /*ff20*/  FFMA R18, R48, UR47, R18 ;  /* 0x0000002f30127c23 */ /* 0x000fe20008000012 */
[----:B------:R-:W-:Y:S01]  /*ff30*/  ISETP.GE.AND P6, PT, R29, 0x189, PT ;  /* 0x000001891d00780c */ /* 0x000fe20003fc6270 */
[----:B------:R-:W2:Y:S03]  /*ff40*/  LDL.LU R48, [R1+0x48] ;  /* 0x0000480001307983 */ /* 0x000ea60000300800 */
[----:B------:R-:W-:-:S05]  /*ff50*/  F2FP.SATFINITE.E4M3.F32.PACK_AB_MERGE_C R18, RZ, R18, RZ ;  /* 0x00000012ff12723e */ /* 0x000fca00048070ff */
[----:B------:R0:W-:Y:S02]  /*ff60*/  @!P4 STG.E.U8 desc[UR52][R16.64+0x9], R18 ;  /* 0x000009121000c986 */ /* 0x0001e4000c101134 */
[----:B0-----:R-:W0:Y:S01]  /*ff70*/  @!P2 LDC.64 R16, c[0x0][0x5c0] ;  /* 0x00017000ff10ab82 */ /* 0x001e220000000a00 */
[----:B------:R-:W-:-:S04]  /*ff80*/  @!P2 IMAD.MOV.U32 R18, RZ, RZ, R24 ;  /* 0x000000ffff12a224 */ /* 0x000fc800078e0018 */
[----:B------:R-:W-:-:S03]  /*ff90*/  @!P2 IMAD.WIDE.U32 R18, R10, 0x180, R18 ;  /* 0x000001800a12a825 */ /* 0x000fc600078e0012 */
[----:B0-----:R-:W-:-:S04]  /*ffa0*/  @!P2 IADD3 R18, P4, R18, R16, RZ ;  /* 0x000000101212a210 */ /* 0x001fc80007f9e0ff */
[----:B------:R-:W-:Y:S02]  /*ffb0*/  @!P2 IADD3.X R19, R17, R19, R20, P4, !PT ;  /* 0x000000131113a210 */ /* 0x000fe400027fe414 */
[----:B------:R-:W-:-:S05]  /*ffc0*/  IADD3 R16, P4, R31, 0x180, RZ ;  /* 0x000001801f107810 */ /* 0x000fca0007f9e0ff */
[----:B------:R-:W-:-:S04]  /*ffd0*/  IMAD.X R20, RZ, RZ, R47, P4 ;  /* 0x000000ffff147224 */ /* 0x000fc800020e062f */
[----:B------:R-:W-:-:S04]  /*ffe0*/  IMAD R20, R20, UR12, RZ ;  /* 0x0000000c14147c24 */ /* 0x000fc8000f8e02ff */
[C---:B------:R-:W-:Y:S02]  /*fff0*/  IMAD R20, R16.reuse, UR13, R20 ;  /* 0x0000000d10147c24 */ /* 0x040fe4000f8e0214 */
[----:B------:R-:W-:-:S03]  /*10000*/  IMAD.WIDE.U32 R16, R16, UR12, R32 ;  /* 0x0000000c10107c25 */ /* 0x000fc6000f8e0020 */
[----:B------:R-:W-:-:S04]  /*10010*/  IADD3 R16, P4, R16, UR14, RZ ;  /* 0x0000000e10107c10 */ /* 0x000fc8000ff9e0ff */
[--C-:B------:R-:W-:Y:S02]  /*10020*/  IADD3.X R17, R17, UR15, R20.reuse, P4, !PT ;  /* 0x0000000f11117c10 */ /* 0x100fe4000a7fe414 */
[----:B------:R-:W-:-:S06]  /*10030*/  PRMT R20, RZ, 0x7610, R20 ;  /* 0x00007610ff147816 */ /* 0x000fcc0000000014 */
[----:B------:R-:W3:Y:S01]  /*10040*/  @!P2 LDG.E.U8 R20, desc[UR52][R16.64] ;  /* 0x000000341014a981 */ /* 0x000ee2000c1e1100 */
[----:B------:R-:W-:Y:S02]  /*10050*/  ISETP.LT.OR P1, PT, R28, 0x22, !P6 ;  /* 0x000000221c00780c */ /* 0x000fe40007721670 */
[----:B---3--:R-:W-:-:S04]  /*10060*/  LOP3.LUT R20, R20, 0xff, RZ, 0xc0, !PT ;  /* 0x000000ff14147812 */ /* 0x008fc800078ec0ff */
[----:B------:R-:W-:-:S05]  /*10070*/  F2FP.F16.E4M3.UNPACK_B R20, R20 ;  /* 0x00000014ff14723e */ /* 0x000fca00020006ff */
[----:B------:R-:W-:-:S05]  /*10080*/  HADD2.F32 R20, -RZ, R20.H0_H0 ;  /* 0x20000014ff147230 */ /* 0x000fca0000004100 */
[----:B------:R-:W-:-:S04]  /*10090*/  FMUL R20, R20, UR46 ;  /* 0x0000002e14147c20 */ /* 0x000fc80008400000 */
[----:B----4-:R-:W-:Y:S01]  /*100a0*/  FFMA R20, R50, UR47, R20 ;  /* 0x0000002f32147c23 */ /* 0x010fe20008000014 */
[----:B------:R-:W-:Y:S01]  /*100b0*/  LOP3.LUT R12, R12, 0xffbfffff, RZ, 0xc0, !PT ;  /* 0xffbfffff0c0c7812 */ /* 0x000fe200078ec0ff */
[----:B------:R-:W-:Y:S01]  /*100c0*/  @!P1 IMAD R34, R11, 0x180, RZ ;  /* 0x000001800b229824 */ /* 0x000fe200078e02ff */
[----:B------:R-:W3:Y:S02]  /*100d0*/  LDL.LU R50, [R1+0x4c] ;  /* 0x00004c0001327983 */ /* 0x000ee40000300800 */
[----:B------:R-:W-:-:S05]  /*100e0*/  F2FP.SATFINITE.E4M3.F32.PACK_AB_MERGE_C R20, RZ, R20, RZ ;  /* 0x00000014ff14723e */ /* 0x000fca00048070ff */
[----:B------:R0:W-:Y:S01]  /*100f0*/  @!P2 STG.E.U8 desc[UR52][R18.64], R20 ;  /* 0x000000141200a986 */ /* 0x0001e2000c101134 */
[----:B------:R-:W-:-:S13]  /*10100*/  ISETP.LT.OR P2, PT, R28, 0x2, !P0 ;  /* 0x000000021c00780c */ /* 0x000fda0004741670 */
[----:B0-----:R-:W0:Y:S01]  /*10110*/  @!P2 LDC.64 R18, c[0x0][0x5c0] ;  /* 0x00017000ff12ab82 */ /* 0x001e220000000a00 */
[----:B------:R-:W-:Y:S02]  /*10120*/  @!P2 IMAD.MOV.U32 R20, RZ, RZ, R24 ;  /* 0x000000ffff14a224 */ /* 0x000fe400078e0018 */
[----:B------:R-:W-:Y:S02]  /*10130*/  @!P2 IMAD.MOV.U32 R21, RZ, RZ, R30 ;  /* 0x000000ffff15a224 */ /* 0x000fe400078e001e */
[----:B------:R-:W-:-:S04]  /*10140*/  @!P2 IMAD.WIDE.U32 R20, R10, 0x180, R20 ;  /* 0x000001800a14a825 */ /* 0x000fc800078e0014 */
[----:B------:R-:W-:Y:S01]  /*10150*/  @!P2 IMAD R23, R11, 0x180, RZ ;  /* 0x000001800b17a824 */ /* 0x000fe200078e02ff */
[----:B0-----:R-:W-:-:S04]  /*10160*/  @!P2 IADD3 R22, P4, R20, R18, RZ ;  /* 0x000000121416a210 */ /* 0x001fc80007f9e0ff */
[----:B------:R-:W-:Y:S02]  /*10170*/  @!P2 IADD3.X R23, R19, R21, R23, P4, !PT ;  /* 0x000000151317a210 */ /* 0x000fe400027fe417 */
[----:B------:R-:W0:Y:S01]  /*10180*/  @!P1 LDC.64 R18, c[0x0][0x5c0] ;  /* 0x00017000ff129b82 */ /* 0x000e220000000a00 */
[----:B------:R-:W-:Y:S02]  /*10190*/  @!P1 IMAD.MOV.U32 R20, RZ, RZ, R24 ;  /* 0x000000ffff149224 */ /* 0x000fe400078e0018 */
[----:B------:R-:W-:Y:S02]  /*101a0*/  @!P1 IMAD.MOV.U32 R21, RZ, RZ, R30 ;  /* 0x000000ffff159224 */ /* 0x000fe400078e001e */
[----:B------:R-:W-:-:S03]  /*101b0*/  @!P1 IMAD.WIDE.U32 R20, R10, 0x180, R20 ;  /* 0x000001800a149825 */ /* 0x000fc600078e0014 */
[--C-:B0-----:R-:W-:Y:S02]  /*101c0*/  @!P1 IADD3 R58, P4, P5, R20, UR8, R18.reuse ;  /* 0x00000008143a9c10 */ /* 0x101fe4000fd9e012 */
[----:B------:R-:W-:-:S06]  /*101d0*/  PRMT R18, RZ, 0x7610, R18 ;  /* 0x00007610ff127816 */ /* 0x000fcc0000000012 */
[----:B------:R-:W4:Y:S01]  /*101e0*/  @!P2 LDG.E.U8 R18, desc[UR52][R16.64+0x1] ;  /* 0x000001341012a981 */ /* 0x000f22000c1e1100 */
[----:B------:R-:W-:Y:S01]  /*101f0*/  @P3 LOP3.LUT R12, R12, 0x400000, RZ, 0xfc, !PT ;  /* 0x004000000c0c3812 */ /* 0x000fe200078efcff */
[----:B------:R-:W-:-:S03]  /*10200*/  @!P1 IMAD.IADD R21, R21, 0x1, R34 ;  /* 0x0000000115159824 */ /* 0x000fc600078e0222 */
[----:B------:R-:W-:Y:S02]  /*10210*/  LOP3.LUT R12, R12, 0xffff7fff, RZ, 0xc0, !PT ;  /* 0xffff7fff0c0c7812 */ /* 0x000fe400078ec0ff */
[----:B------:R-:W-:Y:S02]  /*10220*/  @!P1 IADD3.X R59, R21, UR7, R19, P4, P5 ;  /* 0x00000007153b9c10 */ /* 0x000fe4000a7ea413 */
[----:B------:R-:W-:Y:S02]  /*10230*/  @P1 LOP3.LUT R12, R12, 0x8000, RZ, 0xfc, !PT ;  /* 0x000080000c0c1812 */ /* 0x000fe400078efcff */
[----:B------:R-:W-:Y:S02]  /*10240*/  ISETP.LT.OR P1, PT, R28, 0x29, !P6 ;  /* 0x000000291c00780c */ /* 0x000fe40007721670 */
[----:B------:R-:W-:-:S11]  /*10250*/  LOP3.LUT R12, R12, 0xffdfffff, RZ, 0xc0, !PT ;  /* 0xffdfffff0c0c7812 */ /* 0x000fd600078ec0ff */
[----:B------:R-:W-:Y:S02]  /*10260*/  @!P1 IMAD.MOV.U32 R20, RZ, RZ, R24 ;  /* 0x000000ffff149224 */ /* 0x000fe400078e0018 */
[----:B------:R-:W-:Y:S02]  /*10270*/  @!P1 IMAD.MOV.U32 R21, RZ, RZ, R30 ;  /* 0x000000ffff159224 */ /* 0x000fe400078e001e */
[----:B------:R-:W-:Y:S02]  /*10280*/  @!P1 IMAD R35, R11, 0x180, RZ ;  /* 0x000001800b239824 */ /* 0x000fe400078e02ff */
[----:B------:R-:W-:-:S04]  /*10290*/  @!P1 IMAD.WIDE.U32 R20, R10, 0x180, R20 ;  /* 0x000001800a149825 */ /* 0x000fc800078e0014 */
[----:B------:R-:W-:Y:S01]  /*102a0*/  @!P1 IMAD.IADD R35, R21, 0x1, R35 ;  /* 0x0000000115239824 */ /* 0x000fe200078e0223 */
[----:B------:R-:W-:Y:S02]  /*102b0*/  @P1 LOP3.LUT R12, R12, 0x200000, RZ, 0xfc, !PT ;  /* 0x002000000c0c1812 */ /* 0x000fe400078efcff */
[----:B----4-:R-:W-:-:S04]  /*102c0*/  LOP3.LUT R18, R18, 0xff, RZ, 0xc0, !PT ;  /* 0x000000ff12127812 */ /* 0x010fc800078ec0ff */
[----:B------:R-:W-:-:S05]  /*102d0*/  F2FP.F16.E4M3.UNPACK_B R18, R18 ;  /* 0x00000012ff12723e */ /* 0x000fca00020006ff */
[----:B------:R-:W-:-:S05]  /*102e0*/  HADD2.F32 R18, -RZ, R18.H0_H0 ;  /* 0x20000012ff127230 */ /* 0x000fca0000004100 */
[----:B------:R-:W-:Y:S02]  /*102f0*/  FMUL R34, R18, UR46 ;  /* 0x0000002e12227c20 */ /* 0x000fe40008400000 */
[----:B------:R-:W0:Y:S02]  /*10300*/  @!P1 LDC.64 R18, c[0x0][0x5c0] ;  /* 0x00017000ff129b82 */ /* 0x000e240000000a00 */
[----:B0-----:R-:W-:-:S04]  /*10310*/  @!P1 IADD3 R128, P4, P5, R20, UR8, R18 ;  /* 0x0000000814809c10 */ /* 0x001fc8000fd9e012 */
[----:B------:R-:W-:Y:S02]  /*10320*/  @!P1 IADD3.X R129, R35, UR7, R19, P4, P5 ;  /* 0x0000000723819c10 */ /* 0x000fe4000a7ea413 */
[----:B------:R-:W-:Y:S01]  /*10330*/  ISETP.LT.OR P1, PT, R28, 0x2a, !P6 ;  /* 0x0000002a1c00780c */ /* 0x000fe20007721670 */
[----:B--2---:R-:W-:Y:S01]  /*10340*/  FFMA R34, R48, UR47, R34 ;  /* 0x0000002f30227c23 */ /* 0x004fe20008000022 */
[----:B------:R-:W-:Y:S01]  /*10350*/  LOP3.LUT P5, RZ, R12, 0x4, RZ, 0xc0, !PT ;  /* 0x000000040cff7812 */ /* 0x000fe200078ac0ff */
[----:B------:R-:W2:Y:S10]  /*10360*/  LDL.LU R48, [R1+0x50] ;  /* 0x0000500001307983 */ /* 0x000eb40000300800 */
[----:B------:R-:W0:Y:S01]  /*10370*/  @!P1 LDC.64 R18, c[0x0][0x5c0] ;  /* 0x00017000ff129b82 */ /* 0x000e220000000a00 */
[----:B------:R-:W-:Y:S01]  /*10380*/  F2FP.SATFINITE.E4M3.F32.PACK_AB_MERGE_C R34, RZ, R34, RZ ;  /* 0x00000022ff22723e */ /* 0x000fe200048070ff */
[----:B------:R-:W-:-:S02]  /*10390*/  @!P1 IMAD.MOV.U32 R20, RZ, RZ, R24 ;  /* 0x000000ffff149224 */ /* 0x000fc400078e0018 */
[----:B------:R-:W-:Y:S02]  /*103a0*/  @!P1 IMAD.MOV.U32 R21, RZ, RZ, R30 ;  /* 0x000000ffff159224 */ /* 0x000fe400078e001e */
[----:B------:R1:W-:Y:S01]  /*103b0*/  @!P2 STG.E.U8 desc[UR52][R22.64+0x1], R34 ;  /* 0x000001221600a986 */ /* 0x0003e2000c101134 */
[----:B------:R-:W-:Y:S01]  /*103c0*/  @!P1 IMAD.WIDE.U32 R20, R10, 0x180, R20 ;  /* 0x000001800a149825 */ /* 0x000fe200078e0014 */
[----:B------:R-:W-:-:S03]  /*103d0*/  LOP3.LUT R12, R12, 0xfffeffff, RZ, 0xc0, !PT ;  /* 0xfffeffff0c0c7812 */ /* 0x000fc600078ec0ff */
[----:B-1----:R-:W-:-:S04]  /*103e0*/  @!P1 IMAD R22, R11, 0x180, RZ ;  /* 0x000001800b169824 */ /* 0x002fc800078e02ff */
[----:B------:R-:W-:Y:S01]  /*103f0*/  @!P1 IMAD.IADD R21, R21, 0x1, R22 ;  /* 0x0000000115159824 */ /* 0x000fe200078e0216 */
[----:B0-----:R-:W-:Y:S02]  /*10400*/  @!P1 IADD3 R126, P2, P4, R20, UR8, R18 ;  /* 0x00000008147e9c10 */ /* 0x001fe4000fc5e012 */
[----:B------:R-:W-:Y:S02]  /*10410*/  @P1 LOP3.LUT R12, R12, 0x10000, RZ, 0xfc, !PT ;  /* 0x000100000c0c1812 */ /* 0x000fe400078efcff */
[----:B------:R-:W-:Y:S02]  /*10420*/  @!P1 IADD3.X R127, R21, UR7, R19, P2, P4 ;  /* 0x00000007157f9c10 */ /* 0x000fe400097e8413 */
[----:B------:R-:W-:-:S13]  /*10430*/  ISETP.LT.OR P1, PT, R28, 0x31, !P6 ;  /* 0x000000311c00780c */ /* 0x000fda0007721670 */
[----:B------:R-:W0:Y:S01]  /*10440*/  @!P1 LDC.64 R18, c[0x0][0x5c0] ;  /* 0x00017000ff129b82 */ /* 0x000e220000000a00 */
[----:B------:R-:W-:Y:S01]  /*10450*/  @!P1 IMAD.MOV.U32 R20, RZ, RZ, R24 ;  /* 0x000000ffff149224 */ /* 0x000fe200078e0018 */
[----:B------:R-:W-:Y:S01]  /*10460*/  IADD3 R31, P2, R31, 0x188, RZ ;  /* 0x000001881f1f7810 */ /* 0x000fe20007f5e0ff */
[----:B------:R-:W-:Y:S02]  /*10470*/  @!P1 IMAD.MOV.U32 R21, RZ, RZ, R30 ;  /* 0x000000ffff159224 */ /* 0x000fe400078e001e */
[----:B------:R-:W-:Y:S02]  /*10480*/  @!P1 IMAD R22, R11, 0x180, RZ ;  /* 0x000001800b169824 */ /* 0x000fe400078e02ff */
[----:B------:R-:W-:-:S04]  /*10490*/  @!P1 IMAD.WIDE.U32 R20, R10, 0x180, R20 ;  /* 0x000001800a149825 */ /* 0x000fc800078e0014 */
[----:B------:R-:W-:Y:S02]  /*104a0*/  IMAD.X R23, RZ, RZ, R47, P2 ;  /* 0x000000ffff177224 */ /* 0x000fe400010e062f */
[----:B------:R-:W-:Y:S02]  /*104b0*/  @!P1 IMAD.IADD R22, R21, 0x1, R22 ;  /* 0x0000000115169824 */ /* 0x000fe400078e0216 */
[----:B------:R-:W-:Y:S01]  /*104c0*/  IMAD.WIDE.U32 R32, R31, UR12, R32 ;  /* 0x0000000c1f207c25 */ /* 0x000fe2000f8e0020 */
[----:B0-----:R-:W-:-:S03]  /*104d0*/  @!P1 IADD3 R150, P2, P4, R20, UR8, R18 ;  /* 0x0000000814969c10 */ /* 0x001fc6000fc5e012 */
[----:B------:R-:W-:Y:S01]  /*104e0*/  IMAD R18, R23, UR12, RZ ;  /* 0x0000000c17127c24 */ /* 0x000fe2000f8e02ff */
[----:B------:R-:W-:-:S03]  /*104f0*/  @!P1 IADD3.X R151, R22, UR7, R19, P2, P4 ;  /* 0x0000000716979c10 */ /* 0x000fc600097e8413 */
[----:B------:R-:W-:Y:S01]  /*10500*/  IMAD R31, R31, UR13, R18 ;  /* 0x0000000d1f1f7c24 */ /* 0x000fe2000f8e0212 */
[----:B------:R-:W-:Y:S02]  /*10510*/  IADD3 R18, P2, R32, UR14, RZ ;  /* 0x0000000e20127c10 */ /* 0x000fe4000ff5e0ff */
[----:B------:R-:W-:Y:S02]  /*10520*/  PRMT R20, RZ, 0x7610, R20 ;  /* 0x00007610ff147816 */ /* 0x000fe40000000014 */
[----:B------:R-:W-:-:S05]  /*10530*/  IADD3.X R19, R33, UR15, R31, P2, !PT ;  /* 0x0000000f21137c10 */ /* 0x000fca00097fe41f */
[----:B------:R-:W4:Y:S01]  /*10540*/  @!P5 LDG.E.U8 R20, desc[UR52][R18.64] ;  /* 0x000000341214d981 */ /* 0x000f22000c1e1100 */
[----:B------:R-:W-:-:S04]  /*10550*/  LOP3.LUT R13, R13, 0xff7fffff, RZ, 0xc0, !PT ;  /* 0xff7fffff0d0d7812 */ /* 0x000fc800078ec0ff */
[----:B------:R-:W-:Y:S02]  /*10560*/  @P1 LOP3.LUT R13, R13, 0x800000, RZ, 0xfc, !PT ;  /* 0x008000000d0d1812 */ /* 0x000fe400078efcff */
[----:B------:R-:W-:Y:S02]  /*10570*/  ISETP.LT.OR P1, PT, R28, 0x32, !P6 ;  /* 0x000000321c00780c */ /* 0x000fe40007721670 */
[----:B------:R-:W-:-:S11]  /*10580*/  LOP3.LUT P3, RZ, R12, 0x2, RZ, 0xc0, !PT ;  /* 0x000000020cff7812 */ /* 0x000fd6000786c0ff */
[----:B------:R-:W-:Y:S02]  /*10590*/  @!P1 IMAD.MOV.U32 R22, RZ, RZ, R24 ;  /* 0x000000ffff169224 */ /* 0x000fe400078e0018 */
[----:B------:R-:W-:Y:S02]  /*105a0*/  @!P1 IMAD.MOV.U32 R23, RZ, RZ, R30 ;  /* 0x000000ffff179224 */ /* 0x000fe400078e001e */
[----:B------:R-:W-:Y:S01]  /*105b0*/  @!P1 IMAD.WIDE.U32 R22, R10, 0x180, R22 ;  /* 0x000001800a169825 */ /* 0x000fe200078e0016 */
[----:B----4-:R-:W-:-:S04]  /*105c0*/  LOP3.LUT R20, R20, 0xff, RZ, 0xc0, !PT ;  /* 0x000000ff14147812 */ /* 0x010fc800078ec0ff */
[----:B------:R-:W-:-:S05]  /*105d0*/  F2FP.F16.E4M3.UNPACK_B R20, R20 ;  /* 0x00000014ff14723e */ /* 0x000fca00020006ff */
[----:B------:R-:W-:-:S05]  /*105e0*/  HADD2.F32 R20, -RZ, R20.H0_H0 ;  /* 0x20000014ff147230 */ /* 0x000fca0000004100 */
[----:B------:R-:W-:Y:S02]  /*105f0*/  FMUL R31, R20, UR46 ;  /* 0x0000002e141f7c20 */ /* 0x000fe40008400000 */
[----:B------:R-:W0:Y:S02]  /*10600*/  @!P1 LDC.64 R20, c[0x0][0x5c0] ;  /* 0x00017000ff149b82 */ /* 0x000e240000000a00 */
[----:B---3--:R-:W-:Y:S01]  /*10610*/  FFMA R31, R50, UR47, R31 ;  /* 0x0000002f321f7c23 */ /* 0x008fe2000800001f */
[----:B------:R-:W-:Y:S01]  /*10620*/  @!P1 IMAD R32, R11, 0x180, RZ ;  /* 0x000001800b209824 */ /* 0x000fe200078e02ff */
[----:B------:R-:W3:Y:S03]  /*10630*/  LDL.LU R50, [R1+0x54] ;  /* 0x0000540001327983 */ /* 0x000ee60000300800 */
[----:B------:R-:W-:-:S05]  /*10640*/  F2FP.SATFINITE.E4M3.F32.PACK_AB_MERGE_C R31, RZ, R31, RZ ;  /* 0x0000001fff1f723e */ /* 0x000fca00048070ff */
[----:B------:R1:W-:Y:S01]  /*10650*/  @!P5 STG.E.U8 desc[UR52][R38.64], R31 ;  /* 0x0000001f2600d986 */ /* 0x0003e2000c101134 */
[--C-:B0-----:R-:W-:Y:S02]  /*10660*/  @!P1 IADD3 R144, P2, P4, R22, UR8, R20.reuse ;  /* 0x0000000816909c10 */ /* 0x101fe4000fc5e014 */
[----:B------:R-:W-:-:S06]  /*10670*/  PRMT R20, RZ, 0x7610, R20 ;  /* 0x00007610ff147816 */ /* 0x000fcc0000000014 */
[----:B------:R-:W4:Y:S01]  /*10680*/  @!P3 LDG.E.U8 R20, desc[UR52][R18.64+0x1] ;  /* 0x000001341214b981 */ /* 0x000f22000c1e1100 */
[----:B------:R-:W-:-:S05]  /*10690*/  @!P1 IMAD.IADD R32, R23, 0x1, R32 ;  /* 0x0000000117209824 */ /* 0x000fca00078e0220 */
[----:B------:R-:W-:Y:S02]  /*106a0*/  @!P1 IADD3.X R145, R32, UR7, R21, P2, P4 ;  /* 0x0000000720919c10 */ /* 0x000fe400097e8415 */
[----:B------:R-:W-:-:S13]  /*106b0*/  ISETP.LT.OR P2, PT, R28, 0x9, !P0 ;  /* 0x000000091c00780c */ /* 0x000fda0004741670 */
[----:B------:R-:W-:Y:S02]  /*106c0*/  @!P2 IMAD.MOV.U32 R22, RZ, RZ, R24 ;  /* 0x000000ffff16a224 */ /* 0x000fe400078e0018 */
[----:B------:R-:W-:Y:S02]  /*106d0*/  @!P2 IMAD.MOV.U32 R23, RZ, RZ, R30 ;  /* 0x000000ffff17a224 */ /* 0x000fe400078e001e */
[----:B------:R-:W-:-:S04]  /*106e0*/  @!P2 IMAD.WIDE.U32 R22, R10, 0x180, R22 ;  /* 0x000001800a16a825 */ /* 0x000fc800078e0016 */
[----:B-1----:R-:W-:Y:S01]  /*106f0*/  @!P2 IMAD R31, R11, 0x180, RZ ;  /* 0x000001800b1fa824 */ /* 0x002fe200078e02ff */
[----:B----4-:R-:W-:-:S04]  /*10700*/  LOP3.LUT R20, R20, 0xff, RZ, 0xc0, !PT ;  /* 0x000000ff14147812 */ /* 0x010fc800078ec0ff */
[----:B------:R-:W-:-:S05]  /*10710*/  F2FP.F16.E4M3.UNPACK_B R20, R20 ;  /* 0x00000014ff14723e */ /* 0x000fca00020006ff */
[----:B------:R-:W-:-:S05]  /*10720*/  HADD2.F32 R20, -RZ, R20.H0_H0 ;  /* 0x20000014ff147230 */ /* 0x000fca0000004100 */
[----:B------:R-:W-:-:S04]  /*10730*/  FMUL R20, R20, UR46 ;  /* 0x0000002e14147c20 */ /* 0x000fc80008400000 */
[----:B--2---:R-:W-:Y:S02]  /*10740*/  FFMA R20, R48, UR47, R20 ;  /* 0x0000002f30147c23 */ /* 0x004fe40008000014 */
[----:B------:R-:W2:Y:S03]  /*10750*/  LDL.LU R48, [R1+0x58] ;  /* 0x0000580001307983 */ /* 0x000ea60000300800 */
[----:B------:R-:W-:-:S05]  /*10760*/  F2FP.SATFINITE.E4M3.F32.PACK_AB_MERGE_C R20, RZ, R20, RZ ;  /* 0x00000014ff14723e */ /* 0x000fca00048070ff */
[----:B------:R0:W-:Y:S02]  /*10770*/  @!P3 STG.E.U8 desc[UR52][R36.64+0x1], R20 ;  /* 0x000001142400b986 */ /* 0x0001e4000c101134 */
[----:B0-----:R-:W0:Y:S01]  /*10780*/  @!P2 LDC.64 R20, c[0x0][0x5c0] ;  /* 0x00017000ff14ab82 */ /* 0x001e220000000a00 */
[----:B------:R-:W-:Y:S02]  /*10790*/  ISETP.LT.OR P3, PT, R28, 0x39, !P6 ;  /* 0x000000391c00780c */ /* 0x000fe40007761670 */
[----:B0-----:R-:W-:-:S04]  /*107a0*/  @!P2 IADD3 R32, P4, R22, R20, RZ ;  /* 0x000000141620a210 */ /* 0x001fc80007f9e0ff */
[----:B------:R-:W-:-:S07]  /*107b0*/  @!P2 IADD3.X R33, R21, R23, R31, P4, !PT ;  /* 0x000000171521a210 */ /* 0x000fce00027fe41f */
[----:B------:R-:W0:Y:S01]  /*107c0*/  @!P3 LDC.64 R20, c[0x0][0x5c0] ;  /* 0x00017000ff14bb82 */ /* 0x000e220000000a00 */
[----:B------:R-:W-:Y:S02]  /*107d0*/  @!P3 IMAD.MOV.U32 R22, RZ, RZ, R24 ;  /* 0x000000ffff16b224 */ /* 0x000fe400078e0018 */
[----:B------:R-:W-:Y:S02]  /*107e0*/  @!P3 IMAD.MOV.U32 R23, RZ, RZ, R30 ;  /* 0x000000ffff17b224 */ /* 0x000fe400078e001e */
[----:B------:R-:W-:-:S03]  /*107f0*/  @!P3 IMAD.WIDE.U32 R22, R10, 0x180, R22 ;  /* 0x000001800a16b825 */ /* 0x000fc600078e0016 */
[--C-:B0-----:R-:W-:Y:S02]  /*10800*/  @!P3 IADD3 R156, P4, P5, R22, UR8, R20.reuse ;  /* 0x00000008169cbc10 */ /* 0x101fe4000fd9e014 */
[----:B------:R-:W-:-:S06]  /*10810*/  PRMT R20, RZ, 0x7610, R20 ;  /* 0x00007610ff147816 */ /* 0x000fcc0000000014 */
[----:B------:R-:W4:Y:S01]  /*10820*/  @!P2 LDG.E.U8 R20, desc[UR52][R16.64+0x8] ;  /* 0x000008341014a981 */ /* 0x000f22000c1e1100 */
[----:B------:R-:W-:-:S04]  /*10830*/  @!P3 IMAD R31, R11, 0x180, RZ ;  /* 0x000001800b1fb824 */ /* 0x000fc800078e02ff */
[----:B------:R-:W-:-:S05]  /*10840*/  @!P3 IMAD.IADD R31, R23, 0x1, R31 ;  /* 0x00000001171fb824 */ /* 0x000fca00078e021f */
[----:B------:R-:W-:Y:S02]  /*10850*/  @!P3 IADD3.X R157, R31, UR7, R21, P4, P5 ;  /* 0x000000071f9dbc10 */ /* 0x000fe4000a7ea415 */
[----:B----4-:R-:W-:-:S04]  /*10860*/  LOP3.LUT R20, R20, 0xff, RZ, 0xc0, !PT ;  /* 0x000000ff14147812 */ /* 0x010fc800078ec0ff */
[----:B------:R-:W-:-:S05]  /*10870*/  F2FP.F16.E4M3.UNPACK_B R20, R20 ;  /* 0x00000014ff14723e */ /* 0x000fca00020006ff */
[----:B------:R-:W-:-:S05]  /*10880*/  HADD2.F32 R20, -RZ, R20.H0_H0 ;  /* 0x20000014ff147230 */ /* 0x000fca0000004100 */
[----:B------:R-:W-:-:S04]  /*10890*/  FMUL R20, R20, UR46 ;  /* 0x0000002e14147c20 */ /* 0x000fc80008400000 */
[----:B---3--:R-:W-:Y:S01]  /*108a0*/  FFMA R20, R50, UR47, R20 ;  /* 0x0000002f32147c23 */ /* 0x008fe20008000014 */
[----:B------:R-:W-:Y:S01]  /*108b0*/  LOP3.LUT R13, R13, 0xffbfffff, RZ, 0xc0, !PT ;  /* 0xffbfffff0d0d7812 */ /* 0x000fe200078ec0ff */
[----:B------:R-:W3:Y:S03]  /*108c0*/  LDL.LU R50, [R1+0x5c] ;  /* 0x00005c0001327983 */ /* 0x000ee60000300800 */
[----:B------:R-:W-:-:S05]  /*108d0*/  F2FP.SATFINITE.E4M3.F32.PACK_AB_MERGE_C R20, RZ, R20, RZ ;  /* 0x00000014ff14723e */ /* 0x000fca00048070ff */
[----:B------:R0:W-:Y:S01]  /*108e0*/  @!P2 STG.E.U8 desc[UR52][R32.64+0x8], R20 ;  /* 0x000008142000a986 */ /* 0x0001e2000c101134 */
[----:B------:R-:W-:-:S13]  /*108f0*/  ISETP.LT.OR P2, PT, R28, 0xa, !P0 ;  /* 0x0000000a1c00780c */ /* 0x000fda0004741670 */
[----:B0-----:R-:W0:Y:S01]  /*10900*/  @!P2 LDC.64 R20, c[0x0][0x5c0] ;  /* 0x00017000ff14ab82 */ /* 0x001e220000000a00 */
[----:B------:R-:W-:Y:S01]  /*10910*/  @!P2 IMAD.MOV.U32 R22, RZ, RZ, R24 ;  /* 0x000000ffff16a224 */ /* 0x000fe200078e0018 */
[----:B------:R-:W-:Y:S01]  /*10920*/  ISETP.LT.OR P0, PT, R28, 0x3a, !P6 ;  /* 0x0000003a1c00780c */ /* 0x000fe20007701670 */
        /* <DEDUP_REMOVED lines=15> */
[----:B------:R-:W-:Y:S02]  /*10a20*/  ISETP.LT.OR P5, PT, R28, 0x41, !P6 ;  /* 0x000000411c00780c */ /* 0x000fe400077a1670 */
[----:B------:R-:W-:-:S04]  /*10a30*/  @P1 LOP3.LUT R13, R13, 0x400000, RZ, 0xfc, !PT ;  /* 0x004000000d0d1812 */ /* 0x000fc800078efcff */
[----:B------:R-:W-:-:S04]  /*10a40*/  LOP3.LUT R13, R13, 0xfbffffff, RZ, 0xc0, !PT ;  /* 0xfbffffff0d0d7812 */ /* 0x000fc800078ec0ff */
[----:B------:R-:W-:-:S04]  /*10a50*/  @P3 LOP3.LUT R13, R13, 0x4000000, RZ, 0xfc, !PT ;  /* 0x040000000d0d3812 */ /* 0x000fc800078efcff */
[----:B------:R-:W-:Y:S01]  /*10a60*/  LOP3.LUT R13, R13, 0xfdffffff, RZ, 0xc0, !PT ;  /* 0xfdffffff0d0d7812 */ /* 0x000fe200078ec0ff */
[----:B------:R-:W-:Y:S02]  /*10a70*/  @!P5 IMAD.MOV.U32 R22, RZ, RZ, R24 ;  /* 0x000000ffff16d224 */ /* 0x000fe400078e0018 */
[----:B------:R-:W-:Y:S01]  /*10a80*/  @!P5 IMAD.MOV.U32 R23, RZ, RZ, R30 ;  /* 0x000000ffff17d224 */ /* 0x000fe200078e001e */
[----:B------:R-:W-:Y:S02]  /*10a90*/  @P0 LOP3.LUT R13, R13, 0x2000000, RZ, 0xfc, !PT ;  /* 0x020000000d0d0812 */ /* 0x000fe400078efcff */
[----:B------:R-:W-:Y:S01]  /*10aa0*/  LOP3.LUT P0, RZ, R49, 0x2, RZ, 0xc0, !PT ;  /* 0x0000000231ff7812 */ /* 0x000fe2000780c0ff */
[----:B------:R-:W-:Y:S01]  /*10ab0*/  @!P5 IMAD.WIDE.U32 R22, R10, 0x180, R22 ;  /* 0x000001800a16d825 */ /* 0x000fe200078e0016 */
[----:B----4-:R-:W-:-:S04]  /*10ac0*/  LOP3.LUT R20, R20, 0xff, RZ, 0xc0, !PT ;  /* 0x000000ff14147812 */ /* 0x010fc800078ec0ff */
[----:B------:R-:W-:-:S05]  /*10ad0*/  F2FP.F16.E4M3.UNPACK_B R20, R20 ;  /* 0x00000014ff14723e */ /* 0x000fca00020006ff */
[----:B------:R-:W-:-:S05]  /*10ae0*/  HADD2.F32 R20, -RZ, R20.H0_H0 ;  /* 0x20000014ff147230 */ /* 0x000fca0000004100 */
[----:B------:R-:W-:-:S04]  /*10af0*/  FMUL R20, R20, UR46 ;  /* 0x0000002e14147c20 */ /* 0x000fc80008400000 */
[----:B--2---:R-:W-:Y:S01]  /*10b00*/  FFMA R20, R48, UR47, R20 ;  /* 0x0000002f30147c23 */ /* 0x004fe20008000014 */
[----:B------:R-:W-:Y:S01]  /*10b10*/  @!P5 IMAD R31, R11, 0x180, RZ ;  /* 0x000001800b1fd824 */ /* 0x000fe200078e02ff */
[----:B------:R-:W-:Y:S01]  /*10b20*/  LOP3.LUT R0, R0, 0xfffffff7, RZ, 0xc0, !PT ;  /* 0xfffffff700007812 */ /* 0x000fe200078ec0ff */
[----:B------:R-:W2:Y:S02]  /*10b30*/  LDL.LU R48, [R1+0x60] ;  /* 0x0000600001307983 */ /* 0x000ea40000300800 */
[----:B------:R-:W-:-:S05]  /*10b40*/  F2FP.SATFINITE.E4M3.F32.PACK_AB_MERGE_C R20, RZ, R20, RZ ;  /* 0x00000014ff14723e */ /* 0x000fca00048070ff */
[----:B------:R0:W-:Y:S02]  /*10b50*/  @!P2 STG.E.U8 desc[UR52][R32.64+0x9], R20 ;  /* 0x000009142000a986 */ /* 0x0001e4000c101134 */
[----:B0-----:R-:W0:Y:S02]  /*10b60*/  @!P5 LDC.64 R20, c[0x0][0x5c0] ;  /* 0x00017000ff14db82 */ /* 0x001e240000000a00 */
[--C-:B0-----:R-:W-:Y:S02]  /*10b70*/  @!P5 IADD3 R166, P2, P4, R22, UR8, R20.reuse ;  /* 0x0000000816a6dc10 */ /* 0x101fe4000fc5e014 */
[----:B------:R-:W-:-:S06]  /*10b80*/  PRMT R20, RZ, 0x7610, R20 ;  /* 0x00007610ff147816 */ /* 0x000fcc0000000014 */
[----:B------:R-:W4:Y:S01]  /*10b90*/  @!P0 LDG.E.U8 R20, desc[UR52][R18.64+0x8] ;  /* 0x0000083412148981 */ /* 0x000f22000c1e1100 */
[----:B------:R-:W-:Y:S01]  /*10ba0*/  @!P5 IMAD.IADD R31, R23, 0x1, R31 ;  /* 0x00000001171fd824 */ /* 0x000fe200078e021f */
[----:B------:R-:W-:-:S04]  /*10bb0*/  @P5 LOP3.LUT R0, R0, 0x8, RZ, 0xfc, !PT ;  /* 0x0000000800005812 */ /* 0x000fc800078efcff */
[----:B------:R-:W-:Y:S02]  /*10bc0*/  @!P5 IADD3.X R167, R31, UR7, R21, P2, P4 ;  /* 0x000000071fa7dc10 */ /* 0x000fe400097e8415 */
        /* <DEDUP_REMOVED lines=8> */
[----:B------:R-:W-:Y:S02]  /*10c50*/  LOP3.LUT P3, RZ, R49, 0x4, RZ, 0xc0, !PT ;  /* 0x0000000431ff7812 */ /* 0x000fe4000786c0ff */
[----:B----4-:R-:W-:-:S04]  /*10c60*/  LOP3.LUT R20, R20, 0xff, RZ, 0xc0, !PT ;  /* 0x000000ff14147812 */ /* 0x010fc800078ec0ff */
[----:B------:R-:W-:-:S05]  /*10c70*/  F2FP.F16.E4M3.UNPACK_B R20, R20 ;  /* 0x00000014ff14723e */ /* 0x000fca00020006ff */
[----:B------:R-:W-:-:S05]  /*10c80*/  HADD2.F32 R20, -RZ, R20.H0_H0 ;  /* 0x20000014ff147230 */ /* 0x000fca0000004100 */
[----:B------:R-:W-:Y:S02]  /*10c90*/  FMUL R31, R20, UR46 ;  /* 0x0000002e141f7c20 */ /* 0x000fe40008400000 */
[----:B------:R-:W0:Y:S02]  /*10ca0*/  @!P5 LDC.64 R20, c[0x0][0x5c0] ;  /* 0x00017000ff14db82 */ /* 0x000e240000000a00 */
[----:B0-----:R-:W-:-:S04]  /*10cb0*/  @!P5 IADD3 R164, P2, P4, R22, UR8, R20 ;  /* 0x0000000816a4dc10 */ /* 0x001fc8000fc5e014 */
[----:B------:R-:W-:Y:S02]  /*10cc0*/  @!P5 IADD3.X R165, R32, UR7, R21, P2, P4 ;  /* 0x0000000720a5dc10 */ /* 0x000fe400097e8415 */
[----:B------:R-:W-:-:S13]  /*10cd0*/  ISETP.LT.OR P5, PT, R28, 0x49, !P6 ;  /* 0x000000491c00780c */ /* 0x000fda00077a1670 */
[----:B------:R-:W0:Y:S01]  /*10ce0*/  @!P5 LDC.64 R20, c[0x0][0x5c0] ;  /* 0x00017000ff14db82 */ /* 0x000e220000000a00 */
[----:B---3--:R-:W-:Y:S01]  /*10cf0*/  FFMA R31, R50, UR47, R31 ;  /* 0x0000002f321f7c23 */ /* 0x008fe2000800001f */
[----:B------:R-:W-:Y:S01]  /*10d00*/  @!P5 IMAD.MOV.U32 R22, RZ, RZ, R24 ;  /* 0x000000ffff16d224 */ /* 0x000fe200078e0018 */
[----:B------:R-:W-:Y:S01]  /*10d10*/  LOP3.LUT R0, R0, 0xfffffffd, RZ, 0xc0, !PT ;  /* 0xfffffffd00007812 */ /* 0x000fe200078ec0ff */
[----:B------:R-:W-:Y:S01]  /*10d20*/  @!P5 IMAD.MOV.U32 R23, RZ, RZ, R30 ;  /* 0x000000ffff17d224 */ /* 0x000fe200078e001e */
[----:B------:R-:W-:Y:S01]  /*10d30*/  ISETP.GE.AND P4, PT, R29, 0x1, PT ;  /* 0x000000011d00780c */ /* 0x000fe20003f86270 */
[----:B------:R-:W3:Y:S01]  /*10d40*/  LDL.LU R50, [R1+0x64] ;  /* 0x0000640001327983 */ /* 0x000ee20000300800 */
[----:B------:R-:W-:Y:S01]  /*10d50*/  F2FP.SATFINITE.E4M3.F32.PACK_AB_MERGE_C R31, RZ, R31, RZ ;  /* 0x0000001fff1f723e */ /* 0x000fe200048070ff */
[----:B------:R-:W-:-:S04]  /*10d60*/  @!P5 IMAD.WIDE.U32 R22, R10, 0x180, R22 ;  /* 0x000001800a16d825 */ /* 0x000fc800078e0016 */
[----:B------:R1:W-:Y:S01]  /*10d70*/  @!P0 STG.E.U8 desc[UR52][R40.64+0x8], R31 ;  /* 0x0000081f28008986 */ /* 0x0003e2000c101134 */
[--C-:B0-----:R-:W-:Y:S02]  /*10d80*/  @!P5 IADD3 R162, P0, P2, R22, UR8, R20.reuse ;  /* 0x0000000816a2dc10 */ /* 0x101fe4000fa1e014 */
[----:B------:R-:W-:-:S06]  /*10d90*/  PRMT R20, RZ, 0x7610, R20 ;  /* 0x00007610ff147816 */ /* 0x000fcc0000000014 */
[----:B------:R-:W4:Y:S01]  /*10da0*/  @!P3 LDG.E.U8 R20, desc[UR52][R18.64+0x9] ;  /* 0x000009341214b981 */ /* 0x000f22000c1e1100 */
[----:B-1----:R-:W-:-:S04]  /*10db0*/  @!P5 IMAD R31, R11, 0x180, RZ ;  /* 0x000001800b1fd824 */ /* 0x002fc800078e02ff */
[----:B------:R-:W-:Y:S01]  /*10dc0*/  @!P5 IMAD.IADD R31, R23, 0x1, R31 ;  /* 0x00000001171fd824 */ /* 0x000fe200078e021f */
[----:B------:R-:W-:-:S04]  /*10dd0*/  @P5 LOP3.LUT R0, R0, 0x2, RZ, 0xfc, !PT ;  /* 0x0000000200005812 */ /* 0x000fc800078efcff */
[----:B------:R-:W-:Y:S02]  /*10de0*/  @!P5 IADD3.X R163, R31, UR7, R21, P0, P2 ;  /* 0x000000071fa3dc10 */ /* 0x000fe400087e4415 */
[----:B------:R-:W-:-:S13]  /*10df0*/  ISETP.LT.OR P5, PT, R28, 0x4a, !P6 ;  /* 0x0000004a1c00780c */ /* 0x000fda00077a1670 */
[----:B------:R-:W-:Y:S02]  /*10e00*/  @!P5 IMAD.MOV.U32 R22, RZ, RZ, R24 ;  /* 0x000000ffff16d224 */ /* 0x000fe400078e0018 */
[----:B------:R-:W-:Y:S02]  /*10e10*/  @!P5 IMAD.MOV.U32 R23, RZ, RZ, R30 ;  /* 0x000000ffff17d224 */ /* 0x000fe400078e001e */
[----:B------:R-:W-:Y:S02]  /*10e20*/  @!P5 IMAD R31, R11, 0x180, RZ ;  /* 0x000001800b1fd824 */ /* 0x000fe400078e02ff */
[----:B------:R-:W-:-:S04]  /*10e30*/  @!P5 IMAD.WIDE.U32 R22, R10, 0x180, R22 ;  /* 0x000001800a16d825 */ /* 0x000fc800078e0016 */
[----:B------:R-:W-:Y:S01]  /*10e40*/  @!P5 IMAD.IADD R31, R23, 0x1, R31 ;  /* 0x00000001171fd824 */ /* 0x000fe200078e021f */
        /* <DEDUP_REMOVED lines=8> */
[----:B0-----:R-:W0:Y:S02]  /*10ed0*/  @!P5 LDC.64 R20, c[0x0][0x5c0] ;  /* 0x00017000ff14db82 */ /* 0x001e240000000a00 */
[----:B0-----:R-:W-:-:S04]  /*10ee0*/  @!P5 IADD3 R160, P0, P2, R22, UR8, R20 ;  /* 0x0000000816a0dc10 */ /* 0x001fc8000fa1e014 */
[----:B------:R-:W-:Y:S02]  /*10ef0*/  @!P5 IADD3.X R161, R31, UR7, R21, P0, P2 ;  /* 0x000000071fa1dc10 */ /* 0x000fe400087e4415 */
[----:B------:R-:W-:Y:S02]  /*10f00*/  ISETP.LT.OR P0, PT, R28, 0x11, !P4 ;  /* 0x000000111c00780c */ /* 0x000fe40006701670 */
[----:B------:R-:W-:-:S11]  /*10f10*/  PRMT R20, RZ, 0x7610, R20 ;  /* 0x00007610ff147816 */ /* 0x000fd60000000014 */
[----:B------:R-:W4:Y:S02]  /*10f20*/  @!P0 LDG.E.U8 R20, desc[UR52][R26.64+0x10] ;  /* 0x000010341a148981 */ /* 0x000f24000c1e1100 */
[----:B----4-:R-:W-:-:S04]  /*10f30*/  LOP3.LUT R20, R20, 0xff, RZ, 0xc0, !PT ;  /* 0x000000ff14147812 */ /* 0x010fc800078ec0ff */
[----:B------:R-:W-:-:S05]  /*10f40*/  F2FP.F16.E4M3.UNPACK_B R20, R20 ;  /* 0x00000014ff14723e */ /* 0x000fca00020006ff */
[----:B------:R-:W-:-:S05]  /*10f50*/  HADD2.F32 R20, -RZ, R20.H0_H0 ;  /* 0x20000014ff147230 */ /* 0x000fca0000004100 */
[----:B------:R-:W-:-:S04]  /*10f60*/  FMUL R20, R20, UR46 ;  /* 0x0000002e14147c20 */ /* 0x000fc80008400000 */
[----:B---3--:R-:W-:Y:S02]  /*10f70*/  FFMA R22, R50, UR47, R20 ;  /* 0x0000002f32167c23 */ /* 0x008fe40008000014 */
[----:B------:R-:W0:Y:S01]  /*10f80*/  @!P0 LDC.64 R20, c[0x0][0x5c0] ;  /* 0x00017000ff148b82 */ /* 0x000e220000000a00 */
[----:B------:R-:W-:Y:S01]  /*10f90*/  ISETP.LT.OR P3, PT, R28, 0x51, !P6 ;  /* 0x000000511c00780c */ /* 0x000fe20007761670 */
[----:B------:R-:W3:Y:S01]  /*10fa0*/  LDL.LU R50, [R1+0x6c] ;  /* 0x00006c0001327983 */ /* 0x000ee20000300800 */
[----:B------:R-:W-:Y:S02]  /*10fb0*/  F2FP.SATFINITE.E4M3.F32.PACK_AB_MERGE_C R22, RZ, R22, RZ ;  /* 0x00000016ff16723e */ /* 0x000fe400048070ff */
[----:B0-----:R-:W-:-:S05]  /*10fc0*/  @!P0 IADD3 R20, P2, R24, R20, RZ ;  /* 0x0000001418148210 */ /* 0x001fca0007f5e0ff */
[----:B------:R-:W-:-:S05]  /*10fd0*/  @!P0 IMAD.X R21, R30, 0x1, R21, P2 ;  /* 0x000000011e158824 */ /* 0x000fca00010e0615 */
[----:B------:R0:W-:Y:S01]  /*10fe0*/  @!P0 STG.E.U8 desc[UR52][R20.64+0x10], R22 ;  /* 0x0000101614008986 */ /* 0x0001e2000c101134 */
[----:B------:R-:W-:Y:S02]  /*10ff0*/  ISETP.LT.OR P0, PT, R28, 0x12, !P4 ;  /* 0x000000121c00780c */ /* 0x000fe40006701670 */
[----:B0-----:R-:W-:-:S11]  /*11000*/  PRMT R22, RZ, 0x7610, R22 ;  /* 0x00007610ff167816 */ /* 0x001fd60000000016 */
[----:B------:R-:W0:Y:S01]  /*11010*/  @!P0 LDC.64 R20, c[0x0][0x5c0] ;  /* 0x00017000ff148b82 */ /* 0x000e220000000a00 */
[----:B------:R-:W4:Y:S01]  /*11020*/  @!P0 LDG.E.U8 R22, desc[UR52][R26.64+0x11] ;  /* 0x000011341a168981 */ /* 0x000f22000c1e1100 */
[----:B0-----:R-:W-:-:S05]  /*11030*/  @!P0 IADD3 R20, P2, R24, R20, RZ ;  /* 0x0000001418148210 */ /* 0x001fca0007f5e0ff */
[----:B------:R-:W-:Y:S02]  /*11040*/  @!P0 IMAD.X R21, R30, 0x1, R21, P2 ;  /* 0x000000011e158824 */ /* 0x000fe400010e0615 */
[----:B------:R-:W-:Y:S01]  /*11050*/  @!P3 IMAD.MOV.U32 R23, RZ, RZ, R30 ;  /* 0x000000ffff17b224 */ /* 0x000fe200078e001e */
[----:B------:R-:W-:Y:S01]  /*11060*/  LOP3.LUT R13, R13, 0x7fffffff, RZ, 0xc0, !PT ;  /* 0x7fffffff0d0d7812 */ /* 0x000fe200078ec0ff */
[----:B------:R-:W-:-:S03]  /*11070*/  @!P3 IMAD R31, R11, 0x180, RZ ;  /* 0x000001800b1fb824 */ /* 0x000fc600078e02ff */
[----:B------:R-:W-:Y:S02]  /*11080*/  @P5 LOP3.LUT R13, R13, 0x80000000, RZ, 0xfc, !PT ;  /* 0x800000000d0d5812 */ /* 0x000fe400078efcff */
[----:B------:R-:W-:Y:S02]  /*11090*/  ISETP.GE.AND P5, PT, R29, 0x9, PT ;  /* 0x000000091d00780c */ /* 0x000fe40003fa6270 */
[----:B----4-:R-:W-:-:S04]  /*110a0*/  LOP3.LUT R22, R22, 0xff, RZ, 0xc0, !PT ;  /* 0x000000ff16167812 */ /* 0x010fc800078ec0ff */
[----:B------:R-:W-:-:S05]  /*110b0*/  F2FP.F16.E4M3.UNPACK_B R22, R22 ;  /* 0x00000016ff16723e */ /* 0x000fca00020006ff */
[----:B------:R-:W-:-:S05]  /*110c0*/  HADD2.F32 R22, -RZ, R22.H0_H0 ;  /* 0x20000016ff167230 */ /* 0x000fca0000004100 */
[----:B------:R-:W-:-:S04]  /*110d0*/  FMUL R22, R22, UR46 ;  /* 0x0000002e16167c20 */ /* 0x000fc80008400000 */
[----:B--2---:R-:W-:Y:S01]  /*110e0*/  FFMA R22, R48, UR47, R22 ;  /* 0x0000002f30167c23 */ /* 0x004fe20008000016 */
[----:B------:R-:W-:Y:S01]  /*110f0*/  LOP3.LUT R0, R0, 0xffffffbf, RZ, 0xc0, !PT ;  /* 0xffffffbf00007812 */ /* 0x000fe200078ec0ff */
[----:B------:R-:W2:Y:S03]  /*11100*/  LDL.LU R48, [R1+0x70] ;  /* 0x0000700001307983 */ /* 0x000ea60000300800 */
[----:B------:R-:W-:-:S05]  /*11110*/  F2FP.SATFINITE.E4M3.F32.PACK_AB_MERGE_C R22, RZ, R22, RZ ;  /* 0x00000016ff16723e */ /* 0x000fca00048070ff */
[----:B------:R0:W-:Y:S02]  /*11120*/  @!P0 STG.E.U8 desc[UR52][R20.64+0x11], R22 ;  /* 0x0000111614008986 */ /* 0x0001e4000c101134 */
[----:B0-----:R-:W0:Y:S01]  /*11130*/  @!P3 LDC.64 R20, c[0x0][0x5c0] ;  /* 0x00017000ff14bb82 */ /* 0x001e220000000a00 */
[----:B------:R-:W-:-:S04]  /*11140*/  @!P3 IMAD.MOV.U32 R22, RZ, RZ, R24 ;  /* 0x000000ffff16b224 */ /* 0x000fc800078e0018 */
[----:B------:R-:W-:-:S04]  /*11150*/  @!P3 IMAD.WIDE.U32 R22, R10, 0x180, R22 ;  /* 0x000001800a16b825 */ /* 0x000fc800078e0016 */
[----:B------:R-:W-:Y:S01]  /*11160*/  @!P3 IMAD.IADD R31, R23, 0x1, R31 ;  /* 0x00000001171fb824 */ /* 0x000fe200078e021f */
[----:B0-----:R-:W-:-:S04]  /*11170*/  @!P3 IADD3 R158, P0, P2, R22, UR8, R20 ;  /* 0x00000008169ebc10 */ /* 0x001fc8000fa1e014 */
[----:B------:R-:W-:Y:S02]  /*11180*/  @!P3 IADD3.X R159, R31, UR7, R21, P0, P2 ;  /* 0x000000071f9fbc10 */ /* 0x000fe400087e4415 */
[----:B------:R-:W-:Y:S02]  /*11190*/  ISETP.LT.OR P0, PT, R28, 0x11, !P5 ;  /* 0x000000111c00780c */ /* 0x000fe40006f01670 */
[----:B------:R-:W-:-:S11]  /*111a0*/  PRMT R20, RZ, 0x7610, R20 ;  /* 0x00007610ff147816 */ /* 0x000fd60000000014 */
[----:B------:R-:W4:Y:S01]  /*111b0*/  @!P0 LDG.E.U8 R20, desc[UR52][R8.64+0x10] ;  /* 0x0000103408148981 */ /* 0x000f22000c1e1100 */
[----:B------:R-:W-:Y:S02]  /*111c0*/  @P3 LOP3.LUT R0, R0, 0x40, RZ, 0xfc, !PT ;  /* 0x0000004000003812 */ /* 0x000fe400078efcff */
[----:B----4-:R-:W-:-:S04]  /*111d0*/  LOP3.LUT R20, R20, 0xff, RZ, 0xc0, !PT ;  /* 0x000000ff14147812 */ /* 0x010fc800078ec0ff */
[----:B------:R-:W-:-:S05]  /*111e0*/  F2FP.F16.E4M3.UNPACK_B R20, R20 ;  /* 0x00000014ff14723e */ /* 0x000fca00020006ff */
[----:B------:R-:W-:-:S05]  /*111f0*/  HADD2.F32 R20, -RZ, R20.H0_H0 ;  /* 0x20000014ff147230 */ /* 0x000fca0000004100 */
[----:B------:R-:W-:-:S04]  /*11200*/  FMUL R20, R20, UR46 ;  /* 0x0000002e14147c20 */ /* 0x000fc80008400000 */
[----:B---3--:R-:W-:Y:S02]  /*11210*/  FFMA R22, R50, UR47, R20 ;  /* 0x0000002f32167c23 */ /* 0x008fe40008000014 */
[----:B------:R-:W0:Y:S01]  /*11220*/  @!P0 LDC.64 R20, c[0x0][0x5c0] ;  /* 0x00017000ff148b82 */ /* 0x000e220000000a00 */
[----:B------:R-:W3:Y:S02]  /*11230*/  LDL.LU R50, [R1+0x74] ;  /* 0x0000740001327983 */ /* 0x000ee40000300800 */
[----:B------:R-:W-:Y:S02]  /*11240*/  F2FP.SATFINITE.E4M3.F32.PACK_AB_MERGE_C R22, RZ, R22, RZ ;  /* 0x00000016ff16723e */ /* 0x000fe400048070ff */
[----:B0-----:R-:W-:-:S04]  /*11250*/  @!P0 IADD3 R20, P2, P3, R24, UR8, R20 ;  /* 0x0000000818148c10 */ /* 0x001fc8000fb5e014 */
[----:B------:R-:W-:-:S05]  /*11260*/  @!P0 IADD3.X R21, R30, UR7, R21, P2, P3 ;  /* 0x000000071e158c10 */ /* 0x000fca00097e6415 */
[----:B------:R0:W-:Y:S01]  /*11270*/  @!P0 STG.E.U8 desc[UR52][R20.64+0x10], R22 ;  /* 0x0000101614008986 */ /* 0x0001e2000c101134 */
[----:B------:R-:W-:Y:S02]  /*11280*/  ISETP.LT.OR P0, PT, R28, 0x12, !P5 ;  /* 0x000000121c00780c */ /* 0x000fe40006f01670 */
[----:B0-----:R-:W-:-:S11]  /*11290*/  PRMT R22, RZ, 0x7610, R22 ;  /* 0x00007610ff167816 */ /* 0x001fd60000000016 */
[----:B------:R-:W0:Y:S01]  /*112a0*/  @!P0 LDC.64 R20, c[0x0][0x5c0] ;  /* 0x00017000ff148b82 */ /* 0x000e220000000a00 */
[----:B------:R-:W4:Y:S01]  /*112b0*/  @!P0 LDG.E.U8 R22, desc[UR52][R8.64+0x11] ;  /* 0x0000113408168981 */ /* 0x000f22000c1e1100 */
[----:B0-----:R-:W-:-:S04]  /*112c0*/  @!P0 IADD3 R20, P2, P3, R24, UR8, R20 ;  /* 0x0000000818148c10 */ /* 0x001fc8000fb5e014 */
[----:B------:R-:W-:Y:S02]  /*112d0*/  @!P0 IADD3.X R21, R30, UR7, R21, P2, P3 ;  /* 0x000000071e158c10 */ /* 0x000fe400097e6415 */
[----:B------:R-:W-:-:S13]  /*112e0*/  ISETP.LT.OR P3, PT, R28, 0x52, !P6 ;  /* 0x000000521c00780c */ /* 0x000fda0007761670 */
[----:B------:R-:W-:Y:S02]  /*112f0*/  @!P3 IMAD.MOV.U32 R23, RZ, RZ, R30 ;  /* 0x000000ffff17b224 */ /* 0x000fe400078e001e */
[----:B------:R-:W-:Y:S01]  /*11300*/  @!P3 IMAD R31, R11, 0x180, RZ ;  /* 0x000001800b1fb824 */ /* 0x000fe200078e02ff */
        /* <DEDUP_REMOVED lines=23> */
[----:B------:R-:W-:Y:S01]  /*11480*/  LOP3.LUT R0, R0, 0xffffffef, RZ, 0xc0, !PT ;  /* 0xffffffef00007812 */ /* 0x000fe200078ec0ff */
        /* <DEDUP_REMOVED lines=9> */
[----:B------:R-:W-:Y:S02]  /*11520*/  @P3 LOP3.LUT R0, R0, 0x10, RZ, 0xfc, !PT ;  /* 0x0000001000003812 */ /* 0x000fe400078efcff */
[----:B------:R-:W-:Y:S02]  /*11530*/  ISETP.LT.OR P3, PT, R28, 0x59, !P6 ;  /* 0x000000591c00780c */ /* 0x000fe40007761670 */
[----:B0-----:R-:W-:-:S05]  /*11540*/  @!P0 IADD3 R20, P2, R24, R20, RZ ;  /* 0x0000001418148210 */ /* 0x001fca0007f5e0ff */
[----:B------:R-:W-:-:S06]  /*11550*/  @!P0 IMAD.X R21, R30, 0x1, R21, P2 ;  /* 0x000000011e158824 */ /* 0x000fcc00010e0615 */
[----:B------:R-:W-:Y:S02]  /*11560*/  @!P3 IMAD.MOV.U32 R23, RZ, RZ, R30 ;  /* 0x000000ffff17b224 */ /* 0x000fe400078e001e */
[----:B------:R-:W-:Y:S01]  /*11570*/  @!P3 IMAD R31, R11, 0x180, RZ ;  /* 0x000001800b1fb824 */ /* 0x000fe200078e02ff */
        /* <DEDUP_REMOVED lines=36> */
[----:B------:R-:W-:Y:S01]  /*117c0*/  @!P0 IADD3.X R21, R30, UR7, R21, P2, P3 ;  /* 0x000000071e158c10 */ /* 0x000fe200097e6415 */
[----:B------:R-:W-:Y:S02]  /*117d0*/  @!P4 IMAD.MOV.U32 R23, RZ, RZ, R30 ;  /* 0x000000ffff17c224 */ /* 0x000fe400078e001e */
[----:B------:R-:W-:Y:S01]  /*117e0*/  @!P4 IMAD R31, R11, 0x180, RZ ;  /* 0x000001800b1fc824 */ /* 0x000fe200078e02ff */
[----:B------:R-:W-:Y:S02]  /*117f0*/  LOP3.LUT P1, RZ, R49, 0x8, RZ, 0xc0, !PT ;  /* 0x0000000831ff7812 */ /* 0x000fe4000782c0ff */
        /* <DEDUP_REMOVED lines=23> */
[----:B------:R-:W-:Y:S01]  /*11970*/  ISETP.GE.AND P6, PT, R29, 0x89, PT ;  /* 0x000000891d00780c */ /* 0x000fe20003fc6270 */
[----:B------:R-:W-:Y:S01]  /*11980*/  IMAD.U32 R23, RZ, RZ, UR8 ;  /* 0x00000008ff177e24 */ /* 0x000fe2000f8e00ff */
[----:B------:R-:W-:Y:S01]  /*11990*/  F2FP.SATFINITE.E4M3.F32.PACK_AB_MERGE_C R22, RZ, R22, RZ ;  /* 0x00000016ff16723e */ /* 0x000fe200048070ff */
[----:B------:R-:W3:Y:S01]  /*119a0*/  LDL.LU R50, [R1+0x8c] ;  /* 0x00008c0001327983 */ /* 0x000ee20000300800 */
        /* <DEDUP_REMOVED lines=9> */
[----:B------:R-:W-:Y:S02]  /*11a40*/  ISETP.LT.OR P2, PT, R28, 0x11, !P6 ;  /* 0x000000111c00780c */ /* 0x000fe40007741670 */
[----:B----4-:R-:W-:-:S04]  /*11a50*/  LOP3.LUT R22, R22, 0xff, RZ, 0xc0, !PT ;  /* 0x000000ff16167812 */ /* 0x010fc800078ec0ff */
[----:B------:R-:W-:-:S05]  /*11a60*/  F2FP.F16.E4M3.UNPACK_B R22, R22 ;  /* 0x00000016ff16723e */ /* 0x000fca00020006ff */
[----:B------:R-:W-:-:S05]  /*11a70*/  HADD2.F32 R22, -RZ, R22.H0_H0 ;  /* 0x20000016ff167230 */ /* 0x000fca0000004100 */
[----:B------:R-:W-:-:S04]  /*11a80*/  FMUL R22, R22, UR46 ;  /* 0x0000002e16167c20 */ /* 0x000fc80008400000 */
[----:B--2---:R-:W-:Y:S01]  /*11a90*/  FFMA R22, R48, UR47, R22 ;  /* 0x0000002f30167c23 */ /* 0x004fe20008000016 */
[----:B------:R-:W-:Y:S01]  /*11aa0*/  LOP3.LUT R13, R13, 0xdfffffff, RZ, 0xc0, !PT ;  /* 0xdfffffff0d0d7812 */ /* 0x000fe200078ec0ff */
[----:B------:R-:W-:Y:S01]  /*11ab0*/  IMAD.U32 R32, RZ, RZ, UR8 ;  /* 0x00000008ff207e24 */ /* 0x000fe2000f8e00ff */
[----:B------:R-:W2:Y:S02]  /*11ac0*/  LDL.LU R48, [R1+0x90] ;  /* 0x0000900001307983 */ /* 0x000ea40000300800 */
[----:B------:R-:W-:-:S05]  /*11ad0*/  F2FP.SATFINITE.E4M3.F32.PACK_AB_MERGE_C R22, RZ, R22, RZ ;  /* 0x00000016ff16723e */ /* 0x000fca00048070ff */
[----:B------:R0:W-:Y:S02]  /*11ae0*/  @!P0 STG.E.U8 desc[UR52][R20.64+0x11], R22 ;  /* 0x0000111614008986 */ /* 0x0001e4000c101134 */
[----:B0-----:R-:W0:Y:S01]  /*11af0*/  @!P2 LDC.64 R20, c[0x0][0x5c0] ;  /* 0x00017000ff14ab82 */ /* 0x001e220000000a00 */
[----:B------:R-:W-:Y:S01]  /*11b00*/  IMAD.U32 R22, RZ, RZ, UR7 ;  /* 0x00000007ff167e24 */ /* 0x000fe2000f8e00ff */
[----:B------:R-:W-:-:S04]  /*11b10*/  @!P2 IADD3 R23, P0, P3, R23, UR6, R24 ;  /* 0x000000061717ac10 */ /* 0x000fc8000fb1e018 */
[----:B------:R-:W-:Y:S02]  /*11b20*/  @!P2 IADD3.X R22, R22, UR5, R30, P0, P3 ;  /* 0x000000051616ac10 */ /* 0x000fe400087e641e */
[----:B0-----:R-:W-:-:S05]  /*11b30*/  @!P2 IADD3 R20, P0, R23, R20, RZ ;  /* 0x000000141714a210 */ /* 0x001fca0007f1e0ff */
[----:B------:R-:W-:Y:S01]  /*11b40*/  @!P2 IMAD.X R21, R22, 0x1, R21, P0 ;  /* 0x000000011615a824 */ /* 0x000fe200000e0615 */
[----:B------:R-:W-:-:S06]  /*11b50*/  PRMT R22, RZ, 0x7610, R22 ;  /* 0x00007610ff167816 */ /* 0x000fcc0000000016 */
[----:B------:R-:W4:Y:S01]  /*11b60*/  @!P2 LDG.E.U8 R22, desc[UR52][R4.64+0x10] ;  /* 0x000010340416a981 */ /* 0x000f22000c1e1100 */
[----:B------:R-:W-:Y:S01]  /*11b70*/  ISETP.LT.OR P0, PT, R28, 0x12, !P6 ;  /* 0x000000121c00780c */ /* 0x000fe20007701670 */
[----:B------:R-:W-:Y:S01]  /*11b80*/  IMAD.U32 R31, RZ, RZ, UR7 ;  /* 0x00000007ff1f7e24 */ /* 0x000fe2000f8e00ff */
[----:B------:R-:W-:-:S11]  /*11b90*/  @P4 LOP3.LUT R13, R13, 0x20000000, RZ, 0xfc, !PT ;  /* 0x200000000d0d4812 */ /* 0x000fd600078efcff */
[----:B------:R-:W-:-:S04]  /*11ba0*/  @!P0 IADD3 R32, P3, P4, R32, UR6, R24 ;  /* 0x0000000620208c10 */ /* 0x000fc8000fc7e018 */
[----:B------:R-:W-:Y:S02]  /*11bb0*/  @!P0 IADD3.X R31, R31, UR5, R30, P3, P4 ;  /* 0x000000051f1f8c10 */ /* 0x000fe40009fe841e */
[----:B----4-:R-:W-:-:S04]  /*11bc0*/  LOP3.LUT R22, R22, 0xff, RZ, 0xc0, !PT ;  /* 0x000000ff16167812 */ /* 0x010fc800078ec0ff */
[----:B------:R-:W-:-:S05]  /*11bd0*/  F2FP.F16.E4M3.UNPACK_B R22, R22 ;  /* 0x00000016ff16723e */ /* 0x000fca00020006ff */
[----:B------:R-:W-:-:S05]  /*11be0*/  HADD2.F32 R22, -RZ, R22.H0_H0 ;  /* 0x20000016ff167230 */ /* 0x000fca0000004100 */
[----:B------:R-:W-:-:S04]  /*11bf0*/  FMUL R22, R22, UR46 ;  /* 0x0000002e16167c20 */ /* 0x000fc80008400000 */
[----:B---3--:R-:W-:Y:S02]  /*11c00*/  FFMA R22, R50, UR47, R22 ;  /* 0x0000002f32167c23 */ /* 0x008fe40008000016 */
[----:B------:R-:W3:Y:S03]  /*11c10*/  LDL.LU R50, [R1+0x94] ;  /* 0x0000940001327983 */ /* 0x000ee60000300800 */
[----:B------:R-:W-:-:S05]  /*11c20*/  F2FP.SATFINITE.E4M3.F32.PACK_AB_MERGE_C R22, RZ, R22, RZ ;  /* 0x00000016ff16723e */ /* 0x000fca00048070ff */
[----:B------:R0:W-:Y:S01]  /*11c30*/  @!P2 STG.E.U8 desc[UR52][R20.64+0x10], R22 ;  /* 0x000010161400a986 */ /* 0x0001e2000c101134 */
[----:B------:R-:W-:Y:S01]  /*11c40*/  ISETP.LT.OR P2, PT, R28, 0x19, !P1 ;  /* 0x000000191c00780c */ /* 0x000fe20004f41670 */
[----:B0-----:R-:W0:-:S12]  /*11c50*/  @!P0 LDC.64 R22, c[0x0][0x5c0] ;  /* 0x00017000ff168b82 */ /* 0x001e180000000a00 */
[----:B------:R-:W1:Y:S01]  /*11c60*/  @!P2 LDC.64 R20, c[0x0][0x5c0] ;  /* 0x00017000ff14ab82 */ /* 0x000e620000000a00 */
[----:B0-----:R-:W-:Y:S02]  /*11c70*/  @!P0 IADD3 R22, P3, R32, R22, RZ ;  /* 0x0000001620168210 */ /* 0x001fe40007f7e0ff */
[--C-:B-1----:R-:W-:Y:S02]  /*11c80*/  @!P2 IADD3 R32, P4, P5, R24, UR6, R20.reuse ;  /* 0x000000061820ac10 */ /* 0x102fe4000fd9e014 */
[----:B------:R-:W-:-:S06]  /*11c90*/  PRMT R20, RZ, 0x7610, R20 ;  /* 0x00007610ff147816 */ /* 0x000fcc0000000014 */
[----:B------:R-:W4:Y:S01]  /*11ca0*/  @!P0 LDG.E.U8 R20, desc[UR52][R4.64+0x11] ;  /* 0x0000113404148981 */ /* 0x000f22000c1e1100 */
[----:B------:R-:W-:Y:S01]  /*11cb0*/  @!P0 IMAD.X R23, R31, 0x1, R23, P3 ;  /* 0x000000011f178824 */ /* 0x000fe200018e0617 */
[----:B------:R-:W-:Y:S02]  /*11cc0*/  ISETP.LT.OR P3, PT, R28, 0x1a, !P1 ;  /* 0x0000001a1c00780c */ /* 0x000fe40004f61670 */
[----:B------:R-:W-:Y:S02]  /*11cd0*/  @!P2 IADD3.X R33, R30, UR5, R21, P4, P5 ;  /* 0x000000051e21ac10 */ /* 0x000fe4000a7ea415 */
        /* <DEDUP_REMOVED lines=9> */
[----:B0-----:R-:W0:Y:S02]  /*11d70*/  @!P3 LDC.64 R20, c[0x0][0x5c0] ;  /* 0x00017000ff14bb82 */ /* 0x001e240000000a00 */
[--C-:B0-----:R-:W-:Y:S02]  /*11d80*/  @!P3 IADD3 R22, P0, P4, R24, UR6, R20.reuse ;  /* 0x000000061816bc10 */ /* 0x101fe4000fc1e014 */
[----:B------:R-:W-:-:S06]  /*11d90*/  PRMT R20, RZ, 0x7610, R20 ;  /* 0x00007610ff147816 */ /* 0x000fcc0000000014 */
[----:B------:R-:W4:Y:S01]  /*11da0*/  @!P2 LDG.E.U8 R20, desc[UR52][R2.64+0x18] ;  /* 0x000018340214a981 */ /* 0x000f22000c1e1100 */
[----:B------:R-:W-:Y:S02]  /*11db0*/  @P1 LOP3.LUT R0, R0, 0x80000000, RZ, 0xfc, !PT ;  /* 0x8000000000001812 */ /* 0x000fe400078efcff */
[----:B------:R-:W-:Y:S02]  /*11dc0*/  ISETP.GE.AND P1, PT, R29, 0x101, PT ;  /* 0x000001011d00780c */ /* 0x000fe40003f26270 */
[----:B------:R-:W-:Y:S02]  /*11dd0*/  @!P3 IADD3.X R23, R30, UR5, R21, P0, P4 ;  /* 0x000000051e17bc10 */ /* 0x000fe400087e8415 */
[----:B------:R-:W-:Y:S02]  /*11de0*/  ISETP.LT.OR P0, PT, R28, 0x11, !P1 ;  /* 0x000000111c00780c */ /* 0x000fe40004f01670 */
[----:B----4-:R-:W-:-:S04]  /*11df0*/  LOP3.LUT R20, R20, 0xff, RZ, 0xc0, !PT ;  /* 0x000000ff14147812 */ /* 0x010fc800078ec0ff */
[----:B------:R-:W-:-:S05]  /*11e00*/  F2FP.F16.E4M3.UNPACK_B R20, R20 ;  /* 0x00000014ff14723e */ /* 0x000fca00020006ff */
[----:B------:R-:W-:-:S05]  /*11e10*/  HADD2.F32 R20, -RZ, R20.H0_H0 ;  /* 0x20000014ff147230 */ /* 0x000fca0000004100 */
[----:B------:R-:W-:-:S04]  /*11e20*/  FMUL R20, R20, UR46 ;  /* 0x0000002e14147c20 */ /* 0x000fc80008400000 */
[----:B---3--:R-:W-:Y:S02]  /*11e30*/  FFMA R31, R50, UR47, R20 ;  /* 0x0000002f321f7c23 */ /* 0x008fe40008000014 */
[----:B------:R-:W0:Y:S01]  /*11e40*/  @!P0 LDC.64 R20, c[0x0][0x5c0] ;  /* 0x00017000ff148b82 */ /* 0x000e220000000a00 */
[----:B------:R-:W3:Y:S02]  /*11e50*/  LDL.LU R50, [R1+0x9c] ;  /* 0x00009c0001327983 */ /* 0x000ee40000300800 */
[----:B------:R-:W-:-:S05]  /*11e60*/  F2FP.SATFINITE.E4M3.F32.PACK_AB_MERGE_C R31, RZ, R31, RZ ;  /* 0x0000001fff1f723e */ /* 0x000fca00048070ff */
[----:B------:R-:W-:Y:S01]  /*11e70*/  @!P2 STG.E.U8 desc[UR52][R32.64+0x18], R31 ;  /* 0x0000181f2000a986 */ /* 0x000fe2000c101134 */
[----:B------:R-:W-:Y:S02]  /*11e80*/  ISETP.LT.OR P2, PT, R28, 0x12, !P1 ;  /* 0x000000121c00780c */ /* 0x000fe40004f41670 */
[----:B0-----:R-:W-:-:S04]  /*11e90*/  @!P0 IADD3 R38, P4, P5, R24, UR11, R20 ;  /* 0x0000000b18268c10 */ /* 0x001fc8000fd9e014 */
[----:B------:R-:W-:-:S07]  /*11ea0*/  @!P0 IADD3.X R39, R30, UR10, R21, P4, P5 ;  /* 0x0000000a1e278c10 */ /* 0x000fce000a7ea415 */
[----:B------:R-:W0:Y:S02]  /*11eb0*/  @!P2 LDC.64 R20, c[0x0][0x5c0] ;  /* 0x00017000ff14ab82 */ /* 0x000e240000000a00 */
[--C-:B0-----:R-:W-:Y:S02]  /*11ec0*/  @!P2 IADD3 R34, P4, P5, R24, UR11, R20.reuse ;  /* 0x0000000b1822ac10 */ /* 0x101fe4000fd9e014 */
[----:B------:R-:W-:-:S06]  /*11ed0*/  PRMT R20, RZ, 0x7610, R20 ;  /* 0x00007610ff147816 */ /* 0x000fcc0000000014 */
[----:B------:R-:W4:Y:S01]  /*11ee0*/  @!P3 LDG.E.U8 R20, desc[UR52][R2.64+0x19] ;  /* 0x000019340214b981 */ /* 0x000f22000c1e1100 */
[----:B------:R-:W-:Y:S02]  /*11ef0*/  @!P2 IADD3.X R35, R30, UR10, R21, P4, P5 ;  /* 0x0000000a1e23ac10 */ /* 0x000fe4000a7ea415 */
[----:B------:R-:W-:Y:S02]  /*11f00*/  ISETP.LT.OR P4, PT, R28, 0x19, !P6 ;  /* 0x000000191c00780c */ /* 0x000fe40007781670 */
[----:B----4-:R-:W-:-:S04]  /*11f10*/  LOP3.LUT R20, R20, 0xff, RZ, 0xc0, !PT ;  /* 0x000000ff14147812 */ /* 0x010fc800078ec0ff */
[----:B------:R-:W-:-:S05]  /*11f20*/  F2FP.F16.E4M3.UNPACK_B R20, R20 ;  /* 0x00000014ff14723e */ /* 0x000fca00020006ff */
[----:B------:R-:W-:-:S05]  /*11f30*/  HADD2.F32 R20, -RZ, R20.H0_H0 ;  /* 0x20000014ff147230 */ /* 0x000fca0000004100 */
[----:B------:R-:W-:-:S04]  /*11f40*/  FMUL R20, R20, UR46 ;  /* 0x0000002e14147c20 */ /* 0x000fc80008400000 */
[----:B--2---:R-:W-:-:S05]  /*11f50*/  FFMA R20, R48, UR47, R20 ;  /* 0x0000002f30147c23 */ /* 0x004fca0008000014 */
[----:B------:R-:W-:-:S05]  /*11f60*/  F2FP.SATFINITE.E4M3.F32.PACK_AB_MERGE_C R20, RZ, R20, RZ ;  /* 0x00000014ff14723e */ /* 0x000fca00048070ff */
[----:B------:R0:W-:Y:S02]  /*11f70*/  @!P3 STG.E.U8 desc[UR52][R22.64+0x19], R20 ;  /* 0x000019141600b986 */ /* 0x0001e4000c101134 */
[----:B0-----:R-:W0:Y:S01]  /*11f80*/  @!P4 LDC.64 R20, c[0x0][0x5c0] ;  /* 0x00017000ff14cb82 */ /* 0x001e220000000a00 */
[----:B------:R-:W-:Y:S02]  /*11f90*/  IMAD.U32 R23, RZ, RZ, UR8 ;  /* 0x00000008ff177e24 */ /* 0x000fe4000f8e00ff */
[----:B------:R-:W-:-:S03]  /*11fa0*/  IMAD.U32 R22, RZ, RZ, UR7 ;  /* 0x00000007ff167e24 */ /* 0x000fc6000f8e00ff */
[----:B------:R-:W-:-:S04]  /*11fb0*/  @!P4 IADD3 R23, P3, P5, R23, UR6, R24 ;  /* 0x000000061717cc10 */ /* 0x000fc8000fd7e018 */
[----:B------:R-:W-:Y:S02]  /*11fc0*/  @!P4 IADD3.X R22, R22, UR5, R30, P3, P5 ;  /* 0x000000051616cc10 */ /* 0x000fe40009fea41e */
[----:B0-----:R-:W-:-:S05]  /*11fd0*/  @!P4 IADD3 R20, P3, R23, R20, RZ ;  /* 0x000000141714c210 */ /* 0x001fca0007f7e0ff */
[----:B------:R-:W-:Y:S01]  /*11fe0*/  @!P4 IMAD.X R21, R22, 0x1, R21, P3 ;  /* 0x000000011615c824 */ /* 0x000fe200018e0615 */
[----:B------:R-:W-:-:S06]  /*11ff0*/  PRMT R22, RZ, 0x7610, R22 ;  /* 0x00007610ff167816 */ /* 0x000fcc0000000016 */
[----:B------:R-:W2:Y:S01]  /*12000*/  @!P4 LDG.E.U8 R22, desc[UR52][R4.64+0x18] ;  /* 0x000018340416c981 */ /* 0x000ea2000c1e1100 */
[----:B------:R-:W-:Y:S01]  /*12010*/  ISETP.LT.OR P3, PT, R28, 0x1a, !P6 ;  /* 0x0000001a1c00780c */ /* 0x000fe20007761670 */
[----:B------:R-:W-:Y:S02]  /*12020*/  IMAD.U32 R32, RZ, RZ, UR8 ;  /* 0x00000008ff207e24 */ /* 0x000fe4000f8e00ff */
[----:B------:R-:W-:-:S10]  /*12030*/  IMAD.U32 R31, RZ, RZ, UR7 ;  /* 0x00000007ff1f7e24 */ /* 0x000fd4000f8e00ff */
[----:B------:R-:W-:-:S04]  /*12040*/  @!P3 IADD3 R32, P5, P6, R32, UR6, R24 ;  /* 0x000000062020bc10 */ /* 0x000fc8000febe018 */
[----:B------:R-:W-:Y:S02]  /*12050*/  @!P3 IADD3.X R31, R31, UR5, R30, P5, P6 ;  /* 0x000000051f1fbc10 */ /* 0x000fe4000afec41e */
[----:B------:R-:W-:-:S04]  /*12060*/  LOP3.LUT R49, R49, 0xfffffffe, RZ, 0xc0, !PT ;  /* 0xfffffffe31317812 */ /* 0x000fc800078ec0ff */
[----:B------:R-:W-:-:S05]  /*12070*/  @P2 LOP3.LUT R49, R49, 0x1, RZ, 0xfc, !PT ;  /* 0x0000000131312812 */ /* 0x000fca00078efcff */
[----:B------:R-:W-:Y:S04]  /*12080*/  STL [R1+0x364], R49 ;  /* 0x0003643101007387 */ /* 0x000fe80000100800 */
[----:B------:R-:W4:Y:S01]  /*12090*/  LDL.LU R48, [R1+0xa0] ;  /* 0x0000a00001307983 */ /* 0x000f220000300800 */
[----:B--2---:R-:W-:-:S04]  /*120a0*/  LOP3.LUT R22, R22, 0xff, RZ, 0xc0, !PT ;  /* 0x000000ff16167812 */ /* 0x004fc800078ec0ff */
[----:B------:R-:W-:-:S05]  /*120b0*/  F2FP.F16.E4M3.UNPACK_B R22, R22 ;  /* 0x00000016ff16723e */ /* 0x000fca00020006ff */
[----:B------:R-:W-:-:S05]  /*120c0*/  HADD2.F32 R22, -RZ, R22.H0_H0 ;  /* 0x20000016ff167230 */ /* 0x000fca0000004100 */
[----:B------:R-:W-:-:S04]  /*120d0*/  FMUL R22, R22, UR46 ;  /* 0x0000002e16167c20 */ /* 0x000fc80008400000 */
[----:B---3--:R-:W-:Y:S02]  /*120e0*/  FFMA R22, R50, UR47, R22 ;  /* 0x0000002f32167c23 */ /* 0x008fe40008000016 */
[----:B------:R-:W2:Y:S03]  /*120f0*/  LDL.LU R50, [R1+0xa4] ;  /* 0x0000a40001327983 */ /* 0x000ea60000300800 */
[----:B------:R-:W-:-:S05]  /*12100*/  F2FP.SATFINITE.E4M3.F32.PACK_AB_MERGE_C R22, RZ, R22, RZ ;  /* 0x00000016ff16723e */ /* 0x000fca00048070ff */
[----:B------:R0:W-:Y:S01]  /*12110*/  @!P4 STG.E.U8 desc[UR52][R20.64+0x18], R22 ;  /* 0x000018161400c986 */ /* 0x0001e2000c101134 */
[----:B------:R-:W-:Y:S01]  /*12120*/  ISETP.LT.OR P4, PT, R28, 0x19, !P1 ;  /* 0x000000191c00780c */ /* 0x000fe20004f81670 */
[----:B0-----:R-:W0:-:S12]  /*12130*/  @!P3 LDC.64 R22, c[0x0][0x5c0] ;  /* 0x00017000ff16bb82 */ /* 0x001e180000000a00 */
[----:B------:R-:W1:Y:S02]  /*12140*/  @!P4 LDC.64 R20, c[0x0][0x5c0] ;  /* 0x00017000ff14cb82 */ /* 0x000e640000000a00 */
[--C-:B-1----:R-:W-:Y:S02]  /*12150*/  @!P4 IADD3 R36, P5, P6, R24, UR11, R20.reuse ;  /* 0x0000000b1824cc10 */ /* 0x102fe4000febe014 */
[----:B------:R-:W-:-:S06]  /*12160*/  PRMT R20, RZ, 0x7610, R20 ;  /* 0x00007610ff147816 */ /* 0x000fcc0000000014 */
[----:B------:R-:W3:Y:S01]  /*12170*/  @!P3 LDG.E.U8 R20, desc[UR52][R4.64+0x19] ;  /* 0x000019340414b981 */ /* 0x000ee2000c1e1100 */
[----:B0-----:R-:W-:-:S05]  /*12180*/  @!P3 IADD3 R22, P2, R32, R22, RZ ;  /* 0x000000162016b210 */ /* 0x001fca0007f5e0ff */
[----:B------:R-:W-:Y:S01]  /*12190*/  @!P3 IMAD.X R23, R31, 0x1, R23, P2 ;  /* 0x000000011f17b824 */ /* 0x000fe200010e0617 */
[----:B------:R-:W-:Y:S02]  /*121a0*/  @!P4 IADD3.X R37, R30, UR10, R21, P5, P6 ;  /* 0x0000000a1e25cc10 */ /* 0x000fe4000afec415 */
[----:B---3--:R-:W-:-:S04]  /*121b0*/  LOP3.LUT R20, R20, 0xff, RZ, 0xc0, !PT ;  /* 0x000000ff14147812 */ /* 0x008fc800078ec0ff */
[----:B------:R-:W-:-:S05]  /*121c0*/  F2FP.F16.E4M3.UNPACK_B R20, R20 ;  /* 0x00000014ff14723e */ /* 0x000fca00020006ff */
[----:B------:R-:W-:-:S05]  /*121d0*/  HADD2.F32 R20, -RZ, R20.H0_H0 ;  /* 0x20000014ff147230 */ /* 0x000fca0000004100 */
[----:B------:R-:W-:-:S04]  /*121e0*/  FMUL R20, R20, UR46 ;  /* 0x0000002e14147c20 */ /* 0x000fc80008400000 */
[----:B----4-:R-:W-:Y:S01]  /*121f0*/  FFMA R20, R48, UR47, R20 ;  /* 0x0000002f30147c23 */ /* 0x010fe20008000014 */
[----:B------:R-:W-:Y:S01]  /*12200*/  LOP3.LUT R12, R12, 0xffffffdf, RZ, 0xc0, !PT ;  /* 0xffffffdf0c0c7812 */ /* 0x000fe200078ec0ff */
[----:B------:R-:W3:Y:S03]  /*12210*/  LDL.LU R48, [R1+0xa8] ;  /* 0x0000a80001307983 */ /* 0x000ee60000300800 */
[----:B------:R-:W-:-:S05]  /*12220*/  F2FP.SATFINITE.E4M3.F32.PACK_AB_MERGE_C R20, RZ, R20, RZ ;  /* 0x00000014ff14723e */ /* 0x000fca00048070ff */
[----:B------:R0:W-:Y:S01]  /*12230*/  @!P3 STG.E.U8 desc[UR52][R22.64+0x19], R20 ;  /* 0x000019141600b986 */ /* 0x0001e2000c101134 */
[----:B------:R-:W-:-:S13]  /*12240*/  ISETP.LT.OR P3, PT, R28, 0x1a, !P1 ;  /* 0x0000001a1c00780c */ /* 0x000fda0004f61670 */
[----:B0-----:R-:W0:Y:S02]  /*12250*/  @!P3 LDC.64 R20, c[0x0][0x5c0] ;  /* 0x00017000ff14bb82 */ /* 0x001e240000000a00 */
[--C-:B0-----:R-:W-:Y:S02]  /*12260*/  @!P3 IADD3 R32, P5, P6, R24, UR11, R20.reuse ;  /* 0x0000000b1820bc10 */ /* 0x101fe4000febe014 */
[----:B------:R-:W-:-:S06]  /*12270*/  PRMT R20, RZ, 0x7610, R20 ;  /* 0x00007610ff147816 */ /* 0x000fcc0000000014 */
[----:B------:R-:W4:Y:S01]  /*12280*/  @!P0 LDG.E.U8 R20, desc[UR52][R6.64+0x10] ;  /* 0x0000103406148981 */ /* 0x000f22000c1e1100 */
[----:B------:R-:W-:-:S04]  /*12290*/  ISETP.GE.AND P1, PT, R29, 0x9, PT ;  /* 0x000000091d00780c */ /* 0x000fc80003f26270 */
[----:B------:R-:W-:Y:S02]  /*122a0*/  ISETP.LT.OR P2, PT, R28, 0x21, !P1 ;  /* 0x000000211c00780c */ /* 0x000fe40004f41670 */
[----:B------:R-:W-:-:S11]  /*122b0*/  @!P3 IADD3.X R33, R30, UR10, R21, P5, P6 ;  /* 0x0000000a1e21bc10 */ /* 0x000fd6000afec415 */
[----:B------:R-:W-:Y:S02]  /*122c0*/  @P2 LOP3.LUT R12, R12, 0x20, RZ, 0xfc, !PT ;  /* 0x000000200c0c2812 */ /* 0x000fe400078efcff */
[----:B----4-:R-:W-:-:S04]  /*122d0*/  LOP3.LUT R20, R20, 0xff, RZ, 0xc0, !PT ;  /* 0x000000ff14147812 */ /* 0x010fc800078ec0ff */
[----:B------:R-:W-:-:S05]  /*122e0*/  F2FP.F16.E4M3.UNPACK_B R20, R20 ;  /* 0x00000014ff14723e */ /* 0x000fca00020006ff */
[----:B------:R-:W-:-:S05]  /*122f0*/  HADD2.F32 R20, -RZ, R20.H0_H0 ;  /* 0x20000014ff147230 */ /* 0x000fca0000004100 */
[----:B------:R-:W-:-:S04]  /*12300*/  FMUL R20, R20, UR46 ;  /* 0x0000002e14147c20 */ /* 0x000fc80008400000 */
[----:B--2---:R-:W-:Y:S02]  /*12310*/  FFMA R22, R50, UR47, R20 ;  /* 0x0000002f32167c23 */ /* 0x004fe40008000014 */
[----:B------:R-:W0:Y:S02]  /*12320*/  @!P2 LDC.64 R20, c[0x0][0x5c0] ;  /* 0x00017000ff14ab82 */ /* 0x000e240000000a00 */
[----:B0-----:R-:W-:-:S04]  /*12330*/  @!P2 IADD3 R54, P5, P6, R24, UR8, R20 ;  /* 0x000000081836ac10 */ /* 0x001fc8000febe014 */
[----:B------:R-:W-:Y:S02]  /*12340*/  @!P2 IADD3.X R55, R30, UR7, R21, P5, P6 ;  /* 0x000000071e37ac10 */ /* 0x000fe4000afec415 */
[----:B------:R-:W-:-:S13]  /*12350*/  ISETP.LT.OR P6, PT, R28, 0x22, !P1 ;  /* 0x000000221c00780c */ /* 0x000fda0004fc1670 */
[----:B------:R-:W0:Y:S01]  /*12360*/  @!P6 LDC.64 R20, c[0x0][0x5c0] ;  /* 0x00017000ff14eb82 */ /* 0x000e220000000a00 */
[----:B------:R-:W-:Y:S02]  /*12370*/  LOP3.LUT P2, RZ, R49, 0x1, RZ, 0xc0, !PT ;  /* 0x0000000131ff7812 */ /* 0x000fe4000784c0ff */
[----:B------:R-:W-:Y:S01]  /*12380*/  F2FP.SATFINITE.E4M3.F32.PACK_AB_MERGE_C R22, RZ, R22, RZ ;  /* 0x00000016ff16723e */ /* 0x000fe200048070ff */
[----:B------:R-:W-:Y:S01]  /*12390*/  IMAD.U32 R23, RZ, RZ, UR8 ;  /* 0x00000008ff177e24 */ /* 0x000fe2000f8e00ff */
[----:B------:R-:W-:Y:S01]  /*123a0*/  LOP3.LUT R12, R12, 0xfffffffe, RZ, 0xc0, !PT ;  /* 0xfffffffe0c0c7812 */ /* 0x000fe200078ec0ff */
[----:B------:R-:W2:Y:S04]  /*123b0*/  LDL.LU R49, [R1+0xac] ;  /* 0x0000ac0001317983 */ /* 0x000ea80000300800 */
[----:B------:R1:W-:Y:S01]  /*123c0*/  @!P0 STG.E.U8 desc[UR52][R38.64+0x10], R22 ;  /* 0x0000101626008986 */ /* 0x0003e2000c101134 */
[----:B0-----:R-:W-:-:S02]  /*123d0*/  @!P6 IADD3 R50, P0, P5, R24, UR8, R20 ;  /* 0x000000081832ec10 */ /* 0x001fc4000fd1e014 */
[----:B------:R-:W-:-:S06]  /*123e0*/  PRMT R20, RZ, 0x7610, R20 ;  /* 0x00007610ff147816 */ /* 0x000fcc0000000014 */
[----:B------:R-:W4:Y:S01]  /*123f0*/  @!P2 LDG.E.U8 R20, desc[UR52][R6.64+0x11] ;  /* 0x000011340614a981 */ /* 0x000f22000c1e1100 */
[----:B------:R-:W-:Y:S02]  /*12400*/  @P6 LOP3.LUT R12, R12, 0x1, RZ, 0xfc, !PT ;  /* 0x000000010c0c6812 */ /* 0x000fe400078efcff */
[----:B------:R-:W-:Y:S02]  /*12410*/  @!P6 IADD3.X R51, R30, UR7, R21, P0, P5 ;  /* 0x000000071e33ec10 */ /* 0x000fe400087ea415 */
[----:B------:R-:W-:Y:S01]  /*12420*/  ISETP.GE.AND P6, PT, R29, 0x109, PT ;  /* 0x000001091d00780c */ /* 0x000fe20003fc6270 */
[----:B-1----:R-:W-:Y:S01]  /*12430*/  IMAD.U32 R22, RZ, RZ, UR7 ;  /* 0x00000007ff167e24 */ /* 0x002fe2000f8e00ff */
[----:B----4-:R-:W-:-:S04]  /*12440*/  LOP3.LUT R20, R20, 0xff, RZ, 0xc0, !PT ;  /* 0x000000ff14147812 */ /* 0x010fc800078ec0ff */
[----:B------:R-:W-:-:S05]  /*12450*/  F2FP.F16.E4M3.UNPACK_B R20, R20 ;  /* 0x00000014ff14723e */ /* 0x000fca00020006ff */
[----:B------:R-:W-:-:S05]  /*12460*/  HADD2.F32 R20, -RZ, R20.H0_H0 ;  /* 0x20000014ff147230 */ /* 0x000fca0000004100 */
[----:B------:R-:W-:-:S04]  /*12470*/  FMUL R20, R20, UR46 ;  /* 0x0000002e14147c20 */ /* 0x000fc80008400000 */
[----:B---3--:R-:W-:Y:S01]  /*12480*/  FFMA R20, R48, UR47, R20 ;  /* 0x0000002f30147c23 */ /* 0x008fe20008000014 */
[C---:B------:R-:W-:Y:S01]  /*12490*/  ISETP.LT.OR P1, PT, R28.reuse, 0x29, !P1 ;  /* 0x000000291c00780c */ /* 0x040fe20004f21670 */
[----:B------:R-:W-:Y:S01]  /*124a0*/  IMAD.U32 R31, RZ, RZ, UR7 ;  /* 0x00000007ff1f7e24 */ /* 0x000fe2000f8e00ff */
[----:B------:R-:W3:Y:S02]  /*124b0*/  LDL.LU R48, [R1+0xb0] ;  /* 0x0000b00001307983 */ /* 0x000ee40000300800 */
[----:B------:R-:W-:Y:S02]  /*124c0*/  F2FP.SATFINITE.E4M3.F32.PACK_AB_MERGE_C R20, RZ, R20, RZ ;  /* 0x00000014ff14723e */ /* 0x000fe400048070ff */
[----:B------:R-:W4:Y:S04]  /*124d0*/  LDL.LU R66, [R1+0xb4] ;  /* 0x0000b40001427983 */ /* 0x000f280000300800 */
[----:B------:R0:W-:Y:S01]  /*124e0*/  @!P2 STG.E.U8 desc[UR52][R34.64+0x11], R20 ;  /* 0x000011142200a986 */ /* 0x0001e2000c101134 */
[----:B------:R-:W-:-:S02]  /*124f0*/  ISETP.LT.OR P2, PT, R28, 0x11, !P6 ;  /* 0x000000111c00780c */ /* 0x000fc40007741670 */
[----:B------:R-:W-:Y:S01]  /*12500*/  LOP3.LUT R12, R12, 0xffffffef, RZ, 0xc0, !PT ;  /* 0xffffffef0c0c7812 */ /* 0x000fe200078ec0ff */
[----:B------:R-:W4:Y:S10]  /*12510*/  LDL.LU R67, [R1+0xb8] ;  /* 0x0000b80001437983 */ /* 0x000f340000300800 */
[----:B0-----:R-:W0:Y:S01]  /*12520*/  @!P2 LDC.64 R20, c[0x0][0x5c0] ;  /* 0x00017000ff14ab82 */ /* 0x001e220000000a00 */
        /* <DEDUP_REMOVED lines=8> */
[----:B------:R-:W-:-:S04]  /*125b0*/  @!P0 IADD3 R34, P5, P6, R34, UR11, R24 ;  /* 0x0000000b22228c10 */ /* 0x000fc8000febe018 */
        /* <DEDUP_REMOVED lines=8> */
[----:B0-----:R-:W0:Y:S08]  /*12640*/  @!P1 LDC.64 R20, c[0x0][0x5c0] ;  /* 0x00017000ff149b82 */ /* 0x001e300000000a00 */
[----:B------:R-:W1:Y:S01]  /*12650*/  @!P0 LDC.64 R22, c[0x0][0x5c0] ;  /* 0x00017000ff168b82 */ /* 0x000e620000000a00 */
[----:B0-----:R-:W-:-:S02]  /*12660*/  @!P1 IADD3 R52, P5, P6, R24, UR8, R20 ;  /* 0x0000000818349c10 */ /* 0x001fc4000febe014 */
[----:B------:R-:W-:-:S06]  /*12670*/  PRMT R20, RZ, 0x7610, R20 ;  /* 0x00007610ff147816 */ /* 0x000fcc0000000014 */
[----:B------:R-:W2:Y:S01]  /*12680*/  @!P0 LDG.E.U8 R20, desc[UR52][R14.64+0x11] ;  /* 0x000011340e148981 */ /* 0x000ea2000c1e1100 */
[----:B-1----:R-:W-:Y:S02]  /*12690*/  @!P0 IADD3 R22, P2, R34, R22, RZ ;  /* 0x0000001622168210 */ /* 0x002fe40007f5e0ff */
[----:B------:R-:W-:-:S03]  /*126a0*/  @!P1 IADD3.X R53, R30, UR7, R21, P5, P6 ;  /* 0x000000071e359c10 */ /* 0x000fc6000afec415 */
[----:B------:R-:W-:Y:S01]  /*126b0*/  @!P0 IMAD.X R23, R31, 0x1, R23, P2 ;  /* 0x000000011f178824 */ /* 0x000fe200010e0617 */
[----:B------:R-:W-:Y:S02]  /*126c0*/  ISETP.GE.AND P6, PT, R29, 0x9, PT ;  /* 0x000000091d00780c */ /* 0x000fe40003fc6270 */
[----:B--2---:R-:W-:-:S04]  /*126d0*/  LOP3.LUT R20, R20, 0xff, RZ, 0xc0, !PT ;  /* 0x000000ff14147812 */ /* 0x004fc800078ec0ff */
[----:B------:R-:W-:-:S05]  /*126e0*/  F2FP.F16.E4M3.UNPACK_B R20, R20 ;  /* 0x00000014ff14723e */ /* 0x000fca00020006ff */
[----:B------:R-:W-:-:S05]  /*126f0*/  HADD2.F32 R20, -RZ, R20.H0_H0 ;  /* 0x20000014ff147230 */ /* 0x000fca0000004100 */
[----:B------:R-:W-:-:S04]  /*12700*/  FMUL R20, R20, UR46 ;  /* 0x0000002e14147c20 */ /* 0x000fc80008400000 */
[----:B---3--:R-:W-:-:S05]  /*12710*/  FFMA R20, R48, UR47, R20 ;  /* 0x0000002f30147c23 */ /* 0x008fca0008000014 */
[----:B------:R-:W-:-:S05]  /*12720*/  F2FP.SATFINITE.E4M3.F32.PACK_AB_MERGE_C R20, RZ, R20, RZ ;  /* 0x00000014ff14723e */ /* 0x000fca00048070ff */
[----:B------:R0:W-:Y:S01]  /*12730*/  @!P0 STG.E.U8 desc[UR52][R22.64+0x11], R20 ;  /* 0x0000111416008986 */ /* 0x0001e2000c101134 */
[----:B------:R-:W-:-:S13]  /*12740*/  ISETP.LT.OR P0, PT, R28, 0x2a, !P6 ;  /* 0x0000002a1c00780c */ /* 0x000fda0007701670 */
[----:B0-----:R-:W0:Y:S02]  /*12750*/  @!P0 LDC.64 R20, c[0x0][0x5c0] ;  /* 0x00017000ff148b82 */ /* 0x001e240000000a00 */
[--C-:B0-----:R-:W-:Y:S02]  /*12760*/  @!P0 IADD3 R48, P2, P5, R24, UR8, R20.reuse ;  /* 0x0000000818308c10 */ /* 0x101fe4000fd5e014 */
[----:B------:R-:W-:-:S06]  /*12770*/  PRMT R20, RZ, 0x7610, R20 ;  /* 0x00007610ff147816 */ /* 0x000fcc0000000014 */
[----:B------:R-:W2:Y:S01]  /*12780*/  @!P4 LDG.E.U8 R20, desc[UR52][R6.64+0x18] ;  /* 0x000018340614c981 */ /* 0x000ea2000c1e1100 */
[----:B------:R-:W-:Y:S02]  /*12790*/  @P1 LOP3.LUT R12, R12, 0x10, RZ, 0xfc, !PT ;  /* 0x000000100c0c1812 */ /* 0x000fe400078efcff */
[----:B------:R-:W-:-:S04]  /*127a0*/  LOP3.LUT P1, RZ, R0, 0x80000000, RZ, 0xc0, !PT ;  /* 0x8000000000ff7812 */ /* 0x000fc8000782c0ff */
[----:B------:R-:W-:Y:S02]  /*127b0*/  ISETP.LT.OR P6, PT, R28, 0x21, !P1 ;  /* 0x000000211c00780c */ /* 0x000fe40004fc1670 */
[----:B------:R-:W-:Y:S02]  /*127c0*/  @!P0 IADD3.X R49, R30, UR7, R21, P2, P5 ;  /* 0x000000071e318c10 */ /* 0x000fe400097ea415 */
[----:B--2---:R-:W-:-:S04]  /*127d0*/  LOP3.LUT R20, R20, 0xff, RZ, 0xc0, !PT ;  /* 0x000000ff14147812 */ /* 0x004fc800078ec0ff */
[----:B------:R-:W-:-:S05]  /*127e0*/  F2FP.F16.E4M3.UNPACK_B R20, R20 ;  /* 0x00000014ff14723e */ /* 0x000fca00020006ff */
[----:B------:R-:W-:-:S05]  /*127f0*/  HADD2.F32 R20, -RZ, R20.H0_H0 ;  /* 0x20000014ff147230 */ /* 0x000fca0000004100 */
[----:B------:R-:W-:-:S04]  /*12800*/  FMUL R20, R20, UR46 ;  /* 0x0000002e14147c20 */ /* 0x000fc80008400000 */
[----:B----4-:R-:W-:Y:S02]  /*12810*/  FFMA R22, R66, UR47, R20 ;  /* 0x0000002f42167c23 */ /* 0x010fe40008000014 */
[----:B------:R-:W0:Y:S01]  /*12820*/  @!P6 LDC.64 R20, c[0x0][0x5c0] ;  /* 0x00017000ff14eb82 */ /* 0x000e220000000a00 */
[----:B------:R-:W-:Y:S01]  /*12830*/  IMAD.U32 R23, RZ, RZ, UR8 ;  /* 0x00000008ff177e24 */ /* 0x000fe2000f8e00ff */
[----:B------:R-:W2:Y:S01]  /*12840*/  LDL.LU R66, [R1+0xbc] ;  /* 0x0000bc0001427983 */ /* 0x000ea20000300800 */
[----:B0-----:R-:W-:-:S04]  /*12850*/  @!P6 IADD3 R46, P2, P5, R24, UR6, R20 ;  /* 0x00000006182eec10 */ /* 0x001fc8000fd5e014 */
[----:B------:R-:W-:Y:S02]  /*12860*/  @!P6 IADD3.X R47, R30, UR5, R21, P2, P5 ;  /* 0x000000051e2fec10 */ /* 0x000fe400097ea415 */
[----:B------:R-:W-:-:S13]  /*12870*/  ISETP.LT.OR P2, PT, R28, 0x22, !P1 ;  /* 0x000000221c00780c */ /* 0x000fda0004f41670 */
[----:B------:R-:W0:Y:S01]  /*12880*/  @!P2 LDC.64 R20, c[0x0][0x5c0] ;  /* 0x00017000ff14ab82 */ /* 0x000e220000000a00 */
[----:B------:R-:W-:-:S05]  /*12890*/  F2FP.SATFINITE.E4M3.F32.PACK_AB_MERGE_C R22, RZ, R22, RZ ;  /* 0x00000016ff16723e */ /* 0x000fca00048070ff */
[----:B------:R1:W-:Y:S01]  /*128a0*/  @!P4 STG.E.U8 desc[UR52][R36.64+0x18], R22 ;  /* 0x000018162400c986 */ /* 0x0003e2000c101134 */
[--C-:B0-----:R-:W-:Y:S02]  /*128b0*/  @!P2 IADD3 R44, P4, P5, R24, UR6, R20.reuse ;  /* 0x00000006182cac10 */ /* 0x101fe4000fd9e014 */
[----:B------:R-:W-:-:S06]  /*128c0*/  PRMT R20, RZ, 0x7610, R20 ;  /* 0x00007610ff147816 */ /* 0x000fcc0000000014 */
[----:B------:R-:W3:Y:S01]  /*128d0*/  @!P3 LDG.E.U8 R20, desc[UR52][R6.64+0x19] ;  /* 0x000019340614b981 */ /* 0x000ee2000c1e1100 */
[----:B------:R-:W-:Y:S02]  /*128e0*/  ISETP.GE.AND P6, PT, R29, 0x109, PT ;  /* 0x000001091d00780c */ /* 0x000fe40003fc6270 */
[----:B------:R-:W-:Y:S01]  /*128f0*/  @!P2 IADD3.X R45, R30, UR5, R21, P4, P5 ;  /* 0x000000051e2dac10 */ /* 0x000fe2000a7ea415 */
[----:B-1----:R-:W-:Y:S01]  /*12900*/  IMAD.U32 R22, RZ, RZ, UR7 ;  /* 0x00000007ff167e24 */ /* 0x002fe2000f8e00ff */
[----:B---3--:R-:W-:-:S04]  /*12910*/  LOP3.LUT R20, R20, 0xff, RZ, 0xc0, !PT ;  /* 0x000000ff14147812 */ /* 0x008fc800078ec0ff */
[----:B------:R-:W-:-:S05]  /*12920*/  F2FP.F16.E4M3.UNPACK_B R20, R20 ;  /* 0x00000014ff14723e */ /* 0x000fca00020006ff */
[----:B------:R-:W-:-:S05]  /*12930*/  HADD2.F32 R20, -RZ, R20.H0_H0 ;  /* 0x20000014ff147230 */ /* 0x000fca0000004100 */
[----:B------:R-:W-:-:S04]  /*12940*/  FMUL R20, R20, UR46 ;  /* 0x0000002e14147c20 */ /* 0x000fc80008400000 */
[----:B------:R-:W-:Y:S02]  /*12950*/  FFMA R20, R67, UR47, R20 ;  /* 0x0000002f43147c23 */ /* 0x000fe40008000014 */
[----:B------:R-:W3:Y:S03]  /*12960*/  LDL.LU R67, [R1+0xc0] ;  /* 0x0000c00001437983 */ /* 0x000ee60000300800 */
[----:B------:R-:W-:-:S05]  /*12970*/  F2FP.SATFINITE.E4M3.F32.PACK_AB_MERGE_C R20, RZ, R20, RZ ;  /* 0x00000014ff14723e */ /* 0x000fca00048070ff */
[----:B------:R0:W-:Y:S01]  /*12980*/  @!P3 STG.E.U8 desc[UR52][R32.64+0x19], R20 ;  /* 0x000019142000b986 */ /* 0x0001e2000c101134 */
[----:B------:R-:W-:-:S13]  /*12990*/  ISETP.LT.OR P3, PT, R28, 0x19, !P6 ;  /* 0x000000191c00780c */ /* 0x000fda0007761670 */
[----:B0-----:R-:W0:Y:S01]  /*129a0*/  @!P3 LDC.64 R20, c[0x0][0x5c0] ;  /* 0x00017000ff14bb82 */ /* 0x001e220000000a00 */
[----:B------:R-:W-:-:S04]  /*129b0*/  @!P3 IADD3 R23, P4, P5, R23, UR11, R24 ;  /* 0x0000000b1717bc10 */ /* 0x000fc8000fd9e018 */
[----:B------:R-:W-:Y:S02]  /*129c0*/  @!P3 IADD3.X R22, R22, UR10, R30, P4, P5 ;  /* 0x0000000a1616bc10 */ /* 0x000fe4000a7ea41e */
[----:B0-----:R-:W-:-:S05]  /*129d0*/  @!P3 IADD3 R20, P4, R23, R20, RZ ;  /* 0x000000141714b210 */ /* 0x001fca0007f9e0ff */
[----:B------:R-:W-:Y:S01]  /*129e0*/  @!P3 IMAD.X R21, R22, 0x1, R21, P4 ;  /* 0x000000011615b824 */ /* 0x000fe200020e0615 */
[----:B------:R-:W-:-:S06]  /*129f0*/  PRMT R22, RZ, 0x7610, R22 ;  /* 0x00007610ff167816 */ /* 0x000fcc0000000016 */
[----:B------:R-:W4:Y:S01]  /*12a00*/  @!P3 LDG.E.U8 R22, desc[UR52][R14.64+0x18] ;  /* 0x000018340e16b981 */ /* 0x000f22000c1e1100 */
[----:B------:R-:W-:Y:S01]  /*12a10*/  ISETP.LT.OR P4, PT, R28, 0x1a, !P6 ;  /* 0x0000001a1c00780c */ /* 0x000fe20007781670 */
[----:B------:R-:W-:-:S12]  /*12a20*/  IMAD.U32 R23, RZ, RZ, UR8 ;  /* 0x00000008ff177e24 */ /* 0x000fd8000f8e00ff */
[----:B------:R-:W-:Y:S02]  /*12a30*/  @!P4 IADD3 R23, P5, P6, R23, UR11, R24 ;  /* 0x0000000b1717cc10 */ /* 0x000fe4000febe018 */
        /* <DEDUP_REMOVED lines=15> */
[----:B------:R-:W4:Y:S01]  /*12b30*/  @!P4 LDG.E.U8 R22, desc[UR52][R14.64+0x19] ;  /* 0x000019340e16c981 */ /* 0x000f22000c1e1100 */
[----:B------:R-:W-:-:S04]  /*12b40*/  @P0 LOP3.LUT R0, R0, 0x10000000, RZ, 0xfc, !PT ;  /* 0x1000000000000812 */ /* 0x000fc800078efcff */
[----:B------:R-:W-:-:S04]  /*12b50*/  LOP3.LUT R0, R0, 0xdfffffff, RZ, 0xc0, !PT ;  /* 0xdfffffff00007812 */ /* 0x000fc800078ec0ff */
[----:B------:R-:W-:Y:S02]  /*12b60*/  @P2 LOP3.LUT R0, R0, 0x20000000, RZ, 0xfc, !PT ;  /* 0x2000000000002812 */ /* 0x000fe400078efcff */
[----:B------:R-:W-:-:S04]  /*12b70*/  ISETP.GE.AND P2, PT, R29, 0x181, PT ;  /* 0x000001811d00780c */ /* 0x000fc80003f46270 */
[C---:B------:R-:W-:Y:S02]  /*12b80*/  ISETP.LT.OR P3, PT, R28.reuse, 0x11, !P2 ;  /* 0x000000111c00780c */ /* 0x040fe40005761670 */
[----:B------:R-:W-:-:S11]  /*12b90*/  ISETP.LT.OR P0, PT, R28, 0x29, !P1 ;  /* 0x000000291c00780c */ /* 0x000fd60004f01670 */
[----:B------:R-:W-:Y:S01]  /*12ba0*/  @!P3 IMAD R31, R11, 0x180, RZ ;  /* 0x000001800b1fb824 */ /* 0x000fe200078e02ff */
[----:B----4-:R-:W-:-:S04]  /*12bb0*/  LOP3.LUT R22, R22, 0xff, RZ, 0xc0, !PT ;  /* 0x000000ff16167812 */ /* 0x010fc800078ec0ff */
[----:B------:R-:W-:-:S05]  /*12bc0*/  F2FP.F16.E4M3.UNPACK_B R22, R22 ;  /* 0x00000016ff16723e */ /* 0x000fca00020006ff */
[----:B------:R-:W-:-:S05]  /*12bd0*/  HADD2.F32 R22, -RZ, R22.H0_H0 ;  /* 0x20000016ff167230 */ /* 0x000fca0000004100 */
[----:B------:R-:W-:-:S04]  /*12be0*/  FMUL R22, R22, UR46 ;  /* 0x0000002e16167c20 */ /* 0x000fc80008400000 */
[----:B---3--:R-:W-:Y:S02]  /*12bf0*/  FFMA R22, R67, UR47, R22 ;  /* 0x0000002f43167c23 */ /* 0x008fe40008000016 */
[----:B------:R-:W3:Y:S03]  /*12c00*/  LDL.LU R67, [R1+0xc8] ;  /* 0x0000c80001437983 */ /* 0x000ee60000300800 */
[----:B------:R-:W-:-:S05]  /*12c10*/  F2FP.SATFINITE.E4M3.F32.PACK_AB_MERGE_C R22, RZ, R22, RZ ;  /* 0x00000016ff16723e */ /* 0x000fca00048070ff */
[----:B------:R0:W-:Y:S02]  /*12c20*/  @!P4 STG.E.U8 desc[UR52][R20.64+0x19], R22 ;  /* 0x000019161400c986 */ /* 0x0001e4000c101134 */
[----:B0-----:R-:W0:Y:S01]  /*12c30*/  @!P3 LDC.64 R22, c[0x0][0x5c0] ;  /* 0x00017000ff16bb82 */ /* 0x001e220000000a00 */
[----:B------:R-:W-:Y:S02]  /*12c40*/  @!P3 IMAD.MOV.U32 R20, RZ, RZ, R24 ;  /* 0x000000ffff14b224 */ /* 0x000fe400078e0018 */
[----:B------:R-:W-:Y:S02]  /*12c50*/  @!P3 IMAD.MOV.U32 R21, RZ, RZ, R30 ;  /* 0x000000ffff15b224 */ /* 0x000fe400078e001e */
[----:B------:R-:W-:-:S03]  /*12c60*/  @!P3 IMAD.WIDE.U32 R20, R10, 0x180, R20 ;  /* 0x000001800a14b825 */ /* 0x000fc600078e0014 */
[----:B0-----:R-:W-:-:S04]  /*12c70*/  @!P3 IADD3 R22, P4, R20, R22, RZ ;  /* 0x000000161416b210 */ /* 0x001fc80007f9e0ff */
[----:B------:R-:W-:Y:S02]  /*12c80*/  @!P3 IADD3.X R23, R23, R21, R31, P4, !PT ;  /* 0x000000151717b210 */ /* 0x000fe400027fe41f */
        /* <DEDUP_REMOVED lines=10> */
[----:B--2---:R-:W-:Y:S01]  /*12d30*/  FFMA R20, R66, UR47, R20 ;  /* 0x0000002f42147c23 */ /* 0x004fe20008000014 */
[----:B------:R-:W-:Y:S01]  /*12d40*/  LOP3.LUT P6, RZ, R12, 0x400, RZ, 0xc0, !PT ;  /* 0x000004000cff7812 */ /* 0x000fe200078cc0ff */
[----:B------:R-:W2:Y:S03]  /*12d50*/  LDL.LU R66, [R1+0xcc] ;  /* 0x0000cc0001427983 */ /* 0x000ea60000300800 */
        /* <DEDUP_REMOVED lines=10> */
[----:B------:R-:W0:Y:S02]  /*12e00*/  @!P0 LDC.64 R20, c[0x0][0x5c0] ;  /* 0x00017000ff148b82 */ /* 0x000e240000000a00 */
[--C-:B0-----:R-:W-:Y:S02]  /*12e10*/  @!P0 IADD3 R32, P4, P5, R24, UR6, R20.reuse ;  /* 0x0000000618208c10 */ /* 0x101fe4000fd9e014 */
[----:B------:R-:W-:-:S06]  /*12e20*/  PRMT R20, RZ, 0x7610, R20 ;  /* 0x00007610ff147816 */ /* 0x000fcc0000000014 */
[----:B------:R-:W4:Y:S01]  /*12e30*/  @!P3 LDG.E.U8 R20, desc[UR52][R16.64+0x11] ;  /* 0x000011341014b981 */ /* 0x000f22000c1e1100 */
[----:B------:R-:W-:Y:S02]  /*12e40*/  LOP3.LUT R0, R0, 0xbfffffff, RZ, 0xc0, !PT ;  /* 0xbfffffff00007812 */ /* 0x000fe400078ec0ff */
[----:B------:R-:W-:Y:S02]  /*12e50*/  @!P0 IADD3.X R33, R30, UR5, R21, P4, P5 ;  /* 0x000000051e218c10 */ /* 0x000fe4000a7ea415 */
[----:B------:R-:W-:Y:S02]  /*12e60*/  ISETP.GE.AND P0, PT, R29, 0x101, PT ;  /* 0x000001011d00780c */ /* 0x000fe40003f06270 */
[----:B------:R-:W-:Y:S02]  /*12e70*/  @P6 LOP3.LUT R0, R0, 0x40000000, RZ, 0xfc, !PT ;  /* 0x4000000000006812 */ /* 0x000fe400078efcff */
[----:B------:R-:W-:Y:S02]  /*12e80*/  ISETP.LT.OR P6, PT, R28, 0x21, !P0 ;  /* 0x000000211c00780c */ /* 0x000fe400047c1670 */
[----:B------:R-:W-:-:S02]  /*12e90*/  LOP3.LUT P5, RZ, R12, 0x800, RZ, 0xc0, !PT ;  /* 0x000008000cff7812 */ /* 0x000fc400078ac0ff */
        /* <DEDUP_REMOVED lines=8> */
[----:B------:R0:W-:Y:S02]  /*12f20*/  @!P3 STG.E.U8 desc[UR52][R22.64+0x11], R20 ;  /* 0x000011141600b986 */ /* 0x0001e4000c101134 */
[----:B0-----:R-:W0:Y:S02]  /*12f30*/  @!P6 LDC.64 R20, c[0x0][0x5c0] ;  /* 0x00017000ff14eb82 */ /* 0x001e240000000a00 */
[--C-:B0-----:R-:W-:Y:S02]  /*12f40*/  @!P6 IADD3 R38, P3, P4, R24, UR11, R20.reuse ;  /* 0x0000000b1826ec10 */ /* 0x101fe4000fc7e014 */
[----:B------:R-:W-:-:S06]  /*12f50*/  PRMT R20, RZ, 0x7610, R20 ;  /* 0x00007610ff147816 */ /* 0x000fcc0000000014 */
[----:B------:R-:W4:Y:S01]  /*12f60*/  @!P5 LDG.E.U8 R20, desc[UR52][R18.64+0x10] ;  /* 0x000010341214d981 */ /* 0x000f22000c1e1100 */
[----:B------:R-:W-:Y:S02]  /*12f70*/  @P6 LOP3.LUT R12, R12, 0x200, RZ, 0xfc, !PT ;  /* 0x000002000c0c6812 */ /* 0x000fe400078efcff */
[----:B------:R-:W-:Y:S02]  /*12f80*/  @!P6 IADD3.X R39, R30, UR10, R21, P3, P4 ;  /* 0x0000000a1e27ec10 */ /* 0x000fe40009fe8415 */
[----:B------:R-:W-:Y:S02]  /*12f90*/  ISETP.LT.OR P6, PT, R28, 0x22, !P0 ;  /* 0x000000221c00780c */ /* 0x000fe400047c1670 */
[----:B------:R-:W-:-:S11]  /*12fa0*/  LOP3.LUT R12, R12, 0xfffffeff, RZ, 0xc0, !PT ;  /* 0xfffffeff0c0c7812 */ /* 0x000fd600078ec0ff */
[----:B------:R-:W-:Y:S02]  /*12fb0*/  @P6 LOP3.LUT R12, R12, 0x100, RZ, 0xfc, !PT ;  /* 0x000001000c0c6812 */ /* 0x000fe400078efcff */
[----:B----4-:R-:W-:-:S04]  /*12fc0*/  LOP3.LUT R20, R20, 0xff, RZ, 0xc0, !PT ;  /* 0x000000ff14147812 */ /* 0x010fc800078ec0ff */
[----:B------:R-:W-:-:S05]  /*12fd0*/  F2FP.F16.E4M3.UNPACK_B R20, R20 ;  /* 0x00000014ff14723e */ /* 0x000fca00020006ff */
[----:B------:R-:W-:-:S05]  /*12fe0*/  HADD2.F32 R20, -RZ, R20.H0_H0 ;  /* 0x20000014ff147230 */ /* 0x000fca0000004100 */
[----:B------:R-:W-:-:S04]  /*12ff0*/  FMUL R20, R20, UR46 ;  /* 0x0000002e14147c20 */ /* 0x000fc80008400000 */
[----:B--2---:R-:W-:Y:S02]  /*13000*/  FFMA R22, R66, UR47, R20 ;  /* 0x0000002f42167c23 */ /* 0x004fe40008000014 */
[----:B------:R-:W0:Y:S01]  /*13010*/  @!P6 LDC.64 R20, c[0x0][0x5c0] ;  /* 0x00017000ff14eb82 */ /* 0x000e220000000a00 */
[----:B------:R-:W2:Y:S02]  /*13020*/  LDL.LU R66, [R1+0xd4] ;  /* 0x0000d40001427983 */ /* 0x000ea40000300800 */
[----:B------:R-:W-:Y:S02]  /*13030*/  F2FP.SATFINITE.E4M3.F32.PACK_AB_MERGE_C R22, RZ, R22, RZ ;  /* 0x00000016ff16723e */ /* 0x000fe400048070ff */
[----:B0-----:R-:W-:-:S04]  /*13040*/  @!P6 IADD3 R36, P3, P4, R24, UR11, R20 ;  /* 0x0000000b1824ec10 */ /* 0x001fc8000fc7e014 */
[----:B------:R-:W-:Y:S02]  /*13050*/  @!P6 IADD3.X R37, R30, UR10, R21, P3, P4 ;  /* 0x0000000a1e25ec10 */ /* 0x000fe40009fe8415 */
[----:B------:R-:W-:Y:S02]  /*13060*/  LOP3.LUT P6, RZ, R0, 0x40000000, RZ, 0xc0, !PT ;  /* 0x4000000000ff7812 */ /* 0x000fe400078cc0ff */
[----:B------:R-:W-:Y:S01]  /*13070*/  PRMT R20, RZ, 0x7610, R20 ;  /* 0x00007610ff147816 */ /* 0x000fe20000000014 */
[----:B------:R0:W-:Y:S10]  /*13080*/  @!P5 STG.E.U8 desc[UR52][R64.64+0x10], R22 ;  /* 0x000010164000d986 */ /* 0x0001f4000c101134 */
[----:B------:R-:W4:Y:S01]  /*13090*/  @!P6 LDG.E.U8 R20, desc[UR52][R18.64+0x11] ;  /* 0x000011341214e981 */ /* 0x000f22000c1e1100 */
[----:B------:R-:W-:-:S13]  /*130a0*/  ISETP.LT.OR P3, PT, R28, 0x19, !P2 ;  /* 0x000000191c00780c */ /* 0x000fda0005761670 */
[----:B0-----:R-:W0:Y:S01]  /*130b0*/  @!P3 LDC.64 R22, c[0x0][0x5c0] ;  /* 0x00017000ff16bb82 */ /* 0x001e220000000a00 */
[----:B------:R-:W-:Y:S02]  /*130c0*/  @!P3 IMAD.MOV.U32 R21, RZ, RZ, R30 ;  /* 0x000000ffff15b224 */ /* 0x000fe400078e001e */
        /* <DEDUP_REMOVED lines=10> */
[----:B-1----:R-:W-:-:S04]  /*13170*/  @!P3 IMAD.MOV.U32 R20, RZ, RZ, R24 ;  /* 0x000000ffff14b224 */ /* 0x002fc800078e0018 */
        /* <DEDUP_REMOVED lines=30> */
[----:B------:R-:W-:-:S04]  /*13360*/  @P6 LOP3.LUT R12, R12, 0x800, RZ, 0xfc, !PT ;  /* 0x000008000c0c6812 */ /* 0x000fc800078efcff */
[----:B------:R-:W-:Y:S02]  /*13370*/  LOP3.LUT R12, R12, 0xfffffbff, RZ, 0xc0, !PT ;  /* 0xfffffbff0c0c7812 */ /* 0x000fe400078ec0ff */
[----:B------:R-:W-:Y:S02]  /*13380*/  @!P0 IADD3.X R35, R30, UR10, R21, P4, P5 ;  /* 0x0000000a1e238c10 */ /* 0x000fe4000a7ea415 */
[----:B------:R-:W-:Y:S02]  /*13390*/  @P0 LOP3.LUT R12, R12, 0x400, RZ, 0xfc, !PT ;  /* 0x000004000c0c0812 */ /* 0x000fe400078efcff */
[----:B------:R-:W-:-:S04]  /*133a0*/  ISETP.GE.AND P0, PT, R29, 0x9, PT ;  /* 0x000000091d00780c */ /* 0x000fc80003f06270 */
[----:B------:R-:W-:Y:S02]  /*133b0*/  ISETP.LT.OR P2, PT, R28, 0x31, !P0 ;  /* 0x000000311c00780c */ /* 0x000fe40004741670 */
[----:B------:R-:W-:Y:S02]  /*133c0*/  LOP3.LUT P5, RZ, R12, 0x1000, RZ, 0xc0, !PT ;  /* 0x000010000cff7812 */ /* 0x000fe400078ac0ff */
[----:B----4-:R-:W-:-:S04]  /*133d0*/  LOP3.LUT R20, R20, 0xff, RZ, 0xc0, !PT ;  /* 0x000000ff14147812 */ /* 0x010fc800078ec0ff */
[----:B------:R-:W-:-:S05]  /*133e0*/  F2FP.F16.E4M3.UNPACK_B R20, R20 ;  /* 0x00000014ff14723e */ /* 0x000fca00020006ff */
[----:B------:R-:W-:-:S05]  /*133f0*/  HADD2.F32 R20, -RZ, R20.H0_H0 ;  /* 0x20000014ff147230 */ /* 0x000fca0000004100 */
[----:B------:R-:W-:-:S04]  /*13400*/  FMUL R20, R20, UR46 ;  /* 0x0000002e14147c20 */ /* 0x000fc80008400000 */
[----:B---3--:R-:W-:Y:S01]  /*13410*/  FFMA R20, R67, UR47, R20 ;  /* 0x0000002f43147c23 */ /* 0x008fe20008000014 */
[----:B------:R-:W-:Y:S01]  /*13420*/  LOP3.LUT P6, RZ, R12, 0x80, RZ, 0xc0, !PT ;  /* 0x000000800cff7812 */ /* 0x000fe200078cc0ff */
[----:B------:R-:W3:Y:S03]  /*13430*/  LDL.LU R67, [R1+0xe0] ;  /* 0x0000e00001437983 */ /* 0x000ee60000300800 */
[----:B------:R-:W-:-:S05]  /*13440*/  F2FP.SATFINITE.E4M3.F32.PACK_AB_MERGE_C R20, RZ, R20, RZ ;  /* 0x00000014ff14723e */ /* 0x000fca00048070ff */
[----:B------:R0:W-:Y:S02]  /*13450*/  @!P3 STG.E.U8 desc[UR52][R22.64+0x19], R20 ;  /* 0x000019141600b986 */ /* 0x0001e4000c101134 */
[----:B0-----:R-:W0:Y:S02]  /*13460*/  @!P2 LDC.64 R20, c[0x0][0x5c0] ;  /* 0x00017000ff14ab82 */ /* 0x001e240000000a00 */
[--C-:B0-----:R-:W-:Y:S02]  /*13470*/  @!P2 IADD3 R82, P3, P4, R24, UR8, R20.reuse ;  /* 0x000000081852ac10 */ /* 0x101fe4000fc7e014 */
[----:B------:R-:W-:-:S06]  /*13480*/  PRMT R20, RZ, 0x7610, R20 ;  /* 0x00007610ff147816 */ /* 0x000fcc0000000014 */
[----:B------:R-:W4:Y:S01]  /*13490*/  @!P5 LDG.E.U8 R20, desc[UR52][R18.64+0x18] ;  /* 0x000018341214d981 */ /* 0x000f22000c1e1100 */
[----:B------:R-:W-:Y:S02]  /*134a0*/  LOP3.LUT R12, R12, 0xffffbfff, RZ, 0xc0, !PT ;  /* 0xffffbfff0c0c7812 */ /* 0x000fe400078ec0ff */
[----:B------:R-:W-:Y:S02]  /*134b0*/  @!P2 IADD3.X R83, R30, UR7, R21, P3, P4 ;  /* 0x000000071e53ac10 */ /* 0x000fe40009fe8415 */
[----:B------:R-:W-:Y:S02]  /*134c0*/  @P2 LOP3.LUT R12, R12, 0x4000, RZ, 0xfc, !PT ;  /* 0x000040000c0c2812 */ /* 0x000fe400078efcff */
[----:B------:R-:W-:Y:S02]  /*134d0*/  ISETP.LT.OR P2, PT, R28, 0x32, !P0 ;  /* 0x000000321c00780c */ /* 0x000fe40004741670 */
[----:B----4-:R-:W-:-:S04]  /*134e0*/  LOP3.LUT R20, R20, 0xff, RZ, 0xc0, !PT ;  /* 0x000000ff14147812 */ /* 0x010fc800078ec0ff */
[----:B------:R-:W-:-:S05]  /*134f0*/  F2FP.F16.E4M3.UNPACK_B R20, R20 ;  /* 0x00000014ff14723e */ /* 0x000fca00020006ff */
[----:B------:R-:W-:-:S05]  /*13500*/  HADD2.F32 R20, -RZ, R20.H0_H0 ;  /* 0x20000014ff147230 */ /* 0x000fca0000004100 */
[----:B------:R-:W-:-:S04]  /*13510*/  FMUL R20, R20, UR46 ;  /* 0x0000002e14147c20 */ /* 0x000fc80008400000 */
[----:B--2---:R-:W-:Y:S02]  /*13520*/  FFMA R22, R66, UR47, R20 ;  /* 0x0000002f42167c23 */ /* 0x004fe40008000014 */
[----:B------:R-:W0:Y:S01]  /*13530*/  @!P2 LDC.64 R20, c[0x0][0x5c0] ;  /* 0x00017000ff14ab82 */ /* 0x000e220000000a00 */
[----:B------:R-:W-:Y:S01]  /*13540*/  LOP3.LUT R12, R12, 0xffffdfff, RZ, 0xc0, !PT ;  /* 0xffffdfff0c0c7812 */ /* 0x000fe200078ec0ff */
[----:B------:R-:W2:Y:S01]  /*13550*/  LDL.LU R66, [R1+0xe4] ;  /* 0x0000e40001427983 */ /* 0x000ea20000300800 */
        /* <DEDUP_REMOVED lines=13> */
[----:B------:R-:W-:Y:S02]  /*13630*/  ISETP.LT.OR P5, PT, R28, 0x3a, !P0 ;  /* 0x0000003a1c00780c */ /* 0x000fe400047a1670 */
[----:B------:R-:W-:Y:S02]  /*13640*/  ISETP.GE.AND P0, PT, R29, 0x1, PT ;  /* 0x000000011d00780c */ /* 0x000fe40003f06270 */
        /* <DEDUP_REMOVED lines=31> */
[----:B------:R-:W-:Y:S01]  /*13840*/  @!P3 IMAD.X R21, R30, 0x1, R21, P4 ;  /* 0x000000011e15b824 */ /* 0x000fe200020e0615 */
[----:B------:R-:W-:Y:S02]  /*13850*/  ISETP.LT.OR P4, PT, R28, 0x31, !P1 ;  /* 0x000000311c00780c */ /* 0x000fe40004f81670 */
[----:B------:R-:W-:Y:S02]  /*13860*/  LOP3.LUT P2, RZ, R0, 0x20000000, RZ, 0xc0, !PT ;  /* 0x2000000000ff7812 */ /* 0x000fe4000784c0ff */
[----:B------:R-:W-:Y:S02]  /*13870*/  @P5 LOP3.LUT R12, R12, 0x80, RZ, 0xfc, !PT ;  /* 0x000000800c0c5812 */ /* 0x000fe400078efcff */
[----:B------:R-:W-:-:S07]  /*13880*/  LOP3.LUT R0, R0, 0xffefffff, RZ, 0xc0, !PT ;  /* 0xffefffff00007812 */ /* 0x000fce00078ec0ff */
[----:B------:R-:W-:Y:S02]  /*13890*/  @P4 LOP3.LUT R0, R0, 0x100000, RZ, 0xfc, !PT ;  /* 0x0010000000004812 */ /* 0x000fe400078efcff */
        /* <DEDUP_REMOVED lines=10> */
[----:B0-----:R-:W-:-:S04]  /*13940*/  @!P4 IADD3 R100, P3, P5, R24, UR6, R20 ;  /* 0x000000061864cc10 */ /* 0x001fc8000fd7e014 */
[----:B------:R-:W-:Y:S02]  /*13950*/  @!P4 IADD3.X R101, R30, UR5, R21, P3, P5 ;  /* 0x000000051e65cc10 */ /* 0x000fe40009fea415 */
[----:B------:R-:W-:Y:S02]  /*13960*/  LOP3.LUT P4, RZ, R12, 0x20, RZ, 0xc0, !PT ;  /* 0x000000200cff7812 */ /* 0x000fe4000788c0ff */
[----:B------:R-:W-:-:S11]  /*13970*/  PRMT R20, RZ, 0x7610, R20 ;  /* 0x00007610ff147816 */ /* 0x000fd60000000014 */
[----:B------:R-:W4:Y:S01]  /*13980*/  @!P4 LDG.E.U8 R20, desc[UR52][R8.64+0x20] ;  /* 0x000020340814c981 */ /* 0x000f22000c1e1100 */
[----:B------:R-:W-:-:S13]  /*13990*/  ISETP.LT.OR P3, PT, R28, 0x32, !P1 ;  /* 0x000000321c00780c */ /* 0x000fda0004f61670 */
[----:B------:R-:W-:Y:S02]  /*139a0*/  @P3 LOP3.LUT R0, R0, 0x200000, RZ, 0xfc, !PT ;  /* 0x0020000000003812 */ /* 0x000fe400078efcff */
[----:B------:R-:W-:Y:S02]  /*139b0*/  LOP3.LUT P0, RZ, R12, 0x1, RZ, 0xc0, !PT ;  /* 0x000000010cff7812 */ /* 0x000fe4000780c0ff */
        /* <DEDUP_REMOVED lines=8> */
[----:B0-----:R-:W-:-:S04]  /*13a40*/  @!P3 IADD3 R98, P5, P6, R24, UR6, R20 ;  /* 0x000000061862bc10 */ /* 0x001fc8000febe014 */
[----:B------:R-:W-:Y:S02]  /*13a50*/  @!P3 IADD3.X R99, R30, UR5, R21, P5, P6 ;  /* 0x000000051e63bc10 */ /* 0x000fe4000afec415 */
[----:B------:R-:W-:-:S13]  /*13a60*/  ISETP.LT.OR P3, PT, R28, 0x39, !P1 ;  /* 0x000000391c00780c */ /* 0x000fda0004f61670 */
[----:B------:R-:W0:Y:S01]  /*13a70*/  @!P3 LDC.64 R20, c[0x0][0x5c0] ;  /* 0x00017000ff14bb82 */ /* 0x000e220000000a00 */
[----:B------:R-:W-:-:S05]  /*13a80*/  F2FP.SATFINITE.E4M3.F32.PACK_AB_MERGE_C R22, RZ, R22, RZ ;  /* 0x00000016ff16723e */ /* 0x000fca00048070ff */
[----:B------:R-:W-:Y:S01]  /*13a90*/  @!P4 STG.E.U8 desc[UR52][R54.64+0x20], R22 ;  /* 0x000020163600c986 */ /* 0x000fe2000c101134 */
[--C-:B0-----:R-:W-:Y:S02]  /*13aa0*/  @!P3 IADD3 R112, P5, P6, R24, UR6, R20.reuse ;  /* 0x000000061870bc10 */ /* 0x101fe4000febe014 */
[----:B------:R-:W-:-:S06]  /*13ab0*/  PRMT R20, RZ, 0x7610, R20 ;  /* 0x00007610ff147816 */ /* 0x000fcc0000000014 */
[----:B------:R-:W4:Y:S01]  /*13ac0*/  @!P0 LDG.E.U8 R20, desc[UR52][R8.64+0x21] ;  /* 0x0000213408148981 */ /* 0x000f22000c1e1100 */
[----:B------:R-:W-:Y:S02]  /*13ad0*/  @!P3 IADD3.X R113, R30, UR5, R21, P5, P6 ;  /* 0x000000051e71bc10 */ /* 0x000fe4000afec415 */
[----:B------:R-:W-:Y:S02]  /*13ae0*/  @P3 LOP3.LUT R12, R12, 0x20, RZ, 0xfc, !PT ;  /* 0x000000200c0c3812 */ /* 0x000fe400078efcff */
        /* <DEDUP_REMOVED lines=9> */
[----:B------:R-:W-:-:S13]  /*13b80*/  ISETP.LT.OR P0, PT, R28, 0x3a, !P1 ;  /* 0x0000003a1c00780c */ /* 0x000fda0004f01670 */
        /* <DEDUP_REMOVED lines=22> */
[----:B------:R-:W-:Y:S02]  /*13cf0*/  ISETP.GE.AND P4, PT, R29, 0x101, PT ;  /* 0x000001011d00780c */ /* 0x000fe40003f86270 */
[----:B------:R-:W-:Y:S02]  /*13d00*/  @P0 LOP3.LUT R12, R12, 0x1, RZ, 0xfc, !PT ;  /* 0x000000010c0c0812 */ /* 0x000fe400078efcff */
[----:B------:R-:W-:Y:S02]  /*13d10*/  ISETP.LT.OR P0, PT, R28, 0x31, !P4 ;  /* 0x000000311c00780c */ /* 0x000fe40006701670 */
[----:B0-----:R-:W-:-:S05]  /*13d20*/  @!P5 IADD3 R20, P6, R24, R20, RZ ;  /* 0x000000141814d210 */ /* 0x001fca0007fde0ff */
[----:B------:R-:W-:Y:S01]  /*13d30*/  @!P5 IMAD.X R21, R30, 0x1, R21, P6 ;  /* 0x000000011e15d824 */ /* 0x000fe200030e0615 */
[----:B------:R-:W-:-:S04]  /*13d40*/  LOP3.LUT R0, R0, 0xfeffffff, RZ, 0xc0, !PT ;  /* 0xfeffffff00007812 */ /* 0x000fc800078ec0ff */
[----:B------:R-:W-:Y:S02]  /*13d50*/  @P3 LOP3.LUT R0, R0, 0x1000000, RZ, 0xfc, !PT ;  /* 0x0100000000003812 */ /* 0x000fe400078efcff */
[----:B------:R-:W-:Y:S02]  /*13d60*/  LOP3.LUT P3, RZ, R12, 0x10, RZ, 0xc0, !PT ;  /* 0x000000100cff7812 */ /* 0x000fe4000786c0ff */
        /* <DEDUP_REMOVED lines=31> */
[----:B------:R-:W0:Y:S01]  /*13f60*/  @!P3 LDC.64 R20, c[0x0][0x5c0] ;  /* 0x00017000ff14bb82 */ /* 0x000e220000000a00 */
[----:B------:R-:W-:Y:S02]  /*13f70*/  LOP3.LUT P0, RZ, R0, 0x10000000, RZ, 0xc0, !PT ;  /* 0x1000000000ff7812 */ /* 0x000fe4000780c0ff */
[--C-:B0-----:R-:W-:Y:S02]  /*13f80*/  @!P3 IADD3 R90, P5, P6, R24, UR11, R20.reuse ;  /* 0x0000000b185abc10 */ /* 0x101fe4000febe014 */
[----:B------:R-:W-:-:S09]  /*13f90*/  PRMT R20, RZ, 0x7610, R20 ;  /* 0x00007610ff147816 */ /* 0x000fd20000000014 */
[----:B------:R-:W4:Y:S01]  /*13fa0*/  @!P0 LDG.E.U8 R20, desc[UR52][R8.64+0x29] ;  /* 0x0000293408148981 */ /* 0x000f22000c1e1100 */
[----:B------:R-:W-:Y:S02]  /*13fb0*/  ISETP.LT.OR P4, PT, R28, 0x3a, !P4 ;  /* 0x0000003a1c00780c */ /* 0x000fe40006781670 */
[----:B------:R-:W-:Y:S02]  /*13fc0*/  @!P3 IADD3.X R91, R30, UR10, R21, P5, P6 ;  /* 0x0000000a1e5bbc10 */ /* 0x000fe4000afec415 */
[----:B------:R-:W-:Y:S02]  /*13fd0*/  @P3 LOP3.LUT R13, R13, 0x400, RZ, 0xfc, !PT ;  /* 0x000004000d0d3812 */ /* 0x000fe400078efcff */
[----:B------:R-:W-:Y:S02]  /*13fe0*/  ISETP.LT.OR P3, PT, R28, 0x21, !P1 ;  /* 0x000000211c00780c */ /* 0x000fe40004f61670 */
        /* <DEDUP_REMOVED lines=15> */
[----:B------:R-:W-:-:S04]  /*140e0*/  ISETP.GE.AND P4, PT, R29, 0x9, PT ;  /* 0x000000091d00780c */ /* 0x000fc80003f86270 */
        /* <DEDUP_REMOVED lines=8> */
[----:B------:R-:W-:Y:S01]  /*14170*/  IMAD.U32 R23, RZ, RZ, UR8 ;  /* 0x00000008ff177e24 */ /* 0x000fe2000f8e00ff */
[----:B------:R-:W-:Y:S01]  /*14180*/  F2FP.SATFINITE.E4M3.F32.PACK_AB_MERGE_C R22, RZ, R22, RZ ;  /* 0x00000016ff16723e */ /* 0x000fe200048070ff */
[----:B------:R-:W2:Y:S04]  /*14190*/  LDL.LU R66, [R1+0x10c] ;  /* 0x00010c0001427983 */ /* 0x000ea80000300800 */
[----:B------:R1:W-:Y:S01]  /*141a0*/  @!P3 STG.E.U8 desc[UR52][R46.64+0x20], R22 ;  /* 0x000020162e00b986 */ /* 0x0003e2000c101134 */
[----:B------:R-:W-:-:S02]  /*141b0*/  ISETP.LT.OR P3, PT, R28, 0x42, !P4 ;  /* 0x000000421c00780c */ /* 0x000fc40006761670 */
        /* <DEDUP_REMOVED lines=10> */
[----:B------:R-:W-:Y:S01]  /*14260*/  ISETP.GE.AND P3, PT, R29, 0x89, PT ;  /* 0x000000891d00780c */ /* 0x000fe20003f66270 */
[----:B-1----:R-:W-:Y:S01]  /*14270*/  IMAD.U32 R22, RZ, RZ, UR7 ;  /* 0x00000007ff167e24 */ /* 0x002fe2000f8e00ff */
[----:B----4-:R-:W-:-:S04]  /*14280*/  LOP3.LUT R20, R20, 0xff, RZ, 0xc0, !PT ;  /* 0x000000ff14147812 */ /* 0x010fc800078ec0ff */
[----:B------:R-:W-:-:S05]  /*14290*/  F2FP.F16.E4M3.UNPACK_B R20, R20 ;  /* 0x00000014ff14723e */ /* 0x000fca00020006ff */
[----:B------:R-:W-:-:S05]  /*142a0*/  HADD2.F32 R20, -RZ, R20.H0_H0 ;  /* 0x20000014ff147230 */ /* 0x000fca0000004100 */
[----:B------:R-:W-:-:S04]  /*142b0*/  FMUL R20, R20, UR46 ;  /* 0x0000002e14147c20 */ /* 0x000fc80008400000 */
[----:B---3--:R-:W-:Y:S01]  /*142c0*/  FFMA R20, R67, UR47, R20 ;  /* 0x0000002f43147c23 */ /* 0x008fe20008000014 */
[----:B------:R-:W-:Y:S01]  /*142d0*/  IMAD.U32 R31, RZ, RZ, UR7 ;  /* 0x00000007ff1f7e24 */ /* 0x000fe2000f8e00ff */
        /* <DEDUP_REMOVED lines=11> */
[C---:B------:R-:W-:Y:S02]  /*14390*/  ISETP.LT.OR P0, PT, R28.reuse, 0x22, !P3 ;  /* 0x000000221c00780c */ /* 0x040fe40005f01670 */
[----:B------:R-:W-:Y:S01]  /*143a0*/  ISETP.LT.OR P3, PT, R28, 0x49, !P4 ;  /* 0x000000491c00780c */ /* 0x000fe20006761670 */
[----:B------:R-:W-:-:S10]  /*143b0*/  IMAD.U32 R44, RZ, RZ, UR8 ;  /* 0x00000008ff2c7e24 */ /* 0x000fd4000f8e00ff */
[----:B------:R-:W-:-:S04]  /*143c0*/  @!P0 IADD3 R44, P5, P6, R44, UR6, R24 ;  /* 0x000000062c2c8c10 */ /* 0x000fc8000febe018 */
        /* <DEDUP_REMOVED lines=10> */
[----:B0-----:R-:W0:Y:S08]  /*14470*/  @!P3 LDC.64 R20, c[0x0][0x5c0] ;  /* 0x00017000ff14bb82 */ /* 0x001e300000000a00 */
[----:B------:R-:W1:Y:S01]  /*14480*/  @!P0 LDC.64 R22, c[0x0][0x5c0] ;  /* 0x00017000ff168b82 */ /* 0x000e620000000a00 */
[----:B0-----:R-:W-:-:S02]  /*14490*/  @!P3 IADD3 R120, P5, P6, R24, UR8, R20 ;  /* 0x000000081878bc10 */ /* 0x001fc4000febe014 */
[----:B------:R-:W-:-:S06]  /*144a0*/  PRMT R20, RZ, 0x7610, R20 ;  /* 0x00007610ff147816 */ /* 0x000fcc0000000014 */
[----:B------:R-:W4:Y:S01]  /*144b0*/  @!P0 LDG.E.U8 R20, desc[UR52][R4.64+0x21] ;  /* 0x0000213404148981 */ /* 0x000f22000c1e1100 */
[----:B------:R-:W-:Y:S02]  /*144c0*/  @P3 LOP3.LUT R0, R0, 0x20, RZ, 0xfc, !PT ;  /* 0x0000002000003812 */ /* 0x000fe400078efcff */
[----:B------:R-:W-:Y:S02]  /*144d0*/  @!P3 IADD3.X R121, R30, UR7, R21, P5, P6 ;  /* 0x000000071e79bc10 */ /* 0x000fe4000afec415 */
[----:B------:R-:W-:Y:S02]  /*144e0*/  ISETP.LT.OR P3, PT, R28, 0x4a, !P4 ;  /* 0x0000004a1c00780c */ /* 0x000fe40006761670 */
[----:B-1----:R-:W-:-:S05]  /*144f0*/  @!P0 IADD3 R22, P2, R44, R22, RZ ;  /* 0x000000162c168210 */ /* 0x002fca0007f5e0ff */
[----:B------:R-:W-:Y:S01]  /*14500*/  @!P0 IMAD.X R23, R31, 0x1, R23, P2 ;  /* 0x000000011f178824 */ /* 0x000fe200010e0617 */
[----:B------:R-:W-:-:S05]  /*14510*/  LOP3.LUT R13, R13, 0xbfffffff, RZ, 0xc0, !PT ;  /* 0xbfffffff0d0d7812 */ /* 0x000fca00078ec0ff */
[----:B------:R-:W-:Y:S02]  /*14520*/  @P3 LOP3.LUT R13, R13, 0x40000000, RZ, 0xfc, !PT ;  /* 0x400000000d0d3812 */ /* 0x000fe400078efcff */
[----:B----4-:R-:W-:-:S04]  /*14530*/  LOP3.LUT R20, R20, 0xff, RZ, 0xc0, !PT ;  /* 0x000000ff14147812 */ /* 0x010fc800078ec0ff */
[----:B------:R-:W-:-:S05]  /*14540*/  F2FP.F16.E4M3.UNPACK_B R20, R20 ;  /* 0x00000014ff14723e */ /* 0x000fca00020006ff */
[----:B------:R-:W-:-:S05]  /*14550*/  HADD2.F32 R20, -RZ, R20.H0_H0 ;  /* 0x20000014ff147230 */ /* 0x000fca0000004100 */
[----:B------:R-:W-:-:S04]  /*14560*/  FMUL R20, R20, UR46 ;  /* 0x0000002e14147c20 */ /* 0x000fc80008400000 */
[----:B---3--:R-:W-:Y:S01]  /*14570*/  FFMA R20, R67, UR47, R20 ;  /* 0x0000002f43147c23 */ /* 0x008fe20008000014 */
[----:B------:R-:W-:Y:S01]  /*14580*/  ISETP.LT.OR P5, PT, R28, 0x41, !P1 ;  /* 0x000000411c00780c */ /* 0x000fe20004fa1670 */
        /* <DEDUP_REMOVED lines=8> */
[----:B------:R-:W4:Y:S01]  /*14610*/  @!P3 LDG.E.U8 R20, desc[UR52][R2.64+0x28] ;  /* 0x000028340214b981 */ /* 0x000f22000c1e1100 */
[----:B------:R-:W-:-:S04]  /*14620*/  LOP3.LUT R0, R0, 0xf7ffffff, RZ, 0xc0, !PT ;  /* 0xf7ffffff00007812 */ /* 0x000fc800078ec0ff */
        /* <DEDUP_REMOVED lines=8> */
[----:B------:R-:W-:Y:S01]  /*146b0*/  ISETP.GE.AND P6, PT, R29, 0x89, PT ;  /* 0x000000891d00780c */ /* 0x000fe20003fc6270 */
[----:B------:R-:W-:Y:S01]  /*146c0*/  IMAD.U32 R23, RZ, RZ, UR8 ;  /* 0x00000008ff177e24 */ /* 0x000fe2000f8e00ff */
[----:B------:R-:W-:Y:S01]  /*146d0*/  F2FP.SATFINITE.E4M3.F32.PACK_AB_MERGE_C R22, RZ, R22, RZ ;  /* 0x00000016ff16723e */ /* 0x000fe200048070ff */
[----:B------:R-:W2:Y:S01]  /*146e0*/  LDL.LU R66, [R1+0x11c] ;  /* 0x00011c0001427983 */ /* 0x000ea20000300800 */
[----:B0-----:R-:W-:-:S04]  /*146f0*/  @!P5 IADD3 R116, P0, P2, R24, UR6, R20 ;  /* 0x000000061874dc10 */ /* 0x001fc8000fa1e014 */
[----:B------:R-:W-:Y:S02]  /*14700*/  @!P5 IADD3.X R117, R30, UR5, R21, P0, P2 ;  /* 0x000000051e75dc10 */ /* 0x000fe400087e4415 */
[----:B------:R-:W0:Y:S01]  /*14710*/  @!P4 LDC.64 R20, c[0x0][0x5c0] ;  /* 0x00017000ff14cb82 */ /* 0x000e220000000a00 */
[----:B------:R1:W-:Y:S01]  /*14720*/  @!P3 STG.E.U8 desc[UR52][R40.64+0x28], R22 ;  /* 0x000028162800b986 */ /* 0x0003e2000c101134 */
[----:B------:R-:W-:Y:S02]  /*14730*/  ISETP.LT.OR P3, PT, R28, 0x2a, !P1 ;  /* 0x0000002a1c00780c */ /* 0x000fe40004f61670 */
[--C-:B0-----:R-:W-:Y:S02]  /*14740*/  @!P4 IADD3 R114, P0, P2, R24, UR6, R20.reuse ;  /* 0x000000061872cc10 */ /* 0x101fe4000fa1e014 */
[----:B------:R-:W-:-:S09]  /*14750*/  PRMT R20, RZ, 0x7610, R20 ;  /* 0x00007610ff147816 */ /* 0x000fd20000000014 */
[----:B------:R-:W4:Y:S01]  /*14760*/  @!P3 LDG.E.U8 R20, desc[UR52][R2.64+0x29] ;  /* 0x000029340214b981 */ /* 0x000f22000c1e1100 */
[----:B------:R-:W-:Y:S02]  /*14770*/  @!P4 IADD3.X R115, R30, UR5, R21, P0, P2 ;  /* 0x000000051e73cc10 */ /* 0x000fe400087e4415 */
[----:B------:R-:W-:Y:S02]  /*14780*/  ISETP.LT.OR P2, PT, R28, 0x29, !P6 ;  /* 0x000000291c00780c */ /* 0x000fe40007741670 */
[----:B------:R-:W-:Y:S01]  /*14790*/  LOP3.LUT R13, R13, 0xefffffff, RZ, 0xc0, !PT ;  /* 0xefffffff0d0d7812 */ /* 0x000fe200078ec0ff */
[----:B-1----:R-:W-:-:S03]  /*147a0*/  IMAD.U32 R22, RZ, RZ, UR7 ;  /* 0x00000007ff167e24 */ /* 0x002fc6000f8e00ff */
[----:B------:R-:W-:-:S07]  /*147b0*/  @P5 LOP3.LUT R13, R13, 0x10000000, RZ, 0xfc, !PT ;  /* 0x100000000d0d5812 */ /* 0x000fce00078efcff */
[----:B------:R-:W-:-:S04]  /*147c0*/  @!P2 IADD3 R23, P0, P5, R23, UR6, R24 ;  /* 0x000000061717ac10 */ /* 0x000fc8000fd1e018 */
[----:B------:R-:W-:Y:S02]  /*147d0*/  @!P2 IADD3.X R22, R22, UR5, R30, P0, P5 ;  /* 0x000000051616ac10 */ /* 0x000fe400087ea41e */
[----:B----4-:R-:W-:-:S04]  /*147e0*/  LOP3.LUT R20, R20, 0xff, RZ, 0xc0, !PT ;  /* 0x000000ff14147812 */ /* 0x010fc800078ec0ff */
[----:B------:R-:W-:-:S05]  /*147f0*/  F2FP.F16.E4M3.UNPACK_B R20, R20 ;  /* 0x00000014ff14723e */ /* 0x000fca00020006ff */
[----:B------:R-:W-:-:S05]  /*14800*/  HADD2.F32 R20, -RZ, R20.H0_H0 ;  /* 0x20000014ff147230 */ /* 0x000fca0000004100 */
[----:B------:R-:W-:-:S04]  /*14810*/  FMUL R20, R20, UR46 ;  /* 0x0000002e14147c20 */ /* 0x000fc80008400000 */
[----:B---3--:R-:W-:Y:S01]  /*14820*/  FFMA R20, R67, UR47, R20 ;  /* 0x0000002f43147c23 */ /* 0x008fe20008000014 */
[----:B------:R-:W-:Y:S01]  /*14830*/  LOP3.LUT R13, R13, 0xf7ffffff, RZ, 0xc0, !PT ;  /* 0xf7ffffff0d0d7812 */ /* 0x000fe200078ec0ff */
[----:B------:R-:W-:Y:S01]  /*14840*/  IMAD.U32 R31, RZ, RZ, UR7 ;  /* 0x00000007ff1f7e24 */ /* 0x000fe2000f8e00ff */
[----:B------:R-:W3:Y:S02]  /*14850*/  LDL.LU R67, [R1+0x120] ;  /* 0x0001200001437983 */ /* 0x000ee40000300800 */
[----:B------:R-:W-:-:S05]  /*14860*/  F2FP.SATFINITE.E4M3.F32.PACK_AB_MERGE_C R20, RZ, R20, RZ ;  /* 0x00000014ff14723e */ /* 0x000fca00048070ff */
[----:B------:R0:W-:Y:S02]  /*14870*/  @!P3 STG.E.U8 desc[UR52][R32.64+0x29], R20 ;  /* 0x000029142000b986 */ /* 0x0001e4000c101134 */
[----:B0-----:R-:W0:Y:S02]  /*14880*/  @!P2 LDC.64 R20, c[0x0][0x5c0] ;  /* 0x00017000ff14ab82 */ /* 0x001e240000000a00 */
[----:B0-----:R-:W-:-:S05]  /*14890*/  @!P2 IADD3 R20, P0, R23, R20, RZ ;  /* 0x000000141714a210 */ /* 0x001fca0007f1e0ff */
[----:B------:R-:W-:Y:S01]  /*148a0*/  @!P2 IMAD.X R21, R22, 0x1, R21, P0 ;  /* 0x000000011615a824 */ /* 0x000fe200000e0615 */
[----:B------:R-:W-:-:S06]  /*148b0*/  PRMT R22, RZ, 0x7610, R22 ;  /* 0x00007610ff167816 */ /* 0x000fcc0000000016 */
[----:B------:R-:W4:Y:S01]  /*148c0*/  @!P2 LDG.E.U8 R22, desc[UR52][R4.64+0x28] ;  /* 0x000028340416a981 */ /* 0x000f22000c1e1100 */
[----:B------:R-:W-:Y:S02]  /*148d0*/  @P4 LOP3.LUT R13, R13, 0x8000000, RZ, 0xfc, !PT ;  /* 0x080000000d0d4812 */ /* 0x000fe400078efcff */
[C---:B------:R-:W-:Y:S02]  /*148e0*/  ISETP.LT.OR P4, PT, R28.reuse, 0x49, !P1 ;  /* 0x000000491c00780c */ /* 0x040fe40004f81670 */
[----:B------:R-:W-:Y:S01]  /*148f0*/  ISETP.LT.OR P0, PT, R28, 0x2a, !P6 ;  /* 0x0000002a1c00780c */ /* 0x000fe20007701670 */
[----:B------:R-:W-:-:S12]  /*14900*/  IMAD.U32 R32, RZ, RZ, UR8 ;  /* 0x00000008ff207e24 */ /* 0x000fd8000f8e00ff */
[----:B------:R-:W-:-:S04]  /*14910*/  @!P0 IADD3 R32, P5, P6, R32, UR6, R24 ;  /* 0x0000000620208c10 */ /* 0x000fc8000febe018 */
[----:B------:R-:W-:Y:S02]  /*14920*/  @!P0 IADD3.X R31, R31, UR5, R30, P5, P6 ;  /* 0x000000051f1f8c10 */ /* 0x000fe4000afec41e */
        /* <DEDUP_REMOVED lines=14> */
[----:B------:R-:W-:Y:S02]  /*14a10*/  @!P4 IADD3.X R107, R30, UR5, R21, P5, P6 ;  /* 0x000000051e6bcc10 */ /* 0x000fe4000afec415 */
[----:B------:R-:W-:Y:S02]  /*14a20*/  ISETP.LT.OR P6, PT, R28, 0x4a, !P1 ;  /* 0x0000004a1c00780c */ /* 0x000fe40004fc1670 */
[----:B-1----:R-:W-:-:S05]  /*14a30*/  @!P0 IADD3 R22, P2, R32, R22, RZ ;  /* 0x0000001620168210 */ /* 0x002fca0007f5e0ff */
[----:B------:R-:W-:Y:S01]  /*14a40*/  @!P0 IMAD.X R23, R31, 0x1, R23, P2 ;  /* 0x000000011f178824 */ /* 0x000fe200010e0617 */
        /* <DEDUP_REMOVED lines=14> */
[----:B------:R-:W-:-:S04]  /*14b30*/  ISETP.GE.AND P1, PT, R29, 0x101, PT ;  /* 0x000001011d00780c */ /* 0x000fc80003f26270 */
[----:B------:R-:W-:Y:S02]  /*14b40*/  ISETP.LT.OR P5, PT, R28, 0x41, !P1 ;  /* 0x000000411c00780c */ /* 0x000fe40004fa1670 */
[----:B------:R-:W-:Y:S02]  /*14b50*/  @!P6 IADD3.X R97, R30, UR5, R21, P0, P2 ;  /* 0x000000051e61ec10 */ /* 0x000fe400087e4415 */
[----:B------:R-:W-:-:S04]  /*14b60*/  LOP3.LUT R13, R13, 0xfeffffff, RZ, 0xc0, !PT ;  /* 0xfeffffff0d0d7812 */ /* 0x000fc800078ec0ff */
        /* <DEDUP_REMOVED lines=21> */
[----:B------:R-:W-:-:S04]  /*14cc0*/  LOP3.LUT R13, R13, 0xffefffff, RZ, 0xc0, !PT ;  /* 0xffefffff0d0d7812 */ /* 0x000fc800078ec0ff */
[----:B------:R-:W-:-:S04]  /*14cd0*/  @P5 LOP3.LUT R13, R13, 0x100000, RZ, 0xfc, !PT ;  /* 0x001000000d0d5812 */ /* 0x000fc800078efcff */
[----:B------:R-:W-:Y:S02]  /*14ce0*/  LOP3.LUT R13, R13, 0xfffbffff, RZ, 0xc0, !PT ;  /* 0xfffbffff0d0d7812 */ /* 0x000fe400078ec0ff */
[----:B------:R-:W-:Y:S02]  /*14cf0*/  @!P3 IADD3.X R95, R30, UR10, R21, P0, P2 ;  /* 0x0000000a1e5fbc10 */ /* 0x000fe400087e4415 */
[----:B------:R-:W-:Y:S02]  /*14d00*/  @P3 LOP3.LUT R13, R13, 0x40000, RZ, 0xfc, !PT ;  /* 0x000400000d0d3812 */ /* 0x000fe400078efcff */
[----:B------:R-:W-:-:S04]  /*14d10*/  ISETP.GE.AND P3, PT, R29, 0x109, PT ;  /* 0x000001091d00780c */ /* 0x000fc80003f66270 */
[----:B------:R-:W-:Y:S01]  /*14d20*/  ISETP.LT.OR P2, PT, R28, 0x21, !P3 ;  /* 0x000000211c00780c */ /* 0x000fe20005f41670 */
[----:B-1----:R-:W-:-:S12]  /*14d30*/  IMAD.U32 R22, RZ, RZ, UR7 ;  /* 0x00000007ff167e24 */ /* 0x002fd8000f8e00ff */
[----:B------:R-:W-:-:S04]  /*14d40*/  @!P2 IADD3 R23, P0, P5, R23, UR11, R24 ;  /* 0x0000000b1717ac10 */ /* 0x000fc8000fd1e018 */
[----:B------:R-:W-:Y:S02]  /*14d50*/  @!P2 IADD3.X R22, R22, UR10, R30, P0, P5 ;  /* 0x0000000a1616ac10 */ /* 0x000fe400087ea41e */
        /* <DEDUP_REMOVED lines=8> */
[----:B------:R0:W-:Y:S02]  /*14de0*/  @!P4 STG.E.U8 desc[UR52][R36.64+0x21], R20 ;  /* 0x000021142400c986 */ /* 0x0001e4000c101134 */
[----:B0-----:R-:W0:Y:S02]  /*14df0*/  @!P2 LDC.64 R20, c[0x0][0x5c0] ;  /* 0x00017000ff14ab82 */ /* 0x001e240000000a00 */
[----:B0-----:R-:W-:-:S05]  /*14e00*/  @!P2 IADD3 R20, P0, R23, R20, RZ ;  /* 0x000000141714a210 */ /* 0x001fca0007f1e0ff */
[----:B------:R-:W-:Y:S01]  /*14e10*/  @!P2 IMAD.X R21, R22, 0x1, R21, P0 ;  /* 0x000000011615a824 */ /* 0x000fe200000e0615 */
[----:B------:R-:W-:-:S06]  /*14e20*/  PRMT R22, RZ, 0x7610, R22 ;  /* 0x00007610ff167816 */ /* 0x000fcc0000000016 */
[----:B------:R-:W4:Y:S01]  /*14e30*/  @!P2 LDG.E.U8 R22, desc[UR52][R14.64+0x20] ;  /* 0x000020340e16a981 */ /* 0x000f22000c1e1100 */
        /* <DEDUP_REMOVED lines=10> */
[----:B------:R-:W-:Y:S01]  /*14ee0*/  ISETP.LT.OR P1, PT, R28, 0x4a, !P1 ;  /* 0x0000004a1c00780c */ /* 0x000fe20004f21670 */
        /* <DEDUP_REMOVED lines=8> */
[----:B-1----:R-:W-:-:S05]  /*14f70*/  @!P0 IADD3 R22, P2, R32, R22, RZ ;  /* 0x0000001620168210 */ /* 0x002fca0007f5e0ff */
[----:B------:R-:W-:Y:S01]  /*14f80*/  @!P0 IMAD.X R23, R31, 0x1, R23, P2 ;  /* 0x000000011f178824 */ /* 0x000fe200010e0617 */
[----:B------:R-:W-:Y:S02]  /*14f90*/  @!P4 IADD3.X R89, R30, UR10, R21, P5, P6 ;  /* 0x0000000a1e59cc10 */ /* 0x000fe4000afec415 */
        /* <DEDUP_REMOVED lines=15> */
[----:B------:R-:W-:Y:S02]  /*15090*/  LOP3.LUT P4, RZ, R0, 0x8000000, RZ, 0xc0, !PT ;  /* 0x0800000000ff7812 */ /* 0x000fe4000788c0ff */
[----:B------:R-:W-:Y:S02]  /*150a0*/  LOP3.LUT R13, R13, 0xffffbfff, RZ, 0xc0, !PT ;  /* 0xffffbfff0d0d7812 */ /* 0x000fe400078ec0ff */
[----:B------:R-:W-:Y:S02]  /*150b0*/  @!P1 IADD3.X R79, R30, UR10, R21, P0, P2 ;  /* 0x0000000a1e4f9c10 */ /* 0x000fe400087e4415 */
[----:B------:R-:W-:Y:S02]  /*150c0*/  @P1 LOP3.LUT R13, R13, 0x4000, RZ, 0xfc, !PT ;  /* 0x000040000d0d1812 */ /* 0x000fe400078efcff */
[----:B------:R-:W-:-:S02]  /*150d0*/  ISETP.LT.OR P1, PT, R28, 0x51, !P4 ;  /* 0x000000511c00780c */ /* 0x000fc40006721670 */
        /* <DEDUP_REMOVED lines=21> */
[----:B------:R-:W-:-:S04]  /*15230*/  @P1 LOP3.LUT R13, R13, 0x80000, RZ, 0xfc, !PT ;  /* 0x000800000d0d1812 */ /* 0x000fc800078efcff */
[----:B------:R-:W-:Y:S01]  /*15240*/  LOP3.LUT R13, R13, 0xfffdffff, RZ, 0xc0, !PT ;  /* 0xfffdffff0d0d7812 */ /* 0x000fe200078ec0ff */
[----:B-1----:R-:W-:-:S03]  /*15250*/  IMAD.U32 R22, RZ, RZ, UR7 ;  /* 0x00000007ff167e24 */ /* 0x002fc6000f8e00ff */
[----:B------:R-:W-:-:S03]  /*15260*/  @P5 LOP3.LUT R13, R13, 0x20000, RZ, 0xfc, !PT ;  /* 0x000200000d0d5812 */ /* 0x000fc600078efcff */
        /* <DEDUP_REMOVED lines=23> */
[----:B------:R-:W-:Y:S01]  /*153e0*/  ISETP.GE.AND P3, PT, R29, 0x181, PT ;  /* 0x000001811d00780c */ /* 0x000fe20003f66270 */
        /* <DEDUP_REMOVED lines=10> */
[C---:B------:R-:W-:Y:S02]  /*15490*/  ISETP.LT.OR P0, PT, R28.reuse, 0x21, !P3 ;  /* 0x000000211c00780c */ /* 0x040fe40005f01670 */
[----:B------:R-:W-:-:S11]  /*154a0*/  ISETP.LT.OR P6, PT, R28, 0x59, !P4 ;  /* 0x000000591c00780c */ /* 0x000fd600067c1670 */
[----:B------:R-:W-:Y:S01]  /*154b0*/  @!P0 IMAD R31, R11, 0x180, RZ ;  /* 0x000001800b1f8824 */ /* 0x000fe200078e02ff */
        /* <DEDUP_REMOVED lines=20> */
[----:B------:R-:W-:Y:S02]  /*15600*/  @P6 LOP3.LUT R13, R13, 0x8000, RZ, 0xfc, !PT ;  /* 0x000080000d0d6812 */ /* 0x000fe400078efcff */
[----:B------:R-:W-:Y:S02]  /*15610*/  LOP3.LUT P6, RZ, R12, 0x8000, RZ, 0xc0, !PT ;  /* 0x000080000cff7812 */ /* 0x000fe400078cc0ff */
[C---:B------:R-:W-:Y:S02]  /*15620*/  LOP3.LUT P1, RZ, R0.reuse, 0x4000000, RZ, 0xc0, !PT ;  /* 0x0400000000ff7812 */ /* 0x040fe4000782c0ff */
[----:B------:R-:W-:-:S09]  /*15630*/  LOP3.LUT R0, R0, 0xfdffffff, RZ, 0xc0, !PT ;  /* 0xfdffffff00007812 */ /* 0x000fd200078ec0ff */
[----:B------:R-:W-:Y:S02]  /*15640*/  @P6 LOP3.LUT R0, R0, 0x2000000, RZ, 0xfc, !PT ;  /* 0x0200000000006812 */ /* 0x000fe400078efcff */
        /* <DEDUP_REMOVED lines=8> */
[----:B------:R-:W-:Y:S01]  /*156d0*/  F2FP.SATFINITE.E4M3.F32.PACK_AB_MERGE_C R20, RZ, R20, RZ ;  /* 0x00000014ff14723e */ /* 0x000fe200048070ff */
[----:B------:R-:W4:Y:S04]  /*156e0*/  LDL.LU R131, [R1+0x150] ;  /* 0x0001500001837983 */ /* 0x000f280000300800 */
[----:B------:R0:W-:Y:S01]  /*156f0*/  @!P0 STG.E.U8 desc[UR52][R22.64+0x20], R20 ;  /* 0x0000201416008986 */ /* 0x0001e2000c101134 */
[----:B------:R-:W-:-:S02]  /*15700*/  ISETP.LT.OR P0, PT, R28, 0x22, !P3 ;  /* 0x000000221c00780c */ /* 0x000fc40005f01670 */
[----:B------:R-:W-:Y:S01]  /*15710*/  @P6 LOP3.LUT R13, R13, 0x2000, RZ, 0xfc, !PT ;  /* 0x000020000d0d6812 */ /* 0x000fe200078efcff */
[----:B------:R-:W4:Y:S10]  /*15720*/  LDL.LU R130, [R1+0x154] ;  /* 0x0001540001827983 */ /* 0x000f340000300800 */
[----:B0-----:R-:W0:Y:S01]  /*15730*/  @!P0 LDC.64 R20, c[0x0][0x5c0] ;  /* 0x00017000ff148b82 */ /* 0x001e220000000a00 */
[----:B------:R-:W-:-:S02]  /*15740*/  @!P0 IMAD.MOV.U32 R22, RZ, RZ, R24 ;  /* 0x000000ffff168224 */ /* 0x000fc400078e0018 */
        /* <DEDUP_REMOVED lines=8> */
[----:B------:R-:W3:Y:S01]  /*157d0*/  @!P0 LDG.E.U8 R20, desc[UR52][R16.64+0x21] ;  /* 0x0000213410148981 */ /* 0x000ee2000c1e1100 */
[----:B------:R-:W-:Y:S02]  /*157e0*/  @!P6 IADD3.X R71, R30, UR7, R21, P2, P5 ;  /* 0x000000071e47ec10 */ /* 0x000fe400097ea415 */
[----:B------:R-:W-:Y:S02]  /*157f0*/  ISETP.LT.OR P6, PT, R28, 0x51, !P1 ;  /* 0x000000511c00780c */ /* 0x000fe40004fc1670 */
[----:B------:R-:W-:Y:S02]  /*15800*/  LOP3.LUT P5, RZ, R12, 0x400000, RZ, 0xc0, !PT ;  /* 0x004000000cff7812 */ /* 0x000fe400078ac0ff */
[----:B---3--:R-:W-:-:S04]  /*15810*/  LOP3.LUT R20, R20, 0xff, RZ, 0xc0, !PT ;  /* 0x000000ff14147812 */ /* 0x008fc800078ec0ff */
[----:B------:R-:W-:-:S05]  /*15820*/  F2FP.F16.E4M3.UNPACK_B R20, R20 ;  /* 0x00000014ff14723e */ /* 0x000fca00020006ff */
[----:B------:R-:W-:-:S05]  /*15830*/  HADD2.F32 R20, -RZ, R20.H0_H0 ;  /* 0x20000014ff147230 */ /* 0x000fca0000004100 */
[----:B------:R-:W-:-:S04]  /*15840*/  FMUL R20, R20, UR46 ;  /* 0x0000002e14147c20 */ /* 0x000fc80008400000 */
[----:B------:R-:W-:-:S05]  /*15850*/  FFMA R20, R67, UR47, R20 ;  /* 0x0000002f43147c23 */ /* 0x000fca0008000014 */
[----:B------:R-:W-:-:S05]  /*15860*/  F2FP.SATFINITE.E4M3.F32.PACK_AB_MERGE_C R20, RZ, R20, RZ ;  /* 0x00000014ff14723e */ /* 0x000fca00048070ff */
[----:B------:R0:W-:Y:S02]  /*15870*/  @!P0 STG.E.U8 desc[UR52][R22.64+0x21], R20 ;  /* 0x0000211416008986 */ /* 0x0001e4000c101134 */
[----:B0-----:R-:W0:Y:S02]  /*15880*/  @!P6 LDC.64 R20, c[0x0][0x5c0] ;  /* 0x00017000ff14eb82 */ /* 0x001e240000000a00 */
[--C-:B0-----:R-:W-:Y:S02]  /*15890*/  @!P6 IADD3 R68, P0, P2, R24, UR6, R20.reuse ;  /* 0x000000061844ec10 */ /* 0x101fe4000fa1e014 */
[----:B------:R-:W-:-:S06]  /*158a0*/  PRMT R20, RZ, 0x7610, R20 ;  /* 0x00007610ff147816 */ /* 0x000fcc0000000014 */
[----:B------:R-:W3:Y:S01]  /*158b0*/  @!P5 LDG.E.U8 R20, desc[UR52][R18.64+0x20] ;  /* 0x000020341214d981 */ /* 0x000ee2000c1e1100 */
[----:B------:R-:W-:Y:S02]  /*158c0*/  LOP3.LUT R13, R13, 0xffffefff, RZ, 0xc0, !PT ;  /* 0xffffefff0d0d7812 */ /* 0x000fe400078ec0ff */
[----:B------:R-:W-:Y:S02]  /*158d0*/  @!P6 IADD3.X R69, R30, UR5, R21, P0, P2 ;  /* 0x000000051e45ec10 */ /* 0x000fe400087e4415 */
[----:B------:R-:W-:Y:S02]  /*158e0*/  @P6 LOP3.LUT R13, R13, 0x1000, RZ, 0xfc, !PT ;  /* 0x000010000d0d6812 */ /* 0x000fe400078efcff */
[----:B------:R-:W-:Y:S02]  /*158f0*/  ISETP.LT.OR P6, PT, R28, 0x52, !P1 ;  /* 0x000000521c00780c */ /* 0x000fe40004fc1670 */
[----:B------:R-:W-:-:S11]  /*15900*/  LOP3.LUT R13, R13, 0xfffff7ff, RZ, 0xc0, !PT ;  /* 0xfffff7ff0d0d7812 */ /* 0x000fd600078ec0ff */
[----:B------:R-:W-:Y:S02]  /*15910*/  @P6 LOP3.LUT R13, R13, 0x800, RZ, 0xfc, !PT ;  /* 0x000008000d0d6812 */ /* 0x000fe400078efcff */
[----:B---3--:R-:W-:-:S04]  /*15920*/  LOP3.LUT R20, R20, 0xff, RZ, 0xc0, !PT ;  /* 0x000000ff14147812 */ /* 0x008fc800078ec0ff */
[----:B------:R-:W-:-:S05]  /*15930*/  F2FP.F16.E4M3.UNPACK_B R20, R20 ;  /* 0x00000014ff14723e */ /* 0x000fca00020006ff */
[----:B------:R-:W-:-:S05]  /*15940*/  HADD2.F32 R20, -RZ, R20.H0_H0 ;  /* 0x20000014ff147230 */ /* 0x000fca0000004100 */
[----:B------:R-:W-:-:S04]  /*15950*/  FMUL R20, R20, UR46 ;  /* 0x0000002e14147c20 */ /* 0x000fc80008400000 */
[----:B--2---:R-:W-:Y:S02]  /*15960*/  FFMA R22, R66, UR47, R20 ;  /* 0x0000002f42167c23 */ /* 0x004fe40008000014 */
[----:B------:R-:W0:Y:S03]  /*15970*/  @!P6 LDC.64 R20, c[0x0][0x5c0] ;  /* 0x00017000ff14eb82 */ /* 0x000e260000000a00 */
[----:B------:R-:W-:Y:S02]  /*15980*/  F2FP.SATFINITE.E4M3.F32.PACK_AB_MERGE_C R22, RZ, R22, RZ ;  /* 0x00000016ff16723e */ /* 0x000fe400048070ff */
[----:B0-----:R-:W-:-:S04]  /*15990*/  @!P6 IADD3 R66, P0, P2, R24, UR6, R20 ;  /* 0x000000061842ec10 */ /* 0x001fc8000fa1e014 */
[----:B------:R-:W-:Y:S02]  /*159a0*/  @!P6 IADD3.X R67, R30, UR5, R21, P0, P2 ;  /* 0x000000051e43ec10 */ /* 0x000fe400087e4415 */
[----:B------:R-:W-:Y:S02]  /*159b0*/  LOP3.LUT P6, RZ, R0, 0x2000000, RZ, 0xc0, !PT ;  /* 0x0200000000ff7812 */ /* 0x000fe400078cc0ff */
[----:B------:R-:W-:Y:S01]  /*159c0*/  PRMT R20, RZ, 0x7610, R20 ;  /* 0x00007610ff147816 */ /* 0x000fe20000000014 */
[----:B------:R0:W-:Y:S10]  /*159d0*/  @!P5 STG.E.U8 desc[UR52][R60.64+0x20], R22 ;  /* 0x000020163c00d986 */ /* 0x0001f4000c101134 */
[----:B------:R-:W2:Y:S01]  /*159e0*/  @!P6 LDG.E.U8 R20, desc[UR52][R18.64+0x21] ;  /* 0x000021341214e981 */ /* 0x000ea2000c1e1100 */
[----:B------:R-:W-:-:S13]  /*159f0*/  ISETP.LT.OR P0, PT, R28, 0x29, !P3 ;  /* 0x000000291c00780c */ /* 0x000fda0005f01670 */
[----:B0-----:R-:W0:Y:S01]  /*15a00*/  @!P0 LDC.64 R22, c[0x0][0x5c0] ;  /* 0x00017000ff168b82 */ /* 0x001e220000000a00 */
[----:B------:R-:W-:Y:S02]  /*15a10*/  @!P0 IMAD.MOV.U32 R21, RZ, RZ, R30 ;  /* 0x000000ffff158224 */ /* 0x000fe400078e001e */
[----:B------:R-:W-:Y:S01]  /*15a20*/  @!P0 IMAD R31, R11, 0x180, RZ ;  /* 0x000001800b1f8824 */ /* 0x000fe200078e02ff */
[----:B--2---:R-:W-:-:S04]  /*15a30*/  LOP3.LUT R20, R20, 0xff, RZ, 0xc0, !PT ;  /* 0x000000ff14147812 */ /* 0x004fc800078ec0ff */
[----:B------:R-:W-:-:S05]  /*15a40*/  F2FP.F16.E4M3.UNPACK_B R20, R20 ;  /* 0x00000014ff14723e */ /* 0x000fca00020006ff */
[----:B------:R-:W-:-:S05]  /*15a50*/  HADD2.F32 R20, -RZ, R20.H0_H0 ;  /* 0x20000014ff147230 */ /* 0x000fca0000004100 */
[----:B------:R-:W-:-:S04]  /*15a60*/  FMUL R20, R20, UR46 ;  /* 0x0000002e14147c20 */ /* 0x000fc80008400000 */
[----:B----4-:R-:W-:Y:S02]  /*15a70*/  FFMA R20, R131, UR47, R20 ;  /* 0x0000002f83147c23 */ /* 0x010fe40008000014 */
[----:B------:R-:W2:Y:S03]  /*15a80*/  LDL.LU R131, [R1+0x158] ;  /* 0x0001580001837983 */ /* 0x000ea60000300800 */
        /* <DEDUP_REMOVED lines=10> */
[----:B------:R-:W3:Y:S01]  /*15b30*/  @!P0 LDG.E.U8 R20, desc[UR52][R16.64+0x28] ;  /* 0x0000283410148981 */ /* 0x000ee2000c1e1100 */
[----:B------:R-:W-:Y:S02]  /*15b40*/  @!P6 IADD3.X R65, R30, UR5, R21, P2, P5 ;  /* 0x000000051e41ec10 */ /* 0x000fe400097ea415 */
[----:B---3--:R-:W-:-:S04]  /*15b50*/  LOP3.LUT R20, R20, 0xff, RZ, 0xc0, !PT ;  /* 0x000000ff14147812 */ /* 0x008fc800078ec0ff */
[----:B------:R-:W-:-:S05]  /*15b60*/  F2FP.F16.E4M3.UNPACK_B R20, R20 ;  /* 0x00000014ff14723e */ /* 0x000fca00020006ff */
[----:B------:R-:W-:-:S05]  /*15b70*/  HADD2.F32 R20, -RZ, R20.H0_H0 ;  /* 0x20000014ff147230 */ /* 0x000fca0000004100 */
[----:B------:R-:W-:-:S04]  /*15b80*/  FMUL R20, R20, UR46 ;  /* 0x0000002e14147c20 */ /* 0x000fc80008400000 */
[----:B------:R-:W-:Y:S01]  /*15b90*/  FFMA R20, R130, UR47, R20 ;  /* 0x0000002f82147c23 */ /* 0x000fe20008000014 */
        /* <DEDUP_REMOVED lines=17> */
[----:B------:R-:W-:Y:S02]  /*15cb0*/  @P6 LOP3.LUT R13, R13, 0x200, RZ, 0xfc, !PT ;  /* 0x000002000d0d6812 */ /* 0x000fe400078efcff */
[----:B------:R-:W-:Y:S02]  /*15cc0*/  @!P3 IADD3.X R63, R30, UR5, R21, P2, P5 ;  /* 0x000000051e3fbc10 */ /* 0x000fe400097ea415 */
[----:B------:R-:W-:Y:S02]  /*15cd0*/  LOP3.LUT R13, R13, 0xffffff7f, RZ, 0xc0, !PT ;  /* 0xffffff7f0d0d7812 */ /* 0x000fe400078ec0ff */
[----:B------:R-:W-:Y:S02]  /*15ce0*/  ISETP.GE.AND P5, PT, R29, 0x101, PT ;  /* 0x000001011d00780c */ /* 0x000fe40003fa6270 */
[----:B------:R-:W-:Y:S02]  /*15cf0*/  @P3 LOP3.LUT R13, R13, 0x80, RZ, 0xfc, !PT ;  /* 0x000000800d0d3812 */ /* 0x000fe400078efcff */
[----:B------:R-:W-:-:S02]  /*15d00*/  ISETP.LT.OR P3, PT, R28, 0x51, !P5 ;  /* 0x000000511c00780c */ /* 0x000fc40006f61670 */
[----:B------:R-:W-:-:S04]  /*15d10*/  LOP3.LUT R0, R0, 0xffbfffff, RZ, 0xc0, !PT ;  /* 0xffbfffff00007812 */ /* 0x000fc800078ec0ff */
[----:B------:R-:W-:Y:S02]  /*15d20*/  @P1 LOP3.LUT R0, R0, 0x400000, RZ, 0xfc, !PT ;  /* 0x0040000000001812 */ /* 0x000fe400078efcff */
[----:B------:R-:W-:Y:S02]  /*15d30*/  LOP3.LUT P1, RZ, R12, 0x200000, RZ, 0xc0, !PT ;  /* 0x002000000cff7812 */ /* 0x000fe4000782c0ff */
        /* <DEDUP_REMOVED lines=16> */
[----:B------:R-:W-:Y:S02]  /*15e40*/  LOP3.LUT P6, RZ, R12, 0x10000, RZ, 0xc0, !PT ;  /* 0x000100000cff7812 */ /* 0x000fe400078cc0ff */
        /* <DEDUP_REMOVED lines=93> */
[----:B------:R-:W-:Y:S02]  /*16420*/  ISETP.LT.OR P4, PT, R28, 0x6a, !P4 ;  /* 0x0000006a1c00780c */ /* 0x000fe40006781670 */
[----:B------:R-:W-:Y:S02]  /*16430*/  @!P1 IADD3.X R49, R30, UR7, R21, P0, P2 ;  /* 0x000000071e319c10 */ /* 0x000fe400087e4415 */
        /* <DEDUP_REMOVED lines=30> */
[----:B------:R-:W-:-:S04]  /*16620*/  @P5 LOP3.LUT R13, R13, 0x10, RZ, 0xfc, !PT ;  /* 0x000000100d0d5812 */ /* 0x000fc800078efcff */
[----:B------:R-:W-:-:S04]  /*16630*/  LOP3.LUT R13, R13, 0xffffffbf, RZ, 0xc0, !PT ;  /* 0xffffffbf0d0d7812 */ /* 0x000fc800078ec0ff */
[----:B------:R-:W-:Y:S02]  /*16640*/  @P1 LOP3.LUT R13, R13, 0x40, RZ, 0xfc, !PT ;  /* 0x000000400d0d1812 */ /* 0x000fe400078efcff */
[----:B------:R-:W-:-:S04]  /*16650*/  LOP3.LUT P1, RZ, R0, 0x400000, RZ, 0xc0, !PT ;  /* 0x0040000000ff7812 */ /* 0x000fc8000782c0ff */
        /* <DEDUP_REMOVED lines=59> */
[----:B------:R-:W-:Y:S02]  /*16a10*/  LOP3.LUT P5, RZ, R0, 0x800000, RZ, 0xc0, !PT ;  /* 0x0080000000ff7812 */ /* 0x000fe400078ac0ff */
[----:B------:R-:W-:Y:S02]  /*16a20*/  @P2 LOP3.LUT R12, R12, 0x4000000, RZ, 0xfc, !PT ;  /* 0x040000000c0c2812 */ /* 0x000fe400078efcff */
[----:B------:R-:W-:Y:S02]  /*16a30*/  @!P2 IADD3.X R39, R30, UR5, R21, P0, P1 ;  /* 0x000000051e27ac10 */ /* 0x000fe400087e2415 */
[----:B------:R-:W-:Y:S02]  /*16a40*/  ISETP.LT.OR P2, PT, R28, 0x61, !P5 ;  /* 0x000000611c00780c */ /* 0x000fe40006f41670 */
[----:B------:R-:W-:-:S11]  /*16a50*/  LOP3.LUT R12, R12, 0xfdffffff, RZ, 0xc0, !PT ;  /* 0xfdffffff0c0c7812 */ /* 0x000fd600078ec0ff */
[----:B------:R-:W-:Y:S02]  /*16a60*/  @P2 LOP3.LUT R12, R12, 0x2000000, RZ, 0xfc, !PT ;  /* 0x020000000c0c2812 */ /* 0x000fe400078efcff */
[----:B------:R-:W-:Y:S02]  /*16a70*/  LOP3.LUT P3, RZ, R0, 0x200000, RZ, 0xc0, !PT ;  /* 0x0020000000ff7812 */ /* 0x000fe4000786c0ff */
        /* <DEDUP_REMOVED lines=8> */
[----:B------:R-:W-:Y:S01]  /*16b00*/  LOP3.LUT R12, R12, 0xffbfffff, RZ, 0xc0, !PT ;  /* 0xffbfffff0c0c7812 */ /* 0x000fe200078ec0ff */
[----:B------:R-:W3:Y:S01]  /*16b10*/  LDL.LU R130, [R1+0x18c] ;  /* 0x00018c0001827983 */ /* 0x000ee20000300800 */
        /* <DEDUP_REMOVED lines=8> */
[----:B------:R-:W4:Y:S01]  /*16ba0*/  @!P3 LDG.E.U8 R20, desc[UR52][R2.64+0x31] ;  /* 0x000031340214b981 */ /* 0x000f22000c1e1100 */
[----:B------:R-:W-:Y:S02]  /*16bb0*/  @!P2 IADD3.X R35, R30, UR10, R21, P0, P1 ;  /* 0x0000000a1e23ac10 */ /* 0x000fe400087e2415 */
[----:B------:R-:W-:Y:S01]  /*16bc0*/  ISETP.LT.OR P1, PT, R28, 0x31, !P6 ;  /* 0x000000311c00780c */ /* 0x000fe20007721670 */
[----:B-1----:R-:W-:Y:S01]  /*16bd0*/  IMAD.U32 R22, RZ, RZ, UR7 ;  /* 0x00000007ff167e24 */ /* 0x002fe2000f8e00ff */
[----:B------:R-:W-:-:S11]  /*16be0*/  @P2 LOP3.LUT R12, R12, 0x400000, RZ, 0xfc, !PT ;  /* 0x004000000c0c2812 */ /* 0x000fd600078efcff */
        /* <DEDUP_REMOVED lines=8> */
[----:B------:R-:W-:Y:S01]  /*16c70*/  IMAD.U32 R32, RZ, RZ, UR8 ;  /* 0x00000008ff207e24 */ /* 0x000fe2000f8e00ff */
[----:B------:R-:W2:Y:S02]  /*16c80*/  LDL.LU R131, [R1+0x190] ;  /* 0x0001900001837983 */ /* 0x000ea40000300800 */
        /* <DEDUP_REMOVED lines=20> */
[----:B0-----:R-:W0:Y:S08]  /*16dd0*/  @!P0 LDC.64 R22, c[0x0][0x5c0] ;  /* 0x00017000ff168b82 */ /* 0x001e300000000a00 */
[----:B------:R-:W1:Y:S01]  /*16de0*/  @!P4 LDC.64 R20, c[0x0][0x5c0] ;  /* 0x00017000ff14cb82 */ /* 0x000e620000000a00 */
[----:B0-----:R-:W-:-:S02]  /*16df0*/  @!P0 IADD3 R22, P1, R32, R22, RZ ;  /* 0x0000001620168210 */ /* 0x001fc40007f3e0ff */
[--C-:B-1----:R-:W-:Y:S02]  /*16e00*/  @!P4 IADD3 R32, P2, P3, R24, UR11, R20.reuse ;  /* 0x0000000b1820cc10 */ /* 0x102fe4000fb5e014 */
[----:B------:R-:W-:-:S06]  /*16e10*/  PRMT R20, RZ, 0x7610, R20 ;  /* 0x00007610ff147816 */ /* 0x000fcc0000000014 */
[----:B------:R-:W4:Y:S01]  /*16e20*/  @!P0 LDG.E.U8 R20, desc[UR52][R4.64+0x31] ;  /* 0x0000313404148981 */ /* 0x000f22000c1e1100 */
[----:B------:R-:W-:Y:S02]  /*16e30*/  @P4 LOP3.LUT R12, R12, 0x200000, RZ, 0xfc, !PT ;  /* 0x002000000c0c4812 */ /* 0x000fe400078efcff */
[----:B------:R-:W-:Y:S01]  /*16e40*/  @!P4 IADD3.X R33, R30, UR10, R21, P2, P3 ;  /* 0x0000000a1e21cc10 */ /* 0x000fe200097e6415 */
[----:B------:R-:W-:Y:S01]  /*16e50*/  @!P0 IMAD.X R23, R31, 0x1, R23, P1 ;  /* 0x000000011f178824 */ /* 0x000fe200008e0617 */
        /* <DEDUP_REMOVED lines=10> */
[----:B0-----:R-:W-:-:S06]  /*16f00*/  PRMT R20, RZ, 0x7610, R20 ;  /* 0x00007610ff147816 */ /* 0x001fcc0000000014 */
[----:B------:R-:W4:Y:S02]  /*16f10*/  @!P2 LDG.E.U8 R20, desc[UR52][R2.64+0x38] ;  /* 0x000038340214a981 */ /* 0x000f24000c1e1100 */
[----:B----4-:R-:W-:-:S04]  /*16f20*/  LOP3.LUT R20, R20, 0xff, RZ, 0xc0, !PT ;  /* 0x000000ff14147812 */ /* 0x010fc800078ec0ff */
[----:B------:R-:W-:-:S05]  /*16f30*/  F2FP.F16.E4M3.UNPACK_B R20, R20 ;  /* 0x00000014ff14723e */ /* 0x000fca00020006ff */
[----:B------:R-:W-:-:S05]  /*16f40*/  HADD2.F32 R20, -RZ, R20.H0_H0 ;  /* 0x20000014ff147230 */ /* 0x000fca0000004100 */
[----:B------:R-:W-:-:S04]  /*16f50*/  FMUL R20, R20, UR46 ;  /* 0x0000002e14147c20 */ /* 0x000fc80008400000 */
[----:B---3--:R-:W-:Y:S01]  /*16f60*/  FFMA R20, R130, UR47, R20 ;  /* 0x0000002f82147c23 */ /* 0x008fe20008000014 */
[C---:B------:R-:W-:Y:S02]  /*16f70*/  ISETP.LT.OR P3, PT, R28.reuse, 0x39, !P6 ;  /* 0x000000391c00780c */ /* 0x040fe40007761670 */
[----:B------:R-:W-:Y:S01]  /*16f80*/  ISETP.LT.OR P4, PT, R28, 0x3a, !P6 ;  /* 0x0000003a1c00780c */ /* 0x000fe20007781670 */
[----:B------:R-:W-:Y:S01]  /*16f90*/  IMAD.U32 R98, RZ, RZ, UR8 ;  /* 0x00000008ff627e24 */ /* 0x000fe2000f8e00ff */
[----:B------:R-:W-:Y:S01]  /*16fa0*/  F2FP.SATFINITE.E4M3.F32.PACK_AB_MERGE_C R20, RZ, R20, RZ ;  /* 0x00000014ff14723e */ /* 0x000fe200048070ff */
[----:B------:R-:W-:Y:S01]  /*16fb0*/  IMAD.U32 R23, RZ, RZ, UR7 ;  /* 0x00000007ff177e24 */ /* 0x000fe2000f8e00ff */
[----:B------:R-:W3:Y:S04]  /*16fc0*/  LDL.LU R130, [R1+0x19c] ;  /* 0x00019c0001827983 */ /* 0x000ee80000300800 */
[----:B------:R0:W-:Y:S02]  /*16fd0*/  @!P2 STG.E.U8 desc[UR52][R112.64+0x38], R20 ;  /* 0x000038147000a986 */ /* 0x0001e4000c101134 */
[----:B0-----:R-:W-:-:S06]  /*16fe0*/  PRMT R20, RZ, 0x7610, R20 ;  /* 0x00007610ff147816 */ /* 0x001fcc0000000014 */
[----:B------:R-:W4:Y:S01]  /*16ff0*/  @!P5 LDG.E.U8 R20, desc[UR52][R2.64+0x39] ;  /* 0x000039340214d981 */ /* 0x000f22000c1e1100 */
[----:B------:R-:W-:Y:S01]  /*17000*/  @!P3 IADD3 R98, P0, P1, R98, UR6, R24 ;  /* 0x000000066262bc10 */ /* 0x000fe2000f91e018 */
[----:B------:R-:W-:Y:S02]  /*17010*/  IMAD.U32 R82, RZ, RZ, UR8 ;  /* 0x00000008ff527e24 */ /* 0x000fe4000f8e00ff */
[----:B------:R-:W-:Y:S01]  /*17020*/  IMAD.U32 R81, RZ, RZ, UR7 ;  /* 0x00000007ff517e24 */ /* 0x000fe2000f8e00ff */
[----:B------:R-:W-:Y:S02]  /*17030*/  @!P3 IADD3.X R23, R23, UR5, R30, P0, P1 ;  /* 0x000000051717bc10 */ /* 0x000fe400087e241e */
[----:B------:R-:W-:Y:S02]  /*17040*/  @!P4 IADD3 R82, P0, P1, R82, UR6, R24 ;  /* 0x000000065252cc10 */ /* 0x000fe4000f91e018 */
[----:B------:R-:W-:Y:S02]  /*17050*/  ISETP.GE.AND P6, PT, R29, 0x109, PT ;  /* 0x000001091d00780c */ /* 0x000fe40003fc6270 */
[----:B------:R-:W-:-:S02]  /*17060*/  @!P4 IADD3.X R81, R81, UR5, R30, P0, P1 ;  /* 0x000000055151cc10 */ /* 0x000fc400087e241e */
[----:B------:R-:W-:Y:S01]  /*17070*/  ISETP.LT.OR P1, PT, R28, 0x31, !P6 ;  /* 0x000000311c00780c */ /* 0x000fe20007721670 */
[----:B------:R-:W-:Y:S02]  /*17080*/  IMAD.U32 R80, RZ, RZ, UR8 ;  /* 0x00000008ff507e24 */ /* 0x000fe4000f8e00ff */
[----:B------:R-:W-:-:S10]  /*17090*/  IMAD.U32 R22, RZ, RZ, UR7 ;  /* 0x00000007ff167e24 */ /* 0x000fd4000f8e00ff */
[----:B------:R-:W-:-:S04]  /*170a0*/  @!P1 IADD3 R80, P0, P2, R80, UR11, R24 ;  /* 0x0000000b50509c10 */ /* 0x000fc8000fa1e018 */
[----:B------:R-:W-:Y:S02]  /*170b0*/  @!P1 IADD3.X R22, R22, UR10, R30, P0, P2 ;  /* 0x0000000a16169c10 */ /* 0x000fe400087e441e */
[----:B------:R-:W-:Y:S01]  /*170c0*/  ISETP.LT.OR P0, PT, R28, 0x32, !P6 ;  /* 0x000000321c00780c */ /* 0x000fe20007701670 */
[----:B------:R-:W-:Y:S02]  /*170d0*/  IMAD.U32 R31, RZ, RZ, UR8 ;  /* 0x00000008ff1f7e24 */ /* 0x000fe4000f8e00ff */
[----:B------:R-:W-:Y:S01]  /*170e0*/  IMAD.U32 R83, RZ, RZ, UR7 ;  /* 0x00000007ff537e24 */ /* 0x000fe2000f8e00ff */
        /* <DEDUP_REMOVED lines=10> */
[----:B------:R-:W-:-:S04]  /*17190*/  @!P0 IADD3 R31, P2, P5, R31, UR11, R24 ;  /* 0x0000000b1f1f8c10 */ /* 0x000fc8000fd5e018 */
[----:B------:R-:W-:Y:S02]  /*171a0*/  @!P0 IADD3.X R83, R83, UR10, R30, P2, P5 ;  /* 0x0000000a53538c10 */ /* 0x000fe400097ea41e */
[----:B0-----:R-:W-:-:S05]  /*171b0*/  @!P3 IADD3 R20, P2, R98, R20, RZ ;  /* 0x000000146214b210 */ /* 0x001fca0007f5e0ff */
[----:B------:R-:W-:Y:S01]  /*171c0*/  @!P3 IMAD.X R21, R23, 0x1, R21, P2 ;  /* 0x000000011715b824 */ /* 0x000fe200010e0615 */
[----:B------:R-:W-:-:S06]  /*171d0*/  PRMT R23, RZ, 0x7610, R23 ;  /* 0x00007610ff177816 */ /* 0x000fcc0000000017 */
[----:B------:R-:W4:Y:S01]  /*171e0*/  @!P3 LDG.E.U8 R23, desc[UR52][R4.64+0x38] ;  /* 0x000038340417b981 */ /* 0x000f22000c1e1100 */
[----:B------:R-:W-:Y:S02]  /*171f0*/  @P0 LOP3.LUT R0, R0, 0x80000, RZ, 0xfc, !PT ;  /* 0x0008000000000812 */ /* 0x000fe400078efcff */
[----:B----4-:R-:W-:-:S04]  /*17200*/  LOP3.LUT R23, R23, 0xff, RZ, 0xc0, !PT ;  /* 0x000000ff17177812 */ /* 0x010fc800078ec0ff */
[----:B------:R-:W-:-:S05]  /*17210*/  F2FP.F16.E4M3.UNPACK_B R23, R23 ;  /* 0x00000017ff17723e */ /* 0x000fca00020006ff */
[----:B------:R-:W-:-:S05]  /*17220*/  HADD2.F32 R23, -RZ, R23.H0_H0 ;  /* 0x20000017ff177230 */ /* 0x000fca0000004100 */
[----:B------:R-:W-:-:S04]  /*17230*/  FMUL R23, R23, UR46 ;  /* 0x0000002e17177c20 */ /* 0x000fc80008400000 */
[----:B---3--:R-:W-:Y:S01]  /*17240*/  FFMA R98, R130, UR47, R23 ;  /* 0x0000002f82627c23 */ /* 0x008fe20008000017 */
[----:B------:R-:W-:Y:S01]  /*17250*/  ISETP.LT.OR P2, PT, R28, 0x39, !P6 ;  /* 0x000000391c00780c */ /* 0x000fe20007741670 */
[----:B------:R-:W-:Y:S01]  /*17260*/  IMAD.U32 R99, RZ, RZ, UR7 ;  /* 0x00000007ff637e24 */ /* 0x000fe2000f8e00ff */
[----:B------:R-:W-:Y:S01]  /*17270*/  LOP3.LUT R0, R0, 0xfffdffff, RZ, 0xc0, !PT ;  /* 0xfffdffff00007812 */ /* 0x000fe200078ec0ff */
[----:B------:R-:W3:Y:S01]  /*17280*/  LDL.LU R130, [R1+0x1a4] ;  /* 0x0001a40001827983 */ /* 0x000ee20000300800 */
[----:B------:R-:W-:-:S05]  /*17290*/  F2FP.SATFINITE.E4M3.F32.PACK_AB_MERGE_C R98, RZ, R98, RZ ;  /* 0x00000062ff62723e */ /* 0x000fca00048070ff */
[----:B------:R0:W-:Y:S02]  /*172a0*/  @!P3 STG.E.U8 desc[UR52][R20.64+0x38], R98 ;  /* 0x000038621400b986 */ /* 0x0001e4000c101134 */
[----:B0-----:R-:W0:Y:S02]  /*172b0*/  @!P4 LDC.64 R20, c[0x0][0x5c0] ;  /* 0x00017000ff14cb82 */ /* 0x001e240000000a00 */
[----:B0-----:R-:W-:-:S05]  /*172c0*/  @!P4 IADD3 R20, P0, R82, R20, RZ ;  /* 0x000000145214c210 */ /* 0x001fca0007f1e0ff */
[----:B------:R-:W-:Y:S01]  /*172d0*/  @!P4 IMAD.X R21, R81, 0x1, R21, P0 ;  /* 0x000000015115c824 */ /* 0x000fe200000e0615 */
[----:B------:R-:W-:-:S06]  /*172e0*/  PRMT R81, RZ, 0x7610, R81 ;  /* 0x00007610ff517816 */ /* 0x000fcc0000000051 */
[----:B------:R-:W4:Y:S01]  /*172f0*/  @!P4 LDG.E.U8 R81, desc[UR52][R4.64+0x39] ;  /* 0x000039340451c981 */ /* 0x000f22000c1e1100 */
[----:B------:R-:W-:Y:S01]  /*17300*/  IMAD.U32 R23, RZ, RZ, UR8 ;  /* 0x00000008ff177e24 */ /* 0x000fe2000f8e00ff */
[----:B------:R-:W-:-:S04]  /*17310*/  @P2 LOP3.LUT R0, R0, 0x20000, RZ, 0xfc, !PT ;  /* 0x0002000000002812 */ /* 0x000fc800078efcff */
[----:B------:R-:W-:-:S04]  /*17320*/  @!P2 IADD3 R23, P5, P6, R23, UR11, R24 ;  /* 0x0000000b1717ac10 */ /* 0x000fc8000febe018 */
[----:B------:R-:W-:Y:S02]  /*17330*/  @!P2 IADD3.X R99, R99, UR10, R30, P5, P6 ;  /* 0x0000000a6363ac10 */ /* 0x000fe4000afec41e */
        /* <DEDUP_REMOVED lines=17> */
[----:B------:R-:W-:Y:S01]  /*17450*/  ISETP.GE.AND P6, PT, R29, 0x109, PT ;  /* 0x000001091d00780c */ /* 0x000fe20003fc6270 */
[----:B------:R-:W-:Y:S02]  /*17460*/  IMAD.U32 R100, RZ, RZ, UR8 ;  /* 0x00000008ff647e24 */ /* 0x000fe4000f8e00ff */
[----:B------:R-:W-:Y:S01]  /*17470*/  IMAD.U32 R98, RZ, RZ, UR7 ;  /* 0x00000007ff627e24 */ /* 0x000fe2000f8e00ff */
[----:B------:R-:W-:Y:S01]  /*17480*/  F2FP.SATFINITE.E4M3.F32.PACK_AB_MERGE_C R20, RZ, R20, RZ ;  /* 0x00000014ff14723e */ /* 0x000fe200048070ff */
[----:B------:R-:W-:Y:S01]  /*17490*/  IMAD.U32 R101, RZ, RZ, UR7 ;  /* 0x00000007ff657e24 */ /* 0x000fe2000f8e00ff */
[----:B------:R-:W-:Y:S01]  /*174a0*/  LOP3.LUT R0, R0, 0xfffbffff, RZ, 0xc0, !PT ;  /* 0xfffbffff00007812 */ /* 0x000fe200078ec0ff */
[----:B------:R-:W-:Y:S01]  /*174b0*/  IMAD.U32 R104, RZ, RZ, UR8 ;  /* 0x00000008ff687e24 */ /* 0x000fe2000f8e00ff */
[----:B------:R-:W-:Y:S01]  /*174c0*/  LOP3.LUT R12, R12, 0xfffffffe, RZ, 0xc0, !PT ;  /* 0xfffffffe0c0c7812 */ /* 0x000fe200078ec0ff */
[----:B------:R0:W-:Y:S01]  /*174d0*/  @!P2 STG.E.U8 desc[UR52][R92.64+0x30], R20 ;  /* 0x000030145c00a986 */ /* 0x0001e2000c101134 */
[----:B------:R-:W-:-:S02]  /*174e0*/  IMAD.U32 R110, RZ, RZ, UR7 ;  /* 0x00000007ff6e7e24 */ /* 0x000fc4000f8e00ff */
[----:B------:R-:W-:Y:S01]  /*174f0*/  IMAD.U32 R109, RZ, RZ, UR8 ;  /* 0x00000008ff6d7e24 */ /* 0x000fe2000f8e00ff */
[----:B------:R-:W3:Y:S01]  /*17500*/  LDL.LU R130, [R1+0x1ac] ;  /* 0x0001ac0001827983 */ /* 0x000ee20000300800 */
[----:B0-----:R-:W-:-:S06]  /*17510*/  PRMT R20, RZ, 0x7610, R20 ;  /* 0x00007610ff147816 */ /* 0x001fcc0000000014 */
[----:B------:R-:W4:Y:S01]  /*17520*/  @!P0 LDG.E.U8 R20, desc[UR52][R6.64+0x31] ;  /* 0x0000313406148981 */ /* 0x000f22000c1e1100 */
[----:B------:R-:W-:-:S13]  /*17530*/  ISETP.LT.OR P3, PT, R28, 0x3a, !P6 ;  /* 0x0000003a1c00780c */ /* 0x000fda0007761670 */
[----:B------:R-:W-:-:S04]  /*17540*/  @!P3 IADD3 R82, P5, P6, R100, UR11, R24 ;  /* 0x0000000b6452bc10 */ /* 0x000fc8000febe018 */
[----:B------:R-:W-:Y:S02]  /*17550*/  @!P3 IADD3.X R98, R98, UR10, R30, P5, P6 ;  /* 0x0000000a6262bc10 */ /* 0x000fe4000afec41e */
[----:B------:R-:W-:Y:S02]  /*17560*/  ISETP.GE.AND P6, PT, R29, 0x89, PT ;  /* 0x000000891d00780c */ /* 0x000fe40003fc6270 */
[----:B------:R-:W-:Y:S02]  /*17570*/  @P3 LOP3.LUT R0, R0, 0x40000, RZ, 0xfc, !PT ;  /* 0x0004000000003812 */ /* 0x000fe400078efcff */
[C---:B------:R-:W-:Y:S02]  /*17580*/  ISETP.LT.OR P3, PT, R28.reuse, 0x41, !P6 ;  /* 0x000000411c00780c */ /* 0x040fe40007761670 */
[----:B------:R-:W-:-:S11]  /*17590*/  ISETP.LT.OR P2, PT, R28, 0x49, !P6 ;  /* 0x000000491c00780c */ /* 0x000fd60007741670 */
[----:B------:R-:W-:Y:S02]  /*175a0*/  @!P3 IADD3 R100, P4, P5, R100, UR6, R24 ;  /* 0x000000066464bc10 */ /* 0x000fe4000fd9e018 */
[----:B------:R-:W-:Y:S02]  /*175b0*/  @P3 LOP3.LUT R12, R12, 0x1, RZ, 0xfc, !PT ;  /* 0x000000010c0c3812 */ /* 0x000fe400078efcff */
[----:B------:R-:W-:Y:S02]  /*175c0*/  @!P3 IADD3.X R101, R101, UR5, R30, P4, P5 ;  /* 0x000000056565bc10 */ /* 0x000fe4000a7ea41e */
[----:B------:R-:W-:Y:S01]  /*175d0*/  ISETP.LT.OR P3, PT, R28, 0x42, !P6 ;  /* 0x000000421c00780c */ /* 0x000fe20007761670 */
[----:B------:R-:W-:Y:S02]  /*175e0*/  IMAD.U32 R128, RZ, RZ, UR7 ;  /* 0x00000007ff807e24 */ /* 0x000fe4000f8e00ff */
[----:B------:R-:W-:-:S10]  /*175f0*/  IMAD.U32 R112, RZ, RZ, UR8 ;  /* 0x00000008ff707e24 */ /* 0x000fd4000f8e00ff */
[----:B------:R-:W-:-:S04]  /*17600*/  @!P3 IADD3 R104, P4, P5, R104, UR6, R24 ;  /* 0x000000066868bc10 */ /* 0x000fc8000fd9e018 */
[----:B------:R-:W-:Y:S02]  /*17610*/  @!P3 IADD3.X R110, R110, UR5, R30, P4, P5 ;  /* 0x000000056e6ebc10 */ /* 0x000fe4000a7ea41e */
[----:B------:R-:W-:Y:S01]  /*17620*/  @!P2 IADD3 R109, P4, P5, R109, UR6, R24 ;  /* 0x000000066d6dac10 */ /* 0x000fe2000fd9e018 */
[----:B------:R-:W-:-:S03]  /*17630*/  IMAD.U32 R129, RZ, RZ, UR7 ;  /* 0x00000007ff817e24 */ /* 0x000fc6000f8e00ff */
[----:B------:R-:W-:Y:S02]  /*17640*/  @!P2 IADD3.X R128, R128, UR5, R30, P4, P5 ;  /* 0x000000058080ac10 */ /* 0x000fe4000a7ea41e */
        /* <DEDUP_REMOVED lines=9> */
[----:B------:R0:W-:Y:S01]  /*176e0*/  @!P0 STG.E.U8 desc[UR52][R86.64+0x31], R20 ;  /* 0x0000311456008986 */ /* 0x0001e2000c101134 */
[----:B------:R-:W-:Y:S01]  /*176f0*/  ISETP.LT.OR P0, PT, R28, 0x4a, !P6 ;  /* 0x0000004a1c00780c */ /* 0x000fe20007701670 */
[----:B0-----:R-:W0:-:S12]  /*17700*/  @!P1 LDC.64 R20, c[0x0][0x5c0] ;  /* 0x00017000ff149b82 */ /* 0x001e180000000a00 */
[----:B------:R-:W-:-:S04]  /*17710*/  @!P0 IADD3 R112, P4, P5, R112, UR6, R24 ;  /* 0x0000000670708c10 */ /* 0x000fc8000fd9e018 */
        /* <DEDUP_REMOVED lines=8> */
[----:B------:R-:W-:Y:S02]  /*177a0*/  ISETP.GE.AND P3, PT, R29, 0x109, PT ;  /* 0x000001091d00780c */ /* 0x000fe40003f66270 */
[----:B------:R-:W-:-:S04]  /*177b0*/  LOP3.LUT R12, R12, 0xfffffbff, RZ, 0xc0, !PT ;  /* 0xfffffbff0c0c7812 */ /* 0x000fc800078ec0ff */
[----:B------:R-:W-:Y:S02]  /*177c0*/  @P0 LOP3.LUT R12, R12, 0x400, RZ, 0xfc, !PT ;  /* 0x000004000c0c0812 */ /* 0x000fe400078efcff */
[----:B------:R-:W-:Y:S01]  /*177d0*/  ISETP.LT.OR P0, PT, R28, 0x41, !P3 ;  /* 0x000000411c00780c */ /* 0x000fe20005f01670 */
[----:B------:R-:W-:Y:S01]  /*177e0*/  IMAD.U32 R127, RZ, RZ, UR7 ;  /* 0x00000007ff7f7e24 */ /* 0x000fe2000f8e00ff */
[----:B------:R-:W-:-:S11]  /*177f0*/  LOP3.LUT R12, R12, 0xffffff7f, RZ, 0xc0, !PT ;  /* 0xffffff7f0c0c7812 */ /* 0x000fd600078ec0ff */
[----:B------:R-:W-:Y:S02]  /*17800*/  @!P0 IADD3 R108, P4, P5, R108, UR11, R24 ;  /* 0x0000000b6c6c8c10 */ /* 0x000fe4000fd9e018 */
[----:B------:R-:W-:Y:S02]  /*17810*/  @P0 LOP3.LUT R12, R12, 0x80, RZ, 0xfc, !PT ;  /* 0x000000800c0c0812 */ /* 0x000fe400078efcff */
[----:B------:R-:W-:Y:S02]  /*17820*/  @!P0 IADD3.X R127, R127, UR10, R30, P4, P5 ;  /* 0x0000000a7f7f8c10 */ /* 0x000fe4000a7ea41e */
        /* <DEDUP_REMOVED lines=10> */
[----:B0-----:R-:W-:Y:S01]  /*178d0*/  PRMT R22, RZ, 0x7610, R22 ;  /* 0x00007610ff167816 */ /* 0x001fe20000000016 */
[----:B------:R-:W0:Y:S05]  /*178e0*/  @!P0 LDC.64 R20, c[0x0][0x5c0] ;  /* 0x00017000ff148b82 */ /* 0x000e2a0000000a00 */
[----:B------:R-:W4:Y:S01]  /*178f0*/  @!P0 LDG.E.U8 R22, desc[UR52][R14.64+0x31] ;  /* 0x000031340e168981 */ /* 0x000f22000c1e1100 */
[----:B0-----:R-:W-:-:S05]  /*17900*/  @!P0 IADD3 R20, P1, R31, R20, RZ ;  /* 0x000000141f148210 */ /* 0x001fca0007f3e0ff */
[----:B------:R-:W-:Y:S01]  /*17910*/  @!P0 IMAD.X R21, R83, 0x1, R21, P1 ;  /* 0x0000000153158824 */ /* 0x000fe200008e0615 */
[----:B----4-:R-:W-:-:S04]  /*17920*/  LOP3.LUT R22, R22, 0xff, RZ, 0xc0, !PT ;  /* 0x000000ff16167812 */ /* 0x010fc800078ec0ff */
[----:B------:R-:W-:-:S05]  /*17930*/  F2FP.F16.E4M3.UNPACK_B R22, R22 ;  /* 0x00000016ff16723e */ /* 0x000fca00020006ff */
[----:B------:R-:W-:-:S05]  /*17940*/  HADD2.F32 R22, -RZ, R22.H0_H0 ;  /* 0x20000016ff167230 */ /* 0x000fca0000004100 */
[----:B------:R-:W-:-:S04]  /*17950*/  FMUL R22, R22, UR46 ;  /* 0x0000002e16167c20 */ /* 0x000fc80008400000 */
[----:B--2---:R-:W-:Y:S01]  /*17960*/  FFMA R22, R131, UR47, R22 ;  /* 0x0000002f83167c23 */ /* 0x004fe20008000016 */
[----:B------:R-:W-:Y:S01]  /*17970*/  ISETP.LT.OR P3, PT, R28, 0x42, !P3 ;  /* 0x000000421c00780c */ /* 0x000fe20005f61670 */
[----:B------:R-:W-:Y:S02]  /*17980*/  IMAD.U32 R105, RZ, RZ, UR8 ;  /* 0x00000008ff697e24 */ /* 0x000fe4000f8e00ff */
[----:B------:R-:W-:Y:S01]  /*17990*/  IMAD.U32 R126, RZ, RZ, UR7 ;  /* 0x00000007ff7e7e24 */ /* 0x000fe2000f8e00ff */
[----:B------:R-:W-:Y:S01]  /*179a0*/  F2FP.SATFINITE.E4M3.F32.PACK_AB_MERGE_C R22, RZ, R22, RZ ;  /* 0x00000016ff16723e */ /* 0x000fe200048070ff */
[----:B------:R-:W-:Y:S01]  /*179b0*/  IMAD.U32 R93, RZ, RZ, UR8 ;  /* 0x00000008ff5d7e24 */ /* 0x000fe2000f8e00ff */
[----:B------:R-:W-:Y:S01]  /*179c0*/  LOP3.LUT R12, R12, 0xfffffff7, RZ, 0xc0, !PT ;  /* 0xfffffff70c0c7812 */ /* 0x000fe200078ec0ff */
[----:B------:R-:W-:Y:S01]  /*179d0*/  IMAD.U32 R111, RZ, RZ, UR7 ;  /* 0x00000007ff6f7e24 */ /* 0x000fe2000f8e00ff */
[----:B------:R-:W2:Y:S04]  /*179e0*/  LDL.LU R131, [R1+0x1b8] ;  /* 0x0001b80001837983 */ /* 0x000ea80000300800 */
[----:B------:R0:W-:Y:S01]  /*179f0*/  @!P0 STG.E.U8 desc[UR52][R20.64+0x31], R22 ;  /* 0x0000311614008986 */ /* 0x0001e2000c101134 */
[----:B------:R-:W-:-:S02]  /*17a00*/  @!P3 IADD3 R105, P4, P5, R105, UR11, R24 ;  /* 0x0000000b6969bc10 */ /* 0x000fc4000fd9e018 */
[----:B------:R-:W-:Y:S01]  /*17a10*/  @P3 LOP3.LUT R12, R12, 0x8, RZ, 0xfc, !PT ;  /* 0x000000080c0c3812 */ /* 0x000fe200078efcff */
[----:B------:R-:W4:Y:S01]  /*17a20*/  LDL.LU R132, [R1+0x1bc] ;  /* 0x0001bc0001847983 */ /* 0x000f220000300800 */
[----:B0-----:R-:W-:-:S06]  /*17a30*/  PRMT R20, RZ, 0x7610, R20 ;  /* 0x00007610ff147816 */ /* 0x001fcc0000000014 */
[----:B------:R-:W3:Y:S01]  /*17a40*/  @!P2 LDG.E.U8 R20, desc[UR52][R6.64+0x38] ;  /* 0x000038340614a981 */ /* 0x000ee2000c1e1100 */
[----:B------:R-:W-:Y:S02]  /*17a50*/  @!P3 IADD3.X R126, R126, UR10, R30, P4, P5 ;  /* 0x0000000a7e7ebc10 */ /* 0x000fe4000a7ea41e */
[----:B------:R-:W-:-:S04]  /*17a60*/  ISETP.GE.AND P5, PT, R29, 0x109, PT ;  /* 0x000001091d00780c */ /* 0x000fc80003fa6270 */
[----:B------:R-:W-:Y:S02]  /*17a70*/  ISETP.LT.OR P0, PT, R28, 0x49, !P5 ;  /* 0x000000491c00780c */ /* 0x000fe40006f01670 */
[C---:B------:R-:W-:Y:S02]  /*17a80*/  LOP3.LUT P3, RZ, R0.reuse, 0x40000, RZ, 0xc0, !PT ;  /* 0x0004000000ff7812 */ /* 0x040fe4000786c0ff */
[----:B------:R-:W-:-:S09]  /*17a90*/  LOP3.LUT R0, R0, 0xffffbfff, RZ, 0xc0, !PT ;  /* 0xffffbfff00007812 */ /* 0x000fd200078ec0ff */
[----:B------:R-:W-:Y:S02]  /*17aa0*/  @!P0 IADD3 R93, P1, P4, R93, UR11, R24 ;  /* 0x0000000b5d5d8c10 */ /* 0x000fe4000fc3e018 */
[----:B------:R-:W-:Y:S02]  /*17ab0*/  @P0 LOP3.LUT R0, R0, 0x4000, RZ, 0xfc, !PT ;  /* 0x0000400000000812 */ /* 0x000fe400078efcff */
[----:B------:R-:W-:Y:S02]  /*17ac0*/  @!P0 IADD3.X R111, R111, UR10, R30, P1, P4 ;  /* 0x0000000a6f6f8c10 */ /* 0x000fe40008fe841e */
        /* <DEDUP_REMOVED lines=8> */
[----:B0-----:R-:W-:-:S06]  /*17b50*/  PRMT R20, RZ, 0x7610, R20 ;  /* 0x00007610ff147816 */ /* 0x001fcc0000000014 */
[----:B------:R-:W3:Y:S01]  /*17b60*/  @!P0 LDG.E.U8 R20, desc[UR52][R6.64+0x39] ;  /* 0x0000393406148981 */ /* 0x000ee2000c1e1100 */
[----:B------:R-:W-:Y:S02]  /*17b70*/  ISETP.LT.OR P1, PT, R28, 0x4a, !P5 ;  /* 0x0000004a1c00780c */ /* 0x000fe40006f21670 */
[----:B------:R-:W-:-:S11]  /*17b80*/  LOP3.LUT R0, R0, 0xffff7fff, RZ, 0xc0, !PT ;  /* 0xffff7fff00007812 */ /* 0x000fd600078ec0ff */
[----:B------:R-:W-:-:S04]  /*17b90*/  @P1 LOP3.LUT R0, R0, 0x8000, RZ, 0xfc, !PT ;  /* 0x0000800000001812 */ /* 0x000fc800078efcff */
[----:B------:R-:W-:Y:S02]  /*17ba0*/  LOP3.LUT P2, RZ, R0, 0x20000, RZ, 0xc0, !PT ;  /* 0x0002000000ff7812 */ /* 0x000fe4000784c0ff */
[----:B------:R-:W-:Y:S02]  /*17bb0*/  PRMT R22, RZ, 0x7610, R22 ;  /* 0x00007610ff167816 */ /* 0x000fe40000000016 */
[----:B---3--:R-:W-:-:S04]  /*17bc0*/  LOP3.LUT R20, R20, 0xff, RZ, 0xc0, !PT ;  /* 0x000000ff14147812 */ /* 0x008fc800078ec0ff */
[----:B------:R-:W-:-:S05]  /*17bd0*/  F2FP.F16.E4M3.UNPACK_B R20, R20 ;  /* 0x00000014ff14723e */ /* 0x000fca00020006ff */
[----:B------:R-:W-:-:S05]  /*17be0*/  HADD2.F32 R20, -RZ, R20.H0_H0 ;  /* 0x20000014ff147230 */ /* 0x000fca0000004100 */
[----:B------:R-:W-:-:S04]  /*17bf0*/  FMUL R20, R20, UR46 ;  /* 0x0000002e14147c20 */ /* 0x000fc80008400000 */
[----:B--2---:R-:W-:Y:S01]  /*17c00*/  FFMA R20, R131, UR47, R20 ;  /* 0x0000002f83147c23 */ /* 0x004fe20008000014 */
[----:B------:R-:W-:Y:S01]  /*17c10*/  IMAD.U32 R113, RZ, RZ, UR8 ;  /* 0x00000008ff717e24 */ /* 0x000fe2000f8e00ff */
[----:B------:R-:W2:Y:S03]  /*17c20*/  LDL.LU R131, [R1+0x1c0] ;  /* 0x0001c00001837983 */ /* 0x000ea60000300800 */
[----:B------:R-:W-:-:S05]  /*17c30*/  F2FP.SATFINITE.E4M3.F32.PACK_AB_MERGE_C R20, RZ, R20, RZ ;  /* 0x00000014ff14723e */ /* 0x000fca00048070ff */
[----:B------:R0:W-:Y:S04]  /*17c40*/  @!P0 STG.E.U8 desc[UR52][R84.64+0x39], R20 ;  /* 0x0000391454008986 */ /* 0x0001e8000c101134 */
[----:B------:R-:W3:Y:S01]  /*17c50*/  @!P2 LDG.E.U8 R22, desc[UR52][R14.64+0x38] ;  /* 0x000038340e16a981 */ /* 0x000ee2000c1e1100 */
[----:B------:R-:W-:Y:S01]  /*17c60*/  IMAD.U32 R130, RZ, RZ, UR7 ;  /* 0x00000007ff827e24 */ /* 0x000fe2000f8e00ff */
[----:B------:R-:W-:-:S04]  /*17c70*/  @!P1 IADD3 R113, P4, P5, R113, UR11, R24 ;  /* 0x0000000b71719c10 */ /* 0x000fc8000fd9e018 */
[----:B------:R-:W-:Y:S01]  /*17c80*/  @!P1 IADD3.X R130, R130, UR10, R30, P4, P5 ;  /* 0x0000000a82829c10 */ /* 0x000fe2000a7ea41e */
[----:B0-----:R-:W0:Y:S01]  /*17c90*/  @!P2 LDC.64 R20, c[0x0][0x5c0] ;  /* 0x00017000ff14ab82 */ /* 0x001e220000000a00 */
[C---:B------:R-:W-:Y:S02]  /*17ca0*/  ISETP.LT.OR P1, PT, R28.reuse, 0x51, !P6 ;  /* 0x000000511c00780c */ /* 0x040fe40007721670 */
[----:B------:R-:W-:Y:S01]  /*17cb0*/  ISETP.LT.OR P0, PT, R28, 0x52, !P6 ;  /* 0x000000521c00780c */ /* 0x000fe20007701670 */
[----:B------:R-:W-:Y:S02]  /*17cc0*/  IMAD.U32 R147, RZ, RZ, UR8 ;  /* 0x00000008ff937e24 */ /* 0x000fe4000f8e00ff */
[----:B------:R-:W-:Y:S02]  /*17cd0*/  IMAD.U32 R148, RZ, RZ, UR7 ;  /* 0x00000007ff947e24 */ /* 0x000fe4000f8e00ff */
[----:B------:R-:W-:Y:S02]  /*17ce0*/  IMAD.U32 R146, RZ, RZ, UR8 ;  /* 0x00000008ff927e24 */ /* 0x000fe4000f8e00ff */
[----:B------:R-:W-:-:S04]  /*17cf0*/  IMAD.U32 R143, RZ, RZ, UR7 ;  /* 0x00000007ff8f7e24 */ /* 0x000fc8000f8e00ff */
[----:B------:R-:W-:-:S04]  /*17d00*/  @!P1 IADD3 R147, P4, P5, R147, UR6, R24 ;  /* 0x0000000693939c10 */ /* 0x000fc8000fd9e018 */
[----:B------:R-:W-:Y:S02]  /*17d10*/  @!P1 IADD3.X R148, R148, UR5, R30, P4, P5 ;  /* 0x0000000594949c10 */ /* 0x000fe4000a7ea41e */
[----:B------:R-:W-:-:S04]  /*17d20*/  @!P0 IADD3 R146, P4, P5, R146, UR6, R24 ;  /* 0x0000000692928c10 */ /* 0x000fc8000fd9e018 */
[----:B------:R-:W-:Y:S02]  /*17d30*/  @!P0 IADD3.X R143, R143, UR5, R30, P4, P5 ;  /* 0x000000058f8f8c10 */ /* 0x000fe4000a7ea41e */
[----:B0-----:R-:W-:-:S05]  /*17d40*/  @!P2 IADD3 R20, P4, R23, R20, RZ ;  /* 0x000000141714a210 */ /* 0x001fca0007f9e0ff */
[----:B------:R-:W-:Y:S01]  /*17d50*/  @!P2 IMAD.X R21, R99, 0x1, R21, P4 ;  /* 0x000000016315a824 */ /* 0x000fe200020e0615 */
[----:B---3--:R-:W-:-:S04]  /*17d60*/  LOP3.LUT R22, R22, 0xff, RZ, 0xc0, !PT ;  /* 0x000000ff16167812 */ /* 0x008fc800078ec0ff */
[----:B------:R-:W-:-:S05]  /*17d70*/  F2FP.F16.E4M3.UNPACK_B R22, R22 ;  /* 0x00000016ff16723e */ /* 0x000fca00020006ff */
[----:B------:R-:W-:-:S05]  /*17d80*/  HADD2.F32 R22, -RZ, R22.H0_H0 ;  /* 0x20000016ff167230 */ /* 0x000fca0000004100 */
[----:B------:R-:W-:-:S04]  /*17d90*/  FMUL R22, R22, UR46 ;  /* 0x0000002e16167c20 */ /* 0x000fc80008400000 */
[----:B----4-:R-:W-:Y:S01]  /*17da0*/  FFMA R22, R132, UR47, R22 ;  /* 0x0000002f84167c23 */ /* 0x010fe20008000016 */
[----:B------:R-:W-:Y:S01]  /*17db0*/  LOP3.LUT R12, R12, 0xfffeffff, RZ, 0xc0, !PT ;  /* 0xfffeffff0c0c7812 */ /* 0x000fe200078ec0ff */
[----:B------:R-:W-:Y:S01]  /*17dc0*/  IMAD.U32 R142, RZ, RZ, UR8 ;  /* 0x00000008ff8e7e24 */ /* 0x000fe2000f8e00ff */
[----:B------:R-:W3:Y:S02]  /*17dd0*/  LDL.LU R132, [R1+0x1c4] ;  /* 0x0001c40001847983 */ /* 0x000ee40000300800 */
[----:B------:R-:W-:-:S05]  /*17de0*/  F2FP.SATFINITE.E4M3.F32.PACK_AB_MERGE_C R22, RZ, R22, RZ ;  /* 0x00000016ff16723e */ /* 0x000fca00048070ff */
[----:B------:R0:W-:Y:S02]  /*17df0*/  @!P2 STG.E.U8 desc[UR52][R20.64+0x38], R22 ;  /* 0x000038161400a986 */ /* 0x0001e4000c101134 */
[----:B0-----:R-:W-:Y:S01]  /*17e00*/  PRMT R22, RZ, 0x7610, R22 ;  /* 0x00007610ff167816 */ /* 0x001fe20000000016 */
[----:B------:R-:W0:Y:S05]  /*17e10*/  @!P3 LDC.64 R20, c[0x0][0x5c0] ;  /* 0x00017000ff14bb82 */ /* 0x000e2a0000000a00 */
[----:B------:R-:W4:Y:S01]  /*17e20*/  @!P3 LDG.E.U8 R22, desc[UR52][R14.64+0x39] ;  /* 0x000039340e16b981 */ /* 0x000f22000c1e1100 */
[----:B------:R-:W-:-:S04]  /*17e30*/  @P1 LOP3.LUT R12, R12, 0x10000, RZ, 0xfc, !PT ;  /* 0x000100000c0c1812 */ /* 0x000fc800078efcff */
[----:B------:R-:W-:-:S04]  /*17e40*/  LOP3.LUT R12, R12, 0xffff7fff, RZ, 0xc0, !PT ;  /* 0xffff7fff0c0c7812 */ /* 0x000fc800078ec0ff */
[----:B------:R-:W-:Y:S02]  /*17e50*/  @P0 LOP3.LUT R12, R12, 0x8000, RZ, 0xfc, !PT ;  /* 0x000080000c0c0812 */ /* 0x000fe400078efcff */
[----:B------:R-:W-:Y:S01]  /*17e60*/  ISETP.LT.OR P0, PT, R28, 0x59, !P6 ;  /* 0x000000591c00780c */ /* 0x000fe20007701670 */
[----:B------:R-:W-:Y:S01]  /*17e70*/  IMAD.U32 R137, RZ, RZ, UR7 ;  /* 0x00000007ff897e24 */ /* 0x000fe2000f8e00ff */
[----:B------:R-:W-:Y:S02]  /*17e80*/  LOP3.LUT R12, R12, 0xffffbfff, RZ, 0xc0, !PT ;  /* 0xffffbfff0c0c7812 */ /* 0x000fe400078ec0ff */
[----:B0-----:R-:W-:-:S09]  /*17e90*/  @!P3 IADD3 R20, P2, R82, R20, RZ ;  /* 0x000000145214b210 */ /* 0x001fd20007f5e0ff */
[----:B------:R-:W-:Y:S02]  /*17ea0*/  @!P0 IADD3 R142, P4, P5, R142, UR6, R24 ;  /* 0x000000068e8e8c10 */ /* 0x000fe4000fd9e018 */
[----:B------:R-:W-:Y:S02]  /*17eb0*/  @P0 LOP3.LUT R12, R12, 0x4000, RZ, 0xfc, !PT ;  /* 0x000040000c0c0812 */ /* 0x000fe400078efcff */
[----:B------:R-:W-:Y:S02]  /*17ec0*/  @!P0 IADD3.X R137, R137, UR5, R30, P4, P5 ;  /* 0x0000000589898c10 */ /* 0x000fe4000a7ea41e */
[----:B------:R-:W-:Y:S01]  /*17ed0*/  ISETP.GE.AND P0, PT, R29, 0x181, PT ;  /* 0x000001811d00780c */ /* 0x000fe20003f06270 */
[----:B------:R-:W-:-:S03]  /*17ee0*/  @!P3 IMAD.X R21, R98, 0x1, R21, P2 ;  /* 0x000000016215b824 */ /* 0x000fc600010e0615 */
[----:B------:R-:W-:Y:S02]  /*17ef0*/  ISETP.LT.OR P2, PT, R28, 0x31, !P0 ;  /* 0x000000311c00780c */ /* 0x000fe40004741670 */
[----:B----4-:R-:W-:-:S04]  /*17f00*/  LOP3.LUT R22, R22, 0xff, RZ, 0xc0, !PT ;  /* 0x000000ff16167812 */ /* 0x010fc800078ec0ff */
[----:B------:R-:W-:-:S05]  /*17f10*/  F2FP.F16.E4M3.UNPACK_B R22, R22 ;  /* 0x00000016ff16723e */ /* 0x000fca00020006ff */
[----:B------:R-:W-:-:S05]  /*17f20*/  HADD2.F32 R22, -RZ, R22.H0_H0 ;  /* 0x20000016ff167230 */ /* 0x000fca0000004100 */
[----:B------:R-:W-:-:S04]  /*17f30*/  FMUL R22, R22, UR46 ;  /* 0x0000002e16167c20 */ /* 0x000fc80008400000 */
[----:B--2---:R-:W-:Y:S01]  /*17f40*/  FFMA R22, R131, UR47, R22 ;  /* 0x0000002f83167c23 */ /* 0x004fe20008000016 */
[----:B------:R-:W-:Y:S01]  /*17f50*/  @!P2 IMAD R31, R11, 0x180, RZ ;  /* 0x000001800b1fa824 */ /* 0x000fe200078e02ff */
[----:B------:R-:W-:Y:S01]  /*17f60*/  ISETP.LT.OR P1, PT, R28, 0x5a, !P6 ;  /* 0x0000005a1c00780c */ /* 0x000fe20007721670 */
[----:B------:R-:W-:Y:S01]  /*17f70*/  IMAD.U32 R136, RZ, RZ, UR8 ;  /* 0x00000008ff887e24 */ /* 0x000fe2000f8e00ff */
[----:B------:R-:W2:Y:S01]  /*17f80*/  LDL.LU R131, [R1+0x1c8] ;  /* 0x0001c80001837983 */ /* 0x000ea20000300800 */
[----:B------:R-:W-:Y:S01]  /*17f90*/  F2FP.SATFINITE.E4M3.F32.PACK_AB_MERGE_C R22, RZ, R22, RZ ;  /* 0x00000016ff16723e */ /* 0x000fe200048070ff */
[----:B------:R-:W-:Y:S01]  /*17fa0*/  IMAD.U32 R135, RZ, RZ, UR7 ;  /* 0x00000007ff877e24 */ /* 0x000fe2000f8e00ff */
[----:B------:R-:W-:Y:S01]  /*17fb0*/  LOP3.LUT R12, R12, 0xfffffdff, RZ, 0xc0, !PT ;  /* 0xfffffdff0c0c7812 */ /* 0x000fe200078ec0ff */
[----:B------:R-:W-:Y:S01]  /*17fc0*/  IMAD.U32 R134, RZ, RZ, UR8 ;  /* 0x00000008ff867e24 */ /* 0x000fe2000f8e00ff */
[----:B------:R-:W-:Y:S01]  /*17fd0*/  LOP3.LUT R0, R0, 0xfffeffff, RZ, 0xc0, !PT ;  /* 0xfffeffff00007812 */ /* 0x000fe200078ec0ff */
[----:B------:R0:W-:Y:S01]  /*17fe0*/  @!P3 STG.E.U8 desc[UR52][R20.64+0x39], R22 ;  /* 0x000039161400b986 */ /* 0x0001e2000c101134 */
[----:B------:R-:W-:-:S03]  /*17ff0*/  IMAD.U32 R133, RZ, RZ, UR7 ;  /* 0x00000007ff857e24 */ /* 0x000fc6000f8e00ff */
[----:B------:R-:W4:Y:S01]  /*18000*/  LDL.LU R169, [R1+0x1cc] ;  /* 0x0001cc0001a97983 */ /* 0x000f220000300800 */
[----:B------:R-:W-:Y:S02]  /*18010*/  @P1 LOP3.LUT R12, R12, 0x200, RZ, 0xfc, !PT ;  /* 0x000002000c0c1812 */ /* 0x000fe400078efcff */
[----:B------:R-:W-:Y:S01]  /*18020*/  @P6 LOP3.LUT R0, R0, 0x10000, RZ, 0xfc, !PT ;  /* 0x0001000000006812 */ /* 0x000fe200078efcff */
[----:B------:R-:W4:Y:S01]  /*18030*/  LDL.LU R168, [R1+0x1d0] ;  /* 0x0001d00001a87983 */ /* 0x000f220000300800 */
[----:B0-----:R-:W0:Y:S01]  /*18040*/  @!P2 LDC.64 R22, c[0x0][0x5c0] ;  /* 0x00017000ff16ab82 */ /* 0x001e220000000a00 */
[----:B------:R-:W-:Y:S02]  /*18050*/  @!P2 IMAD.MOV.U32 R20, RZ, RZ, R24 ;  /* 0x000000ffff14a224 */ /* 0x000fe400078e0018 */
[----:B------:R-:W-:Y:S02]  /*18060*/  @!P2 IMAD.MOV.U32 R21, RZ, RZ, R30 ;  /* 0x000000ffff15a224 */ /* 0x000fe400078e001e */
[----:B------:R-:W-:-:S03]  /*18070*/  @!P2 IMAD.WIDE.U32 R20, R10, 0x180, R20 ;  /* 0x000001800a14a825 */ /* 0x000fc600078e0014 */
[----:B0-----:R-:W-:Y:S02]  /*18080*/  @!P2 IADD3 R20, P3, R20, R22, RZ ;  /* 0x000000161414a210 */ /* 0x001fe40007f7e0ff */
[----:B------:R-:W-:-:S06]  /*18090*/  PRMT R22, RZ, 0x7610, R22 ;  /* 0x00007610ff167816 */ /* 0x000fcc0000000016 */
[----:B------:R-:W3:Y:S01]  /*180a0*/  @!P2 LDG.E.U8 R22, desc[UR52][R16.64+0x30] ;  /* 0x000030341016a981 */ /* 0x000ee2000c1e1100 */
[----:B------:R-:W-:Y:S02]  /*180b0*/  @!P2 IADD3.X R21, R23, R21, R31, P3, !PT ;  /* 0x000000151715a210 */ /* 0x000fe40001ffe41f */
[----:B------:R-:W-:-:S04]  /*180c0*/  @!P1 IADD3 R136, P3, P4, R136, UR6, R24 ;  /* 0x0000000688889c10 */ /* 0x000fc8000fc7e018 */
[----:B------:R-:W-:Y:S02]  /*180d0*/  @!P1 IADD3.X R135, R135, UR5, R30, P3, P4 ;  /* 0x0000000587879c10 */ /* 0x000fe40009fe841e */
[----:B---3--:R-:W-:-:S04]  /*180e0*/  LOP3.LUT R22, R22, 0xff, RZ, 0xc0, !PT ;  /* 0x000000ff16167812 */ /* 0x008fc800078ec0ff */
        /* <DEDUP_REMOVED lines=8> */
[----:B------:R-:W-:Y:S02]  /*18170*/  @!P2 IMAD.MOV.U32 R20, RZ, RZ, R24 ;  /* 0x000000ffff14a224 */ /* 0x000fe400078e0018 */
[----:B------:R-:W-:Y:S02]  /*18180*/  @!P2 IMAD.MOV.U32 R21, RZ, RZ, R30 ;  /* 0x000000ffff15a224 */ /* 0x000fe400078e001e */
[----:B------:R-:W-:-:S03]  /*18190*/  @!P2 IMAD.WIDE.U32 R20, R10, 0x180, R20 ;  /* 0x000001800a14a825 */ /* 0x000fc600078e0014 */
[----:B0-----:R-:W-:Y:S02]  /*181a0*/  @!P2 IADD3 R20, P3, R20, R22, RZ ;  /* 0x000000161414a210 */ /* 0x001fe40007f7e0ff */
[----:B------:R-:W-:-:S06]  /*181b0*/  PRMT R22, RZ, 0x7610, R22 ;  /* 0x00007610ff167816 */ /* 0x000fcc0000000016 */
[----:B------:R-:W3:Y:S01]  /*181c0*/  @!P2 LDG.E.U8 R22, desc[UR52][R16.64+0x31] ;  /* 0x000031341016a981 */ /* 0x000ee2000c1e1100 */
[----:B------:R-:W-:-:S04]  /*181d0*/  ISETP.GE.AND P1, PT, R29, 0x109, PT ;  /* 0x000001091d00780c */ /* 0x000fc80003f26270 */
[----:B------:R-:W-:Y:S01]  /*181e0*/  ISETP.LT.OR P6, PT, R28, 0x51, !P1 ;  /* 0x000000511c00780c */ /* 0x000fe20004fc1670 */
[----:B------:R-:W-:-:S05]  /*181f0*/  @!P2 IMAD R31, R11, 0x180, RZ ;  /* 0x000001800b1fa824 */ /* 0x000fca00078e02ff */
[----:B------:R-:W-:-:S07]  /*18200*/  @!P2 IADD3.X R21, R23, R21, R31, P3, !PT ;  /* 0x000000151715a210 */ /* 0x000fce0001ffe41f */
[----:B------:R-:W-:-:S04]  /*18210*/  @!P6 IADD3 R134, P3, P4, R134, UR11, R24 ;  /* 0x0000000b8686ec10 */ /* 0x000fc8000fc7e018 */
[----:B------:R-:W-:Y:S02]  /*18220*/  @!P6 IADD3.X R133, R133, UR10, R30, P3, P4 ;  /* 0x0000000a8585ec10 */ /* 0x000fe40009fe841e */
[----:B------:R-:W-:Y:S02]  /*18230*/  LOP3.LUT P4, RZ, R13, 0x800000, RZ, 0xc0, !PT ;  /* 0x008000000dff7812 */ /* 0x000fe4000788c0ff */
[----:B---3--:R-:W-:-:S04]  /*18240*/  LOP3.LUT R22, R22, 0xff, RZ, 0xc0, !PT ;  /* 0x000000ff16167812 */ /* 0x008fc800078ec0ff */
[----:B------:R-:W-:-:S05]  /*18250*/  F2FP.F16.E4M3.UNPACK_B R22, R22 ;  /* 0x00000016ff16723e */ /* 0x000fca00020006ff */
[----:B------:R-:W-:-:S05]  /*18260*/  HADD2.F32 R22, -RZ, R22.H0_H0 ;  /* 0x20000016ff167230 */ /* 0x000fca0000004100 */
[----:B------:R-:W-:-:S04]  /*18270*/  FMUL R22, R22, UR46 ;  /* 0x0000002e16167c20 */ /* 0x000fc80008400000 */
[----:B--2---:R-:W-:-:S05]  /*18280*/  FFMA R22, R131, UR47, R22 ;  /* 0x0000002f83167c23 */ /* 0x004fca0008000016 */
[----:B------:R-:W-:-:S05]  /*18290*/  F2FP.SATFINITE.E4M3.F32.PACK_AB_MERGE_C R22, RZ, R22, RZ ;  /* 0x00000016ff16723e */ /* 0x000fca00048070ff */
[----:B------:R0:W-:Y:S02]  /*182a0*/  @!P2 STG.E.U8 desc[UR52][R20.64+0x31], R22 ;  /* 0x000031161400a986 */ /* 0x0001e4000c101134 */
[----:B0-----:R-:W-:-:S06]  /*182b0*/  PRMT R20, RZ, 0x7610, R20 ;  /* 0x00007610ff147816 */ /* 0x001fcc0000000014 */
[----:B------:R-:W2:Y:S01]  /*182c0*/  @!P4 LDG.E.U8 R20, desc[UR52][R18.64+0x30] ;  /* 0x000030341214c981 */ /* 0x000ea2000c1e1100 */
[----:B------:R-:W-:Y:S02]  /*182d0*/  LOP3.LUT P5, RZ, R13, 0x400000, RZ, 0xc0, !PT ;  /* 0x004000000dff7812 */ /* 0x000fe400078ac0ff */
[----:B------:R-:W-:Y:S02]  /*182e0*/  LOP3.LUT R12, R12, 0xfffffeff, RZ, 0xc0, !PT ;  /* 0xfffffeff0c0c7812 */ /* 0x000fe400078ec0ff */
[----:B--2---:R-:W-:-:S04]  /*182f0*/  LOP3.LUT R20, R20, 0xff, RZ, 0xc0, !PT ;  /* 0x000000ff14147812 */ /* 0x004fc800078ec0ff */
[----:B------:R-:W-:-:S05]  /*18300*/  F2FP.F16.E4M3.UNPACK_B R20, R20 ;  /* 0x00000014ff14723e */ /* 0x000fca00020006ff */
[----:B------:R-:W-:-:S05]  /*18310*/  HADD2.F32 R20, -RZ, R20.H0_H0 ;  /* 0x20000014ff147230 */ /* 0x000fca0000004100 */
[----:B------:R-:W-:-:S04]  /*18320*/  FMUL R20, R20, UR46 ;  /* 0x0000002e14147c20 */ /* 0x000fc80008400000 */
[----:B----4-:R-:W-:Y:S01]  /*18330*/  FFMA R20, R169, UR47, R20 ;  /* 0x0000002fa9147c23 */ /* 0x010fe20008000014 */
[----:B------:R-:W-:Y:S01]  /*18340*/  @P6 LOP3.LUT R12, R12, 0x100, RZ, 0xfc, !PT ;  /* 0x000001000c0c6812 */ /* 0x000fe200078efcff */
[----:B------:R-:W-:Y:S01]  /*18350*/  IMAD.U32 R132, RZ, RZ, UR8 ;  /* 0x00000008ff847e24 */ /* 0x000fe2000f8e00ff */
[----:B------:R-:W2:Y:S02]  /*18360*/  LDL.LU R169, [R1+0x1d4] ;  /* 0x0001d40001a97983 */ /* 0x000ea40000300800 */
[----:B------:R-:W-:-:S05]  /*18370*/  F2FP.SATFINITE.E4M3.F32.PACK_AB_MERGE_C R20, RZ, R20, RZ ;  /* 0x00000014ff14723e */ /* 0x000fca00048070ff */
[----:B------:R0:W-:Y:S02]  /*18380*/  @!P4 STG.E.U8 desc[UR52][R150.64+0x30], R20 ;  /* 0x000030149600c986 */ /* 0x0001e4000c101134 */
[----:B0-----:R-:W-:-:S06]  /*18390*/  PRMT R20, RZ, 0x7610, R20 ;  /* 0x00007610ff147816 */ /* 0x001fcc0000000014 */
[----:B------:R-:W3:Y:S01]  /*183a0*/  @!P5 LDG.E.U8 R20, desc[UR52][R18.64+0x31] ;  /* 0x000031341214d981 */ /* 0x000ee2000c1e1100 */
[----:B------:R-:W-:Y:S01]  /*183b0*/  ISETP.LT.OR P6, PT, R28, 0x52, !P1 ;  /* 0x000000521c00780c */ /* 0x000fe20004fc1670 */
[----:B------:R-:W-:Y:S01]  /*183c0*/  IMAD.U32 R131, RZ, RZ, UR7 ;  /* 0x00000007ff837e24 */ /* 0x000fe2000f8e00ff */
[----:B------:R-:W-:-:S11]  /*183d0*/  LOP3.LUT R12, R12, 0xffffffdf, RZ, 0xc0, !PT ;  /* 0xffffffdf0c0c7812 */ /* 0x000fd600078ec0ff */
        /* <DEDUP_REMOVED lines=8> */
[----:B------:R-:W-:-:S13]  /*18460*/  ISETP.LT.OR P2, PT, R28, 0x39, !P0 ;  /* 0x000000391c00780c */ /* 0x000fda0004741670 */
[----:B------:R-:W0:Y:S01]  /*18470*/  @!P2 LDC.64 R22, c[0x0][0x5c0] ;  /* 0x00017000ff16ab82 */ /* 0x000e220000000a00 */
[----:B------:R-:W-:Y:S01]  /*18480*/  @!P2 IMAD.MOV.U32 R21, RZ, RZ, R30 ;  /* 0x000000ffff15a224 */ /* 0x000fe200078e001e */
[----:B---3--:R-:W-:-:S04]  /*18490*/  LOP3.LUT R20, R20, 0xff, RZ, 0xc0, !PT ;  /* 0x000000ff14147812 */ /* 0x008fc800078ec0ff */
[----:B------:R-:W-:-:S05]  /*184a0*/  F2FP.F16.E4M3.UNPACK_B R20, R20 ;  /* 0x00000014ff14723e */ /* 0x000fca00020006ff */
[----:B------:R-:W-:-:S05]  /*184b0*/  HADD2.F32 R20, -RZ, R20.H0_H0 ;  /* 0x20000014ff147230 */ /* 0x000fca0000004100 */
[----:B------:R-:W-:-:S04]  /*184c0*/  FMUL R20, R20, UR46 ;  /* 0x0000002e14147c20 */ /* 0x000fc80008400000 */
[----:B------:R-:W-:Y:S01]  /*184d0*/  FFMA R20, R168, UR47, R20 ;  /* 0x0000002fa8147c23 */ /* 0x000fe20008000014 */
[----:B------:R-:W-:Y:S01]  /*184e0*/  @!P2 IMAD R31, R11, 0x180, RZ ;  /* 0x000001800b1fa824 */ /* 0x000fe200078e02ff */
[----:B------:R-:W-:Y:S01]  /*184f0*/  ISETP.LT.OR P1, PT, R28, 0x5a, !P1 ;  /* 0x0000005a1c00780c */ /* 0x000fe20004f21670 */
[----:B------:R-:W-:Y:S01]  /*18500*/  IMAD.U32 R92, RZ, RZ, UR8 ;  /* 0x00000008ff5c7e24 */ /* 0x000fe2000f8e00ff */
[----:B------:R-:W3:Y:S01]  /*18510*/  LDL.LU R168, [R1+0x1d8] ;  /* 0x0001d80001a87983 */ /* 0x000ee20000300800 */
[----:B------:R-:W-:-:S05]  /*18520*/  F2FP.SATFINITE.E4M3.F32.PACK_AB_MERGE_C R20, RZ, R20, RZ ;  /* 0x00000014ff14723e */ /* 0x000fca00048070ff */
[----:B------:R1:W-:Y:S02]  /*18530*/  @!P5 STG.E.U8 desc[UR52][R144.64+0x31], R20 ;  /* 0x000031149000d986 */ /* 0x0003e4000c101134 */
[----:B-1----:R-:W-:-:S04]  /*18540*/  @!P2 IMAD.MOV.U32 R20, RZ, RZ, R24 ;  /* 0x000000ffff14a224 */ /* 0x002fc800078e0018 */
[----:B------:R-:W-:-:S03]  /*18550*/  @!P2 IMAD.WIDE.U32 R20, R10, 0x180, R20 ;  /* 0x000001800a14a825 */ /* 0x000fc600078e0014 */
[----:B0-----:R-:W-:Y:S02]  /*18560*/  @!P2 IADD3 R20, P3, R20, R22, RZ ;  /* 0x000000161414a210 */ /* 0x001fe40007f7e0ff */
[----:B------:R-:W-:-:S06]  /*18570*/  PRMT R22, RZ, 0x7610, R22 ;  /* 0x00007610ff167816 */ /* 0x000fcc0000000016 */
[----:B------:R-:W4:Y:S01]  /*18580*/  @!P2 LDG.E.U8 R22, desc[UR52][R16.64+0x38] ;  /* 0x000038341016a981 */ /* 0x000f22000c1e1100 */
[----:B------:R-:W-:Y:S01]  /*18590*/  @!P2 IADD3.X R21, R23, R21, R31, P3, !PT ;  /* 0x000000151715a210 */ /* 0x000fe20001ffe41f */
[----:B------:R-:W-:Y:S01]  /*185a0*/  IMAD.U32 R91, RZ, RZ, UR7 ;  /* 0x00000007ff5b7e24 */ /* 0x000fe2000f8e00ff */
        /* <DEDUP_REMOVED lines=18> */
[----:B------:R-:W4:Y:S01]  /*186d0*/  @!P2 LDG.E.U8 R22, desc[UR52][R16.64+0x39] ;  /* 0x000039341016a981 */ /* 0x000f22000c1e1100 */
[----:B------:R-:W-:Y:S01]  /*186e0*/  @P6 LOP3.LUT R12, R12, 0x40, RZ, 0xfc, !PT ;  /* 0x000000400c0c6812 */ /* 0x000fe200078efcff */
[----:B------:R-:W-:-:S03]  /*186f0*/  @!P2 IMAD R31, R11, 0x180, RZ ;  /* 0x000001800b1fa824 */ /* 0x000fc600078e02ff */
[----:B------:R-:W-:Y:S02]  /*18700*/  LOP3.LUT R12, R12, 0xffffffef, RZ, 0xc0, !PT ;  /* 0xffffffef0c0c7812 */ /* 0x000fe400078ec0ff */
[----:B------:R-:W-:Y:S02]  /*18710*/  @!P2 IADD3.X R21, R21, R23, R31, P3, !PT ;  /* 0x000000171515a210 */ /* 0x000fe40001ffe41f */
[----:B------:R-:W-:Y:S02]  /*18720*/  @P1 LOP3.LUT R12, R12, 0x10, RZ, 0xfc, !PT ;  /* 0x000000100c0c1812 */ /* 0x000fe400078efcff */
[----:B------:R-:W-:Y:S02]  /*18730*/  LOP3.LUT P1, RZ, R13, 0x4000000, RZ, 0xc0, !PT ;  /* 0x040000000dff7812 */ /* 0x000fe4000782c0ff */
[----:B----4-:R-:W-:-:S04]  /*18740*/  LOP3.LUT R22, R22, 0xff, RZ, 0xc0, !PT ;  /* 0x000000ff16167812 */ /* 0x010fc800078ec0ff */
[----:B------:R-:W-:-:S05]  /*18750*/  F2FP.F16.E4M3.UNPACK_B R22, R22 ;  /* 0x00000016ff16723e */ /* 0x000fca00020006ff */
[----:B------:R-:W-:-:S05]  /*18760*/  HADD2.F32 R22, -RZ, R22.H0_H0 ;  /* 0x20000016ff167230 */ /* 0x000fca0000004100 */
[----:B------:R-:W-:-:S04]  /*18770*/  FMUL R22, R22, UR46 ;  /* 0x0000002e16167c20 */ /* 0x000fc80008400000 */
[----:B---3--:R-:W-:Y:S01]  /*18780*/  FFMA R22, R168, UR47, R22 ;  /* 0x0000002fa8167c23 */ /* 0x008fe20008000016 */
[----:B------:R-:W-:Y:S01]  /*18790*/  LOP3.LUT P6, RZ, R0, 0x10000, RZ, 0xc0, !PT ;  /* 0x0001000000ff7812 */ /* 0x000fe200078cc0ff */
[----:B------:R-:W-:Y:S01]  /*187a0*/  IMAD.U32 R90, RZ, RZ, UR8 ;  /* 0x00000008ff5a7e24 */ /* 0x000fe2000f8e00ff */
[----:B------:R-:W-:Y:S01]  /*187b0*/  LOP3.LUT R12, R12, 0xffffdfff, RZ, 0xc0, !PT ;  /* 0xffffdfff0c0c7812 */ /* 0x000fe200078ec0ff */
[----:B------:R-:W-:Y:S01]  /*187c0*/  IMAD.U32 R87, RZ, RZ, UR7 ;  /* 0x00000007ff577e24 */ /* 0x000fe2000f8e00ff */
[----:B------:R-:W-:Y:S01]  /*187d0*/  F2FP.SATFINITE.E4M3.F32.PACK_AB_MERGE_C R22, RZ, R22, RZ ;  /* 0x00000016ff16723e */ /* 0x000fe200048070ff */
[----:B------:R-:W3:Y:S04]  /*187e0*/  LDL.LU R168, [R1+0x1e0] ;  /* 0x0001e00001a87983 */ /* 0x000ee80000300800 */
[----:B------:R0:W-:Y:S02]  /*187f0*/  @!P2 STG.E.U8 desc[UR52][R20.64+0x39], R22 ;  /* 0x000039161400a986 */ /* 0x0001e4000c101134 */
[----:B0-----:R-:W-:-:S06]  /*18800*/  PRMT R20, RZ, 0x7610, R20 ;  /* 0x00007610ff147816 */ /* 0x001fcc0000000014 */
[----:B------:R-:W4:Y:S01]  /*18810*/  @!P1 LDG.E.U8 R20, desc[UR52][R18.64+0x38] ;  /* 0x0000383412149981 */ /* 0x000f22000c1e1100 */
[----:B------:R-:W-:-:S13]  /*18820*/  ISETP.LT.OR P0, PT, R28, 0x61, !P6 ;  /* 0x000000611c00780c */ /* 0x000fda0007701670 */
        /* <DEDUP_REMOVED lines=13> */
[----:B------:R-:W-:Y:S02]  /*18900*/  IMAD.U32 R84, RZ, RZ, UR8 ;  /* 0x00000008ff547e24 */ /* 0x000fe4000f8e00ff */
[----:B------:R-:W-:Y:S01]  /*18910*/  IMAD.U32 R83, RZ, RZ, UR7 ;  /* 0x00000007ff537e24 */ /* 0x000fe2000f8e00ff */
[----:B------:R-:W-:Y:S01]  /*18920*/  LOP3.LUT R0, R0, 0xfffff7ff, RZ, 0xc0, !PT ;  /* 0xfffff7ff00007812 */ /* 0x000fe200078ec0ff */
[----:B------:R0:W-:Y:S01]  /*18930*/  @!P1 STG.E.U8 desc[UR52][R156.64+0x38], R20 ;  /* 0x000038149c009986 */ /* 0x0001e2000c101134 */
[----:B------:R-:W-:-:S02]  /*18940*/  IMAD.U32 R82, RZ, RZ, UR8 ;  /* 0x00000008ff527e24 */ /* 0x000fc4000f8e00ff */
[----:B------:R-:W-:Y:S01]  /*18950*/  IMAD.U32 R81, RZ, RZ, UR7 ;  /* 0x00000007ff517e24 */ /* 0x000fe2000f8e00ff */
[----:B------:R-:W2:Y:S01]  /*18960*/  LDL.LU R169, [R1+0x1e4] ;  /* 0x0001e40001a97983 */ /* 0x000ea20000300800 */
[----:B0-----:R-:W-:-:S06]  /*18970*/  PRMT R20, RZ, 0x7610, R20 ;  /* 0x00007610ff147816 */ /* 0x001fcc0000000014 */
[----:B------:R-:W4:Y:S01]  /*18980*/  @!P0 LDG.E.U8 R20, desc[UR52][R18.64+0x39] ;  /* 0x0000393412148981 */ /* 0x000f22000c1e1100 */
[----:B------:R-:W-:-:S04]  /*18990*/  @!P2 IADD3 R86, P3, P4, R86, UR6, R24 ;  /* 0x000000065656ac10 */ /* 0x000fc8000fc7e018 */
[----:B------:R-:W-:Y:S02]  /*189a0*/  @!P2 IADD3.X R85, R85, UR5, R30, P3, P4 ;  /* 0x000000055555ac10 */ /* 0x000fe40009fe841e */
[----:B------:R-:W-:-:S13]  /*189b0*/  ISETP.LT.OR P3, PT, R28, 0x69, !P6 ;  /* 0x000000691c00780c */ /* 0x000fda0007761670 */
[----:B------:R-:W-:-:S04]  /*189c0*/  @!P3 IADD3 R84, P4, P5, R84, UR6, R24 ;  /* 0x000000065454bc10 */ /* 0x000fc8000fd9e018 */
[----:B------:R-:W-:Y:S02]  /*189d0*/  @!P3 IADD3.X R83, R83, UR5, R30, P4, P5 ;  /* 0x000000055353bc10 */ /* 0x000fe4000a7ea41e */
[----:B------:R-:W-:Y:S02]  /*189e0*/  ISETP.LT.OR P4, PT, R28, 0x6a, !P6 ;  /* 0x0000006a1c00780c */ /* 0x000fe40007781670 */
[----:B------:R-:W-:Y:S02]  /*189f0*/  @P2 LOP3.LUT R0, R0, 0x800, RZ, 0xfc, !PT ;  /* 0x0000080000002812 */ /* 0x000fe400078efcff */
[----:B------:R-:W-:-:S09]  /*18a00*/  ISETP.GE.AND P2, PT, R29, 0x109, PT ;  /* 0x000001091d00780c */ /* 0x000fd20003f46270 */
[----:B------:R-:W-:-:S04]  /*18a10*/  @!P4 IADD3 R82, P6, P5, R82, UR6, R24 ;  /* 0x000000065252cc10 */ /* 0x000fc8000fdde018 */
[----:B------:R-:W-:Y:S02]  /*18a20*/  @!P4 IADD3.X R81, R81, UR5, R30, P6, P5 ;  /* 0x000000055151cc10 */ /* 0x000fe4000b7ea41e */
[----:B------:R-:W-:Y:S01]  /*18a30*/  ISETP.LT.OR P5, PT, R28, 0x61, !P2 ;  /* 0x000000611c00780c */ /* 0x000fe200057a1670 */
[----:B------:R-:W-:Y:S01]  /*18a40*/  IMAD.U32 R22, RZ, RZ, UR8 ;  /* 0x00000008ff167e24 */ /* 0x000fe2000f8e00ff */
[----:B------:R-:W-:Y:S01]  /*18a50*/  LOP3.LUT R0, R0, 0xfffffbff, RZ, 0xc0, !PT ;  /* 0xfffffbff00007812 */ /* 0x000fe200078ec0ff */
[----:B------:R-:W-:-:S03]  /*18a60*/  IMAD.U32 R23, RZ, RZ, UR7 ;  /* 0x00000007ff177e24 */ /* 0x000fc6000f8e00ff */
        /* <DEDUP_REMOVED lines=8> */
[----:B------:R-:W-:Y:S01]  /*18af0*/  F2FP.SATFINITE.E4M3.F32.PACK_AB_MERGE_C R20, RZ, R20, RZ ;  /* 0x00000014ff14723e */ /* 0x000fe200048070ff */
[----:B------:R-:W4:Y:S04]  /*18b00*/  LDL.LU R170, [R1+0x1ec] ;  /* 0x0001ec0001aa7983 */ /* 0x000f280000300800 */
[----:B------:R0:W-:Y:S01]  /*18b10*/  @!P0 STG.E.U8 desc[UR52][R152.64+0x39], R20 ;  /* 0x0000391498008986 */ /* 0x0001e2000c101134 */
[----:B------:R-:W-:-:S04]  /*18b20*/  @!P5 IADD3 R22, P0, P6, R22, UR11, R24 ;  /* 0x0000000b1616dc10 */ /* 0x000fc8000fe1e018 */
[----:B------:R-:W-:Y:S02]  /*18b30*/  @!P5 IADD3.X R23, R23, UR10, R30, P0, P6 ;  /* 0x0000000a1717dc10 */ /* 0x000fe400087ec41e */
[----:B------:R-:W-:Y:S02]  /*18b40*/  ISETP.LT.OR P6, PT, R28, 0x41, !P3 ;  /* 0x000000411c00780c */ /* 0x000fe40005fc1670 */
[----:B0-----:R-:W-:-:S11]  /*18b50*/  PRMT R20, RZ, 0x7610, R20 ;  /* 0x00007610ff147816 */ /* 0x001fd60000000014 */
[----:B------:R-:W2:Y:S02]  /*18b60*/  @!P6 LDG.E.U8 R20, desc[UR52][R26.64+0x40] ;  /* 0x000040341a14e981 */ /* 0x000ea4000c1e1100 */
[----:B--2---:R-:W-:-:S04]  /*18b70*/  LOP3.LUT R20, R20, 0xff, RZ, 0xc0, !PT ;  /* 0x000000ff14147812 */ /* 0x004fc800078ec0ff */
[----:B------:R-:W-:-:S05]  /*18b80*/  F2FP.F16.E4M3.UNPACK_B R20, R20 ;  /* 0x00000014ff14723e */ /* 0x000fca00020006ff */
[----:B------:R-:W-:-:S05]  /*18b90*/  HADD2.F32 R20, -RZ, R20.H0_H0 ;  /* 0x20000014ff147230 */ /* 0x000fca0000004100 */
[----:B------:R-:W-:Y:S02]  /*18ba0*/  FMUL R31, R20, UR46 ;  /* 0x0000002e141f7c20 */ /* 0x000fe40008400000 */
[----:B------:R-:W0:Y:S02]  /*18bb0*/  @!P6 LDC.64 R20, c[0x0][0x5c0] ;  /* 0x00017000ff14eb82 */ /* 0x000e240000000a00 */
[----:B------:R-:W-:Y:S01]  /*18bc0*/  FFMA R31, R169, UR47, R31 ;  /* 0x0000002fa91f7c23 */ /* 0x000fe2000800001f */
[----:B------:R-:W-:Y:S01]  /*18bd0*/  LOP3.LUT R0, R0, 0xffffefff, RZ, 0xc0, !PT ;  /* 0xffffefff00007812 */ /* 0x000fe200078ec0ff */
[----:B------:R-:W2:Y:S03]  /*18be0*/  LDL.LU R169, [R1+0x1f0] ;  /* 0x0001f00001a97983 */ /* 0x000ea60000300800 */
[----:B------:R-:W-:Y:S02]  /*18bf0*/  F2FP.SATFINITE.E4M3.F32.PACK_AB_MERGE_C R31, RZ, R31, RZ ;  /* 0x0000001fff1f723e */ /* 0x000fe400048070ff */
[----:B0-----:R-:W-:-:S05]  /*18c00*/  @!P6 IADD3 R20, P0, R24, R20, RZ ;  /* 0x000000141814e210 */ /* 0x001fca0007f1e0ff */
[----:B------:R-:W-:-:S05]  /*18c10*/  @!P6 IMAD.X R21, R30, 0x1, R21, P0 ;  /* 0x000000011e15e824 */ /* 0x000fca00000e0615 */
[----:B------:R0:W-:Y:S01]  /*18c20*/  @!P6 STG.E.U8 desc[UR52][R20.64+0x40], R31 ;  /* 0x0000401f1400e986 */ /* 0x0001e2000c101134 */
[----:B------:R-:W-:Y:S02]  /*18c30*/  ISETP.LT.OR P6, PT, R28, 0x42, !P3 ;  /* 0x000000421c00780c */ /* 0x000fe40005fc1670 */
[----:B0-----:R-:W-:-:S11]  /*18c40*/  PRMT R31, RZ, 0x7610, R31 ;  /* 0x00007610ff1f7816 */ /* 0x001fd6000000001f */
[----:B------:R-:W0:Y:S01]  /*18c50*/  @!P6 LDC.64 R20, c[0x0][0x5c0] ;  /* 0x00017000ff14eb82 */ /* 0x000e220000000a00 */
[----:B------:R-:W3:Y:S01]  /*18c60*/  @!P6 LDG.E.U8 R31, desc[UR52][R26.64+0x41] ;  /* 0x000041341a1fe981 */ /* 0x000ee2000c1e1100 */
[----:B------:R-:W-:-:S04]  /*18c70*/  @P4 LOP3.LUT R0, R0, 0x1000, RZ, 0xfc, !PT ;  /* 0x0000100000004812 */ /* 0x000fc800078efcff */
[----:B------:R-:W-:Y:S02]  /*18c80*/  LOP3.LUT P1, RZ, R0, 0x100, RZ, 0xc0, !PT ;  /* 0x0000010000ff7812 */ /* 0x000fe4000782c0ff */
[----:B0-----:R-:W-:-:S05]  /*18c90*/  @!P6 IADD3 R20, P4, R24, R20, RZ ;  /* 0x000000141814e210 */ /* 0x001fca0007f9e0ff */
[----:B------:R-:W-:Y:S01]  /*18ca0*/  @!P6 IMAD.X R21, R30, 0x1, R21, P4 ;  /* 0x000000011e15e824 */ /* 0x000fe200020e0615 */
        /* <DEDUP_REMOVED lines=8> */
[----:B------:R0:W-:Y:S02]  /*18d30*/  @!P6 STG.E.U8 desc[UR52][R20.64+0x41], R31 ;  /* 0x0000411f1400e986 */ /* 0x0001e4000c101134 */
[----:B0-----:R-:W-:-:S06]  /*18d40*/  PRMT R20, RZ, 0x7610, R20 ;  /* 0x00007610ff147816 */ /* 0x001fcc0000000014 */
[----:B------:R-:W4:Y:S01]  /*18d50*/  @!P1 LDG.E.U8 R20, desc[UR52][R8.64+0x40] ;  /* 0x0000403408149981 */ /* 0x000f22000c1e1100 */
[----:B------:R-:W-:-:S04]  /*18d60*/  @P5 LOP3.LUT R0, R0, 0x2000, RZ, 0xfc, !PT ;  /* 0x0000200000005812 */ /* 0x000fc800078efcff */
[----:B------:R-:W-:Y:S02]  /*18d70*/  LOP3.LUT P0, RZ, R0, 0x80, RZ, 0xc0, !PT ;  /* 0x0000008000ff7812 */ /* 0x000fe4000780c0ff */
[----:B----4-:R-:W-:-:S04]  /*18d80*/  LOP3.LUT R20, R20, 0xff, RZ, 0xc0, !PT ;  /* 0x000000ff14147812 */ /* 0x010fc800078ec0ff */
[----:B------:R-:W-:-:S05]  /*18d90*/  F2FP.F16.E4M3.UNPACK_B R20, R20 ;  /* 0x00000014ff14723e */ /* 0x000fca00020006ff */
[----:B------:R-:W-:-:S05]  /*18da0*/  HADD2.F32 R20, -RZ, R20.H0_H0 ;  /* 0x20000014ff147230 */ /* 0x000fca0000004100 */
[----:B------:R-:W-:-:S04]  /*18db0*/  FMUL R20, R20, UR46 ;  /* 0x0000002e14147c20 */ /* 0x000fc80008400000 */
[----:B------:R-:W-:-:S05]  /*18dc0*/  FFMA R20, R170, UR47, R20 ;  /* 0x0000002faa147c23 */ /* 0x000fca0008000014 */
        /* <DEDUP_REMOVED lines=8> */
[----:B--2---:R-:W-:Y:S02]  /*18e50*/  FFMA R20, R169, UR47, R20 ;  /* 0x0000002fa9147c23 */ /* 0x004fe40008000014 */
[----:B------:R-:W2:Y:S03]  /*18e60*/  LDL.LU R169, [R1+0x1f8] ;  /* 0x0001f80001a97983 */ /* 0x000ea60000300800 */
[----:B------:R-:W-:Y:S01]  /*18e70*/  F2FP.SATFINITE.E4M3.F32.PACK_AB_MERGE_C R20, RZ, R20, RZ ;  /* 0x00000014ff14723e */ /* 0x000fe200048070ff */
[----:B------:R-:W4:Y:S04]  /*18e80*/  LDL.LU R170, [R1+0x1fc] ;  /* 0x0001fc0001aa7983 */ /* 0x000f280000300800 */
[----:B------:R0:W-:Y:S01]  /*18e90*/  @!P0 STG.E.U8 desc[UR52][R122.64+0x41], R20 ;  /* 0x000041147a008986 */ /* 0x0001e2000c101134 */
[----:B------:R-:W-:-:S02]  /*18ea0*/  ISETP.LT.OR P0, PT, R28, 0x49, !P3 ;  /* 0x000000491c00780c */ /* 0x000fc40005f01670 */
[----:B0-----:R-:W-:-:S11]  /*18eb0*/  PRMT R122, RZ, 0x7610, R122 ;  /* 0x00007610ff7a7816 */ /* 0x001fd6000000007a */
[----:B------:R-:W0:Y:S01]  /*18ec0*/  @!P0 LDC.64 R20, c[0x0][0x5c0] ;  /* 0x00017000ff148b82 */ /* 0x000e220000000a00 */
[----:B------:R-:W3:Y:S01]  /*18ed0*/  @!P0 LDG.E.U8 R122, desc[UR52][R26.64+0x48] ;  /* 0x000048341a7a8981 */ /* 0x000ee2000c1e1100 */
[----:B0-----:R-:W-:-:S05]  /*18ee0*/  @!P0 IADD3 R20, P1, R24, R20, RZ ;  /* 0x0000001418148210 */ /* 0x001fca0007f3e0ff */
[----:B------:R-:W-:Y:S01]  /*18ef0*/  @!P0 IMAD.X R21, R30, 0x1, R21, P1 ;  /* 0x000000011e158824 */ /* 0x000fe200008e0615 */
[----:B---3--:R-:W-:-:S04]  /*18f00*/  LOP3.LUT R122, R122, 0xff, RZ, 0xc0, !PT ;  /* 0x000000ff7a7a7812 */ /* 0x008fc800078ec0ff */
[----:B------:R-:W-:-:S05]  /*18f10*/  F2FP.F16.E4M3.UNPACK_B R122, R122 ;  /* 0x0000007aff7a723e */ /* 0x000fca00020006ff */
[----:B------:R-:W-:-:S05]  /*18f20*/  HADD2.F32 R122, -RZ, R122.H0_H0 ;  /* 0x2000007aff7a7230 */ /* 0x000fca0000004100 */
[----:B------:R-:W-:-:S04]  /*18f30*/  FMUL R122, R122, UR46 ;  /* 0x0000002e7a7a7c20 */ /* 0x000fc80008400000 */
[----:B------:R-:W-:Y:S01]  /*18f40*/  FFMA R122, R168, UR47, R122 ;  /* 0x0000002fa87a7c23 */ /* 0x000fe2000800007a */
[----:B------:R-:W-:Y:S01]  /*18f50*/  LOP3.LUT P5, RZ, R0, 0x20, RZ, 0xc0, !PT ;  /* 0x0000002000ff7812 */ /* 0x000fe200078ac0ff */
[----:B------:R-:W-:Y:S01]  /*18f60*/  IMAD.U32 R31, RZ, RZ, UR8 ;  /* 0x00000008ff1f7e24 */ /* 0x000fe2000f8e00ff */
[C---:B------:R-:W-:Y:S01]  /*18f70*/  ISETP.LT.OR P6, PT, R28.reuse, 0x62, !P2 ;  /* 0x000000621c00780c */ /* 0x040fe200057c1670 */
[----:B------:R-:W-:Y:S01]  /*18f80*/  IMAD.U32 R80, RZ, RZ, UR7 ;  /* 0x00000007ff507e24 */ /* 0x000fe2000f8e00ff */
[----:B------:R-:W-:Y:S01]  /*18f90*/  F2FP.SATFINITE.E4M3.F32.PACK_AB_MERGE_C R122, RZ, R122, RZ ;  /* 0x0000007aff7a723e */ /* 0x000fe200048070ff */
[----:B------:R-:W3:Y:S04]  /*18fa0*/  LDL.LU R168, [R1+0x200] ;  /* 0x0002000001a87983 */ /* 0x000ee80000300800 */
[----:B------:R0:W-:Y:S01]  /*18fb0*/  @!P0 STG.E.U8 desc[UR52][R20.64+0x48], R122 ;  /* 0x0000487a14008986 */ /* 0x0001e2000c101134 */
[----:B------:R-:W-:-:S02]  /*18fc0*/  ISETP.LT.OR P0, PT, R28, 0x4a, !P3 ;  /* 0x0000004a1c00780c */ /* 0x000fc40005f01670 */
        /* <DEDUP_REMOVED lines=9> */
[----:B------:R-:W-:Y:S01]  /*19060*/  FFMA R122, R169, UR47, R122 ;  /* 0x0000002fa97a7c23 */ /* 0x000fe2000800007a */
[----:B------:R-:W-:Y:S01]  /*19070*/  @!P6 IADD3 R31, P2, P4, R31, UR11, R24 ;  /* 0x0000000b1f1fec10 */ /* 0x000fe2000fc5e018 */
[----:B------:R-:W2:Y:S03]  /*19080*/  LDL.LU R169, [R1+0x204] ;  /* 0x0002040001a97983 */ /* 0x000ea60000300800 */
[----:B------:R-:W-:-:S05]  /*19090*/  F2FP.SATFINITE.E4M3.F32.PACK_AB_MERGE_C R122, RZ, R122, RZ ;  /* 0x0000007aff7a723e */ /* 0x000fca00048070ff */
[----:B------:R0:W-:Y:S02]  /*190a0*/  @!P0 STG.E.U8 desc[UR52][R20.64+0x49], R122 ;  /* 0x0000497a14008986 */ /* 0x0001e4000c101134 */
[----:B0-----:R-:W-:-:S06]  /*190b0*/  PRMT R20, RZ, 0x7610, R20 ;  /* 0x00007610ff147816 */ /* 0x001fcc0000000014 */
[----:B------:R-:W4:Y:S01]  /*190c0*/  @!P5 LDG.E.U8 R20, desc[UR52][R8.64+0x48] ;  /* 0x000048340814d981 */ /* 0x000f22000c1e1100 */
[----:B------:R-:W-:Y:S02]  /*190d0*/  @!P6 IADD3.X R80, R80, UR10, R30, P2, P4 ;  /* 0x0000000a5050ec10 */ /* 0x000fe400097e841e */
[----:B------:R-:W-:Y:S02]  /*190e0*/  LOP3.LUT P4, RZ, R13, 0x40000000, RZ, 0xc0, !PT ;  /* 0x400000000dff7812 */ /* 0x000fe4000788c0ff */
[----:B----4-:R-:W-:-:S04]  /*190f0*/  LOP3.LUT R20, R20, 0xff, RZ, 0xc0, !PT ;  /* 0x000000ff14147812 */ /* 0x010fc800078ec0ff */
[----:B------:R-:W-:-:S05]  /*19100*/  F2FP.F16.E4M3.UNPACK_B R20, R20 ;  /* 0x00000014ff14723e */ /* 0x000fca00020006ff */
[----:B------:R-:W-:-:S05]  /*19110*/  HADD2.F32 R20, -RZ, R20.H0_H0 ;  /* 0x20000014ff147230 */ /* 0x000fca0000004100 */
[----:B------:R-:W-:-:S04]  /*19120*/  FMUL R20, R20, UR46 ;  /* 0x0000002e14147c20 */ /* 0x000fc80008400000 */
[----:B------:R-:W-:Y:S01]  /*19130*/  FFMA R20, R170, UR47, R20 ;  /* 0x0000002faa147c23 */ /* 0x000fe20008000014 */
[----:B------:R-:W-:Y:S01]  /*19140*/  LOP3.LUT P2, RZ, R13, 0x10000000, RZ, 0xc0, !PT ;  /* 0x100000000dff7812 */ /* 0x000fe2000784c0ff */
[----:B------:R-:W4:Y:S03]  /*19150*/  LDL.LU R170, [R1+0x208] ;  /* 0x0002080001aa7983 */ /* 0x000f260000300800 */
[----:B------:R-:W-:-:S05]  /*19160*/  F2FP.SATFINITE.E4M3.F32.PACK_AB_MERGE_C R20, RZ, R20, RZ ;  /* 0x00000014ff14723e */ /* 0x000fca00048070ff */
[----:B------:R0:W-:Y:S02]  /*19170*/  @!P5 STG.E.U8 desc[UR52][R120.64+0x48], R20 ;  /* 0x000048147800d986 */ /* 0x0001e4000c101134 */
[----:B0-----:R-:W-:-:S06]  /*19180*/  PRMT R20, RZ, 0x7610, R20 ;  /* 0x00007610ff147816 */ /* 0x001fcc0000000014 */
[----:B------:R-:W3:Y:S02]  /*19190*/  @!P4 LDG.E.U8 R20, desc[UR52][R8.64+0x49] ;  /* 0x000049340814c981 */ /* 0x000ee4000c1e1100 */
[----:B---3--:R-:W-:-:S04]  /*191a0*/  LOP3.LUT R20, R20, 0xff, RZ, 0xc0, !PT ;  /* 0x000000ff14147812 */ /* 0x008fc800078ec0ff */
[----:B------:R-:W-:-:S05]  /*191b0*/  F2FP.F16.E4M3.UNPACK_B R20, R20 ;  /* 0x00000014ff14723e */ /* 0x000fca00020006ff */
[----:B------:R-:W-:-:S05]  /*191c0*/  HADD2.F32 R20, -RZ, R20.H0_H0 ;  /* 0x20000014ff147230 */ /* 0x000fca0000004100 */
[----:B------:R-:W-:-:S04]  /*191d0*/  FMUL R20, R20, UR46 ;  /* 0x0000002e14147c20 */ /* 0x000fc80008400000 */
[----:B------:R-:W-:Y:S01]  /*191e0*/  FFMA R20, R168, UR47, R20 ;  /* 0x0000002fa8147c23 */ /* 0x000fe20008000014 */
[----:B------:R-:W-:Y:S01]  /*191f0*/  LOP3.LUT P1, RZ, R13, 0x8000000, RZ, 0xc0, !PT ;  /* 0x080000000dff7812 */ /* 0x000fe2000782c0ff */
[----:B------:R-:W3:Y:S03]  /*19200*/  LDL.LU R168, [R1+0x20c] ;  /* 0x00020c0001a87983 */ /* 0x000ee60000300800 */
[----:B------:R-:W-:-:S05]  /*19210*/  F2FP.SATFINITE.E4M3.F32.PACK_AB_MERGE_C R20, RZ, R20, RZ ;  /* 0x00000014ff14723e */ /* 0x000fca00048070ff */
[----:B------:R0:W-:Y:S02]  /*19220*/  @!P4 STG.E.U8 desc[UR52][R118.64+0x49], R20 ;  /* 0x000049147600c986 */ /* 0x0001e4000c101134 */
[----:B0-----:R-:W-:-:S06]  /*19230*/  PRMT R20, RZ, 0x7610, R20 ;  /* 0x00007610ff147816 */ /* 0x001fcc0000000014 */
[----:B------:R-:W2:Y:S02]  /*19240*/  @!P2 LDG.E.U8 R20, desc[UR52][R2.64+0x40] ;  /* 0x000040340214a981 */ /* 0x000ea4000c1e1100 */
[----:B--2---:R-:W-:-:S04]  /*19250*/  LOP3.LUT R20, R20, 0xff, RZ, 0xc0, !PT ;  /* 0x000000ff14147812 */ /* 0x004fc800078ec0ff */
[----:B------:R-:W-:-:S05]  /*19260*/  F2FP.F16.E4M3.UNPACK_B R20, R20 ;  /* 0x00000014ff14723e */ /* 0x000fca00020006ff */
[----:B------:R-:W-:-:S05]  /*19270*/  HADD2.F32 R20, -RZ, R20.H0_H0 ;  /* 0x20000014ff147230 */ /* 0x000fca0000004100 */
[----:B------:R-:W-:-:S04]  /*19280*/  FMUL R20, R20, UR46 ;  /* 0x0000002e14147c20 */ /* 0x000fc80008400000 */
[----:B------:R-:W-:Y:S01]  /*19290*/  FFMA R20, R169, UR47, R20 ;  /* 0x0000002fa9147c23 */ /* 0x000fe20008000014 */
        /* <DEDUP_REMOVED lines=15> */
[----:B0-----:R-:W0:Y:S02]  /*19390*/  @!P0 LDC.64 R20, c[0x0][0x5c0] ;  /* 0x00017000ff148b82 */ /* 0x001e240000000a00 */
[----:B0-----:R-:W-:Y:S02]  /*193a0*/  @!P0 IADD3 R20, P1, R100, R20, RZ ;  /* 0x0000001464148210 */ /* 0x001fe40007f3e0ff */
[----:B------:R-:W-:-:S06]  /*193b0*/  PRMT R100, RZ, 0x7610, R100 ;  /* 0x00007610ff647816 */ /* 0x000fcc0000000064 */
[----:B------:R-:W3:Y:S01]  /*193c0*/  @!P0 LDG.E.U8 R100, desc[UR52][R4.64+0x40] ;  /* 0x0000403404648981 */ /* 0x000ee2000c1e1100 */
[----:B------:R-:W-:Y:S01]  /*193d0*/  @!P0 IMAD.X R21, R101, 0x1, R21, P1 ;  /* 0x0000000165158824 */ /* 0x000fe200008e0615 */
[----:B---3--:R-:W-:-:S04]  /*193e0*/  LOP3.LUT R100, R100, 0xff, RZ, 0xc0, !PT ;  /* 0x000000ff64647812 */ /* 0x008fc800078ec0ff */
[----:B------:R-:W-:-:S05]  /*193f0*/  F2FP.F16.E4M3.UNPACK_B R100, R100 ;  /* 0x00000064ff64723e */ /* 0x000fca00020006ff */
[----:B------:R-:W-:-:S05]  /*19400*/  HADD2.F32 R100, -RZ, R100.H0_H0 ;  /* 0x20000064ff647230 */ /* 0x000fca0000004100 */
[----:B------:R-:W-:-:S04]  /*19410*/  FMUL R100, R100, UR46 ;  /* 0x0000002e64647c20 */ /* 0x000fc80008400000 */
[----:B------:R-:W-:Y:S01]  /*19420*/  FFMA R100, R168, UR47, R100 ;  /* 0x0000002fa8647c23 */ /* 0x000fe20008000064 */
[----:B------:R-:W-:Y:S01]  /*19430*/  LOP3.LUT P2, RZ, R13, 0x1000000, RZ, 0xc0, !PT ;  /* 0x010000000dff7812 */ /* 0x000fe2000784c0ff */
[----:B------:R-:W3:Y:S03]  /*19440*/  LDL.LU R168, [R1+0x218] ;  /* 0x0002180001a87983 */ /* 0x000ee60000300800 */
[----:B------:R-:W-:Y:S02]  /*19450*/  F2FP.SATFINITE.E4M3.F32.PACK_AB_MERGE_C R101, RZ, R100, RZ ;  /* 0x00000064ff65723e */ /* 0x000fe400048070ff */
[----:B------:R-:W-:-:S03]  /*19460*/  PRMT R100, RZ, 0x7610, R100 ;  /* 0x00007610ff647816 */ /* 0x000fc60000000064 */
[----:B------:R0:W-:Y:S04]  /*19470*/  @!P0 STG.E.U8 desc[UR52][R20.64+0x40], R101 ;  /* 0x0000406514008986 */ /* 0x0001e8000c101134 */
[----:B------:R-:W2:Y:S01]  /*19480*/  @!P4 LDG.E.U8 R100, desc[UR52][R4.64+0x41] ;  /* 0x000041340464c981 */ /* 0x000ea2000c1e1100 */
[----:B0-----:R-:W0:Y:S02]  /*19490*/  @!P4 LDC.64 R20, c[0x0][0x5c0] ;  /* 0x00017000ff14cb82 */ /* 0x001e240000000a00 */
[----:B0-----:R-:W-:-:S05]  /*194a0*/  @!P4 IADD3 R20, P5, R104, R20, RZ ;  /* 0x000000146814c210 */ /* 0x001fca0007fbe0ff */
[----:B------:R-:W-:Y:S01]  /*194b0*/  @!P4 IMAD.X R21, R110, 0x1, R21, P5 ;  /* 0x000000016e15c824 */ /* 0x000fe200028e0615 */
[----:B--2---:R-:W-:-:S04]  /*194c0*/  LOP3.LUT R100, R100, 0xff, RZ, 0xc0, !PT ;  /* 0x000000ff64647812 */ /* 0x004fc800078ec0ff */
[----:B------:R-:W-:-:S05]  /*194d0*/  F2FP.F16.E4M3.UNPACK_B R100, R100 ;  /* 0x00000064ff64723e */ /* 0x000fca00020006ff */
[----:B------:R-:W-:-:S05]  /*194e0*/  HADD2.F32 R100, -RZ, R100.H0_H0 ;  /* 0x20000064ff647230 */ /* 0x000fca0000004100 */
[----:B------:R-:W-:-:S04]  /*194f0*/  FMUL R100, R100, UR46 ;  /* 0x0000002e64647c20 */ /* 0x000fc80008400000 */
[----:B------:R-:W-:Y:S01]  /*19500*/  FFMA R100, R169, UR47, R100 ;  /* 0x0000002fa9647c23 */ /* 0x000fe20008000064 */
[----:B------:R-:W-:Y:S01]  /*19510*/  LOP3.LUT P1, RZ, R13, 0x200000, RZ, 0xc0, !PT ;  /* 0x002000000dff7812 */ /* 0x000fe2000782c0ff */
[----:B------:R-:W2:Y:S03]  /*19520*/  LDL.LU R169, [R1+0x21c] ;  /* 0x00021c0001a97983 */ /* 0x000ea60000300800 */
[----:B------:R-:W-:Y:S02]  /*19530*/  F2FP.SATFINITE.E4M3.F32.PACK_AB_MERGE_C R101, RZ, R100, RZ ;  /* 0x00000064ff65723e */ /* 0x000fe400048070ff */
[----:B------:R-:W-:-:S03]  /*19540*/  PRMT R100, RZ, 0x7610, R100 ;  /* 0x00007610ff647816 */ /* 0x000fc60000000064 */
[----:B------:R0:W-:Y:S04]  /*19550*/  @!P4 STG.E.U8 desc[UR52][R20.64+0x41], R101 ;  /* 0x000041651400c986 */ /* 0x0001e8000c101134 */
        /* <DEDUP_REMOVED lines=8> */
[----:B------:R-:W-:Y:S02]  /*195e0*/  F2FP.SATFINITE.E4M3.F32.PACK_AB_MERGE_C R115, RZ, R100, RZ ;  /* 0x00000064ff73723e */ /* 0x000fe400048070ff */
[----:B------:R-:W-:-:S03]  /*195f0*/  PRMT R100, RZ, 0x7610, R100 ;  /* 0x00007610ff647816 */ /* 0x000fc60000000064 */
[----:B------:R-:W-:Y:S04]  /*19600*/  @!P2 STG.E.U8 desc[UR52][R106.64+0x48], R115 ;  /* 0x000048736a00a986 */ /* 0x000fe8000c101134 */
[----:B------:R-:W3:Y:S01]  /*19610*/  @!P1 LDG.E.U8 R100, desc[UR52][R2.64+0x49] ;  /* 0x0000493402649981 */ /* 0x000ee2000c1e1100 */
[----:B0-----:R-:W0:Y:S01]  /*19620*/  @!P0 LDC.64 R20, c[0x0][0x5c0] ;  /* 0x00017000ff148b82 */ /* 0x001e220000000a00 */
        /* <DEDUP_REMOVED lines=11> */
[----:B0-----:R-:W-:-:S05]  /*196e0*/  @!P0 IADD3 R20, P1, R109, R20, RZ ;  /* 0x000000146d148210 */ /* 0x001fca0007f3e0ff */
[----:B------:R-:W-:Y:S01]  /*196f0*/  @!P0 IMAD.X R21, R128, 0x1, R21, P1 ;  /* 0x0000000180158824 */ /* 0x000fe200008e0615 */
[----:B-1----:R-:W-:Y:S02]  /*19700*/  PRMT R96, RZ, 0x7610, R96 ;  /* 0x00007610ff607816 */ /* 0x002fe40000000060 */
        /* <DEDUP_REMOVED lines=8> */
[----:B------:R0:W-:Y:S04]  /*19790*/  @!P0 STG.E.U8 desc[UR52][R20.64+0x48], R97 ;  /* 0x0000486114008986 */ /* 0x0001e8000c101134 */
[----:B------:R-:W4:Y:S01]  /*197a0*/  @!P5 LDG.E.U8 R96, desc[UR52][R4.64+0x49] ;  /* 0x000049340460d981 */ /* 0x000f22000c1e1100 */
[----:B0-----:R-:W0:Y:S02]  /*197b0*/  @!P5 LDC.64 R20, c[0x0][0x5c0] ;  /* 0x00017000ff14db82 */ /* 0x001e240000000a00 */
[----:B0-----:R-:W-:-:S05]  /*197c0*/  @!P5 IADD3 R20, P1, R112, R20, RZ ;  /* 0x000000147014d210 */ /* 0x001fca0007f3e0ff */
[----:B------:R-:W-:Y:S01]  /*197d0*/  @!P5 IMAD.X R21, R129, 0x1, R21, P1 ;  /* 0x000000018115d824 */ /* 0x000fe200008e0615 */
        /* <DEDUP_REMOVED lines=9> */
[----:B------:R0:W-:Y:S04]  /*19870*/  @!P5 STG.E.U8 desc[UR52][R20.64+0x49], R97 ;  /* 0x000049611400d986 */ /* 0x0001e8000c101134 */
        /* <DEDUP_REMOVED lines=10> */
[----:B------:R-:W-:Y:S04]  /*19920*/  @!P4 STG.E.U8 desc[UR52][R102.64+0x40], R101 ;  /* 0x000040656600c986 */ /* 0x000fe8000c101134 */
[----:B------:R-:W2:Y:S01]  /*19930*/  @!P2 LDG.E.U8 R96, desc[UR52][R6.64+0x41] ;  /* 0x000041340660a981 */ /* 0x000ea2000c1e1100 */
[----:B0-----:R-:W0:Y:S01]  /*19940*/  @!P0 LDC.64 R20, c[0x0][0x5c0] ;  /* 0x00017000ff148b82 */ /* 0x001e220000000a00 */
        /* <DEDUP_REMOVED lines=10> */
[----:B------:R-:W4:Y:S01]  /*199f0*/  @!P0 LDG.E.U8 R96, desc[UR52][R14.64+0x40] ;  /* 0x000040340e608981 */ /* 0x000f22000c1e1100 */
[----:B0-----:R-:W-:-:S05]  /*19a00*/  @!P0 IADD3 R20, P2, R108, R20, RZ ;  /* 0x000000146c148210 */ /* 0x001fca0007f5e0ff */
[----:B------:R-:W-:Y:S01]  /*19a10*/  @!P0 IMAD.X R21, R127, 0x1, R21, P2 ;  /* 0x000000017f158824 */ /* 0x000fe200010e0615 */
[----:B-1----:R-:W-:Y:S02]  /*19a20*/  PRMT R94, RZ, 0x7610, R94 ;  /* 0x00007610ff5e7816 */ /* 0x002fe4000000005e */
        /* <DEDUP_REMOVED lines=8> */
[----:B------:R0:W-:Y:S04]  /*19ab0*/  @!P0 STG.E.U8 desc[UR52][R20.64+0x40], R95 ;  /* 0x0000405f14008986 */ /* 0x0001e8000c101134 */
[----:B------:R-:W3:Y:S01]  /*19ac0*/  @!P5 LDG.E.U8 R94, desc[UR52][R14.64+0x41] ;  /* 0x000041340e5ed981 */ /* 0x000ee2000c1e1100 */
[----:B0-----:R-:W0:Y:S02]  /*19ad0*/  @!P5 LDC.64 R20, c[0x0][0x5c0] ;  /* 0x00017000ff14db82 */ /* 0x001e240000000a00 */
        /* <DEDUP_REMOVED lines=24> */
[----:B0-----:R-:W0:Y:S01]  /*19c60*/  @!P0 LDC.64 R20, c[0x0][0x5c0] ;  /* 0x00017000ff148b82 */ /* 0x001e220000000a00 */
[----:B-1----:R-:W-:Y:S02]  /*19c70*/  PRMT R88, RZ, 0x7610, R88 ;  /* 0x00007610ff587816 */ /* 0x002fe40000000058 */
[----:B----4-:R-:W-:-:S04]  /*19c80*/  LOP3.LUT R94, R94, 0xff, RZ, 0xc0, !PT ;  /* 0x000000ff5e5e7812 */ /* 0x010fc800078ec0ff */
[----:B------:R-:W-:-:S05]  /*19c90*/  F2FP.F16.E4M3.UNPACK_B R94, R94 ;  /* 0x0000005eff5e723e */ /* 0x000fca00020006ff */
[----:B------:R-:W-:-:S05]  /*19ca0*/  HADD2.F32 R94, -RZ, R94.H0_H0 ;  /* 0x2000005eff5e7230 */ /* 0x000fca0000004100 */
[----:B------:R-:W-:-:S04]  /*19cb0*/  FMUL R94, R94, UR46 ;  /* 0x0000002e5e5e7c20 */ /* 0x000fc80008400000 */
[----:B------:R-:W-:-:S05]  /*19cc0*/  FFMA R94, R170, UR47, R94 ;  /* 0x0000002faa5e7c23 */ /* 0x000fca000800005e */
[----:B------:R-:W-:-:S05]  /*19cd0*/  F2FP.SATFINITE.E4M3.F32.PACK_AB_MERGE_C R95, RZ, R94, RZ ;  /* 0x0000005eff5f723e */ /* 0x000fca00048070ff */
[----:B------:R1:W-:Y:S04]  /*19ce0*/  @!P2 STG.E.U8 desc[UR52][R78.64+0x49], R95 ;  /* 0x0000495f4e00a986 */ /* 0x0003e8000c101134 */
[----:B------:R-:W4:Y:S01]  /*19cf0*/  @!P0 LDG.E.U8 R88, desc[UR52][R14.64+0x48] ;  /* 0x000048340e588981 */ /* 0x000f22000c1e1100 */
[----:B------:R-:W-:Y:S02]  /*19d00*/  LOP3.LUT P1, RZ, R0, 0x8000, RZ, 0xc0, !PT ;  /* 0x0000800000ff7812 */ /* 0x000fe4000782c0ff */
[----:B0-----:R-:W-:-:S05]  /*19d10*/  @!P0 IADD3 R20, P2, R93, R20, RZ ;  /* 0x000000145d148210 */ /* 0x001fca0007f5e0ff */
[----:B------:R-:W-:Y:S01]  /*19d20*/  @!P0 IMAD.X R21, R111, 0x1, R21, P2 ;  /* 0x000000016f158824 */ /* 0x000fe200010e0615 */
[----:B-1----:R-:W-:Y:S02]  /*19d30*/  PRMT R78, RZ, 0x7610, R78 ;  /* 0x00007610ff4e7816 */ /* 0x002fe4000000004e */
[----:B----4-:R-:W-:-:S04]  /*19d40*/  LOP3.LUT R88, R88, 0xff, RZ, 0xc0, !PT ;  /* 0x000000ff58587812 */ /* 0x010fc800078ec0ff */
[----:B------:R-:W-:-:S05]  /*19d50*/  F2FP.F16.E4M3.UNPACK_B R88, R88 ;  /* 0x00000058ff58723e */ /* 0x000fca00020006ff */
[----:B------:R-:W-:-:S05]  /*19d60*/  HADD2.F32 R88, -RZ, R88.H0_H0 ;  /* 0x20000058ff587230 */ /* 0x000fca0000004100 */
[----:B------:R-:W-:-:S04]  /*19d70*/  FMUL R88, R88, UR46 ;  /* 0x0000002e58587c20 */ /* 0x000fc80008400000 */
[----:B---3--:R-:W-:Y:S01]  /*19d80*/  FFMA R88, R168, UR47, R88 ;  /* 0x0000002fa8587c23 */ /* 0x008fe20008000058 */
[----:B------:R-:W-:Y:S01]  /*19d90*/  ISETP.GE.AND P5, PT, R29, 0x181, PT ;  /* 0x000001811d00780c */ /* 0x000fe20003fa6270 */
[----:B------:R-:W3:Y:S03]  /*19da0*/  LDL.LU R168, [R1+0x244] ;  /* 0x0002440001a87983 */ /* 0x000ee60000300800 */
[----:B------:R-:W-:Y:S01]  /*19db0*/  F2FP.SATFINITE.E4M3.F32.PACK_AB_MERGE_C R79, RZ, R88, RZ ;  /* 0x00000058ff4f723e */ /* 0x000fe200048070ff */
[----:B------:R-:W4:Y:S04]  /*19dc0*/  LDL.LU R170, [R1+0x248] ;  /* 0x0002480001aa7983 */ /* 0x000f280000300800 */
[----:B------:R0:W-:Y:S04]  /*19dd0*/  @!P0 STG.E.U8 desc[UR52][R20.64+0x48], R79 ;  /* 0x0000484f14008986 */ /* 0x0001e8000c101134 */
[----:B------:R-:W2:Y:S01]  /*19de0*/  @!P1 LDG.E.U8 R78, desc[UR52][R14.64+0x49] ;  /* 0x000049340e4e9981 */ /* 0x000ea2000c1e1100 */
[----:B0-----:R-:W0:Y:S02]  /*19df0*/  @!P1 LDC.64 R20, c[0x0][0x5c0] ;  /* 0x00017000ff149b82 */ /* 0x001e240000000a00 */
[----:B0-----:R-:W-:-:S05]  /*19e00*/  @!P1 IADD3 R20, P0, R113, R20, RZ ;  /* 0x0000001471149210 */ /* 0x001fca0007f1e0ff */
[----:B------:R-:W-:Y:S01]  /*19e10*/  @!P1 IMAD.X R21, R130, 0x1, R21, P0 ;  /* 0x0000000182159824 */ /* 0x000fe200000e0615 */
[----:B------:R-:W-:-:S13]  /*19e20*/  ISETP.LT.OR P0, PT, R28, 0x41, !P5 ;  /* 0x000000411c00780c */ /* 0x000fda0006f01670 */
[----:B------:R-:W-:Y:S01]  /*19e30*/  @!P0 IMAD.MOV.U32 R79, RZ, RZ, R30 ;  /* 0x000000ffff4f8224 */ /* 0x000fe200078e001e */
[----:B--2---:R-:W-:-:S04]  /*19e40*/  LOP3.LUT R78, R78, 0xff, RZ, 0xc0, !PT ;  /* 0x000000ff4e4e7812 */ /* 0x004fc800078ec0ff */
[----:B------:R-:W-:-:S05]  /*19e50*/  F2FP.F16.E4M3.UNPACK_B R78, R78 ;  /* 0x0000004eff4e723e */ /* 0x000fca00020006ff */
[----:B------:R-:W-:-:S05]  /*19e60*/  HADD2.F32 R78, -RZ, R78.H0_H0 ;  /* 0x2000004eff4e7230 */ /* 0x000fca0000004100 */
[----:B------:R-:W-:-:S04]  /*19e70*/  FMUL R78, R78, UR46 ;  /* 0x0000002e4e4e7c20 */ /* 0x000fc80008400000 */
[----:B------:R-:W-:Y:S01]  /*19e80*/  FFMA R78, R169, UR47, R78 ;  /* 0x0000002fa94e7c23 */ /* 0x000fe2000800004e */
[----:B------:R-:W-:Y:S01]  /*19e90*/  @!P0 IMAD R88, R11, 0x180, RZ ;  /* 0x000001800b588824 */ /* 0x000fe200078e02ff */
[----:B------:R-:W-:Y:S01]  /*19ea0*/  LOP3.LUT P4, RZ, R0, 0x8, RZ, 0xc0, !PT ;  /* 0x0000000800ff7812 */ /* 0x000fe2000788c0ff */
[----:B------:R-:W2:Y:S02]  /*19eb0*/  LDL.LU R169, [R1+0x24c] ;  /* 0x00024c0001a97983 */ /* 0x000ea40000300800 */
[----:B------:R-:W-:-:S05]  /*19ec0*/  F2FP.SATFINITE.E4M3.F32.PACK_AB_MERGE_C R89, RZ, R78, RZ ;  /* 0x0000004eff59723e */ /* 0x000fca00048070ff */
[----:B------:R0:W-:Y:S02]  /*19ed0*/  @!P1 STG.E.U8 desc[UR52][R20.64+0x49], R89 ;  /* 0x0000495914009986 */ /* 0x0001e4000c101134 */
[----:B0-----:R-:W0:Y:S01]  /*19ee0*/  @!P0 LDC.64 R20, c[0x0][0x5c0] ;  /* 0x00017000ff148b82 */ /* 0x001e220000000a00 */
[----:B------:R-:W-:-:S04]  /*19ef0*/  @!P0 IMAD.MOV.U32 R78, RZ, RZ, R24 ;  /* 0x000000ffff4e8224 */ /* 0x000fc800078e0018 */
[----:B------:R-:W-:-:S03]  /*19f00*/  @!P0 IMAD.WIDE.U32 R78, R10, 0x180, R78 ;  /* 0x000001800a4e8825 */ /* 0x000fc600078e004e */
[----:B0-----:R-:W-:Y:S02]  /*19f10*/  @!P0 IADD3 R20, P1, R78, R20, RZ ;  /* 0x000000144e148210 */ /* 0x001fe40007f3e0ff */
[----:B------:R-:W-:-:S06]  /*19f20*/  PRMT R78, RZ, 0x7610, R78 ;  /* 0x00007610ff4e7816 */ /* 0x000fcc000000004e */
[----:B------:R-:W3:Y:S01]  /*19f30*/  @!P0 LDG.E.U8 R78, desc[UR52][R16.64+0x40] ;  /* 0x00004034104e8981 */ /* 0x000ee2000c1e1100 */
[----:B------:R-:W-:Y:S02]  /*19f40*/  @!P0 IADD3.X R21, R21, R79, R88, P1, !PT ;  /* 0x0000004f15158210 */ /* 0x000fe40000ffe458 */
        /* <DEDUP_REMOVED lines=17> */
[----:B------:R-:W-:-:S05]  /*1a060*/  @!P0 IMAD R88, R11, 0x180, RZ ;  /* 0x000001800b588824 */ /* 0x000fca00078e02ff */
[----:B------:R-:W-:Y:S02]  /*1a070*/  @!P0 IADD3.X R21, R21, R79, R88, P1, !PT ;  /* 0x0000004f15158210 */ /* 0x000fe40000ffe458 */
[----:B----4-:R-:W-:-:S04]  /*1a080*/  LOP3.LUT R78, R78, 0xff, RZ, 0xc0, !PT ;  /* 0x000000ff4e4e7812 */ /* 0x010fc800078ec0ff */
[----:B------:R-:W-:-:S05]  /*1a090*/  F2FP.F16.E4M3.UNPACK_B R78, R78 ;  /* 0x0000004eff4e723e */ /* 0x000fca00020006ff */
[----:B------:R-:W-:-:S05]  /*1a0a0*/  HADD2.F32 R78, -RZ, R78.H0_H0 ;  /* 0x2000004eff4e7230 */ /* 0x000fca0000004100 */
[----:B------:R-:W-:-:S04]  /*1a0b0*/  FMUL R78, R78, UR46 ;  /* 0x0000002e4e4e7c20 */ /* 0x000fc80008400000 */
[----:B------:R-:W-:Y:S02]  /*1a0c0*/  FFMA R78, R170, UR47, R78 ;  /* 0x0000002faa4e7c23 */ /* 0x000fe4000800004e */
[----:B------:R-:W4:Y:S03]  /*1a0d0*/  LDL.LU R170, [R1+0x254] ;  /* 0x0002540001aa7983 */ /* 0x000f260000300800 */
        /* <DEDUP_REMOVED lines=9> */
[----:B------:R-:W-:Y:S01]  /*1a170*/  ISETP.LT.OR P0, PT, R28, 0x49, !P5 ;  /* 0x000000491c00780c */ /* 0x000fe20006f01670 */
[----:B------:R-:W2:Y:S03]  /*1a180*/  LDL.LU R169, [R1+0x258] ;  /* 0x0002580001a97983 */ /* 0x000ea60000300800 */
[----:B------:R-:W-:Y:S02]  /*1a190*/  F2FP.SATFINITE.E4M3.F32.PACK_AB_MERGE_C R89, RZ, R78, RZ ;  /* 0x0000004eff59723e */ /* 0x000fe400048070ff */
[----:B------:R-:W-:-:S03]  /*1a1a0*/  PRMT R78, RZ, 0x7610, R78 ;  /* 0x00007610ff4e7816 */ /* 0x000fc6000000004e */
[----:B------:R1:W-:Y:S04]  /*1a1b0*/  @!P4 STG.E.U8 desc[UR52][R166.64+0x40], R89 ;  /* 0x00004059a600c986 */ /* 0x0003e8000c101134 */
[----:B------:R-:W3:Y:S01]  /*1a1c0*/  @!P2 LDG.E.U8 R78, desc[UR52][R18.64+0x41] ;  /* 0x00004134124ea981 */ /* 0x000ee2000c1e1100 */
[----:B0-----:R-:W0:Y:S01]  /*1a1d0*/  @!P0 LDC.64 R20, c[0x0][0x5c0] ;  /* 0x00017000ff148b82 */ /* 0x001e220000000a00 */
[----:B------:R-:W-:Y:S01]  /*1a1e0*/  @!P0 IMAD.MOV.U32 R79, RZ, RZ, R30 ;  /* 0x000000ffff4f8224 */ /* 0x000fe200078e001e */
[----:B---3--:R-:W-:-:S04]  /*1a1f0*/  LOP3.LUT R78, R78, 0xff, RZ, 0xc0, !PT ;  /* 0x000000ff4e4e7812 */ /* 0x008fc800078ec0ff */
[----:B------:R-:W-:-:S05]  /*1a200*/  F2FP.F16.E4M3.UNPACK_B R78, R78 ;  /* 0x0000004eff4e723e */ /* 0x000fca00020006ff */
[----:B------:R-:W-:-:S05]  /*1a210*/  HADD2.F32 R78, -RZ, R78.H0_H0 ;  /* 0x2000004eff4e7230 */ /* 0x000fca0000004100 */
[----:B------:R-:W-:-:S04]  /*1a220*/  FMUL R78, R78, UR46 ;  /* 0x0000002e4e4e7c20 */ /* 0x000fc80008400000 */
[----:B------:R-:W-:Y:S01]  /*1a230*/  FFMA R78, R168, UR47, R78 ;  /* 0x0000002fa84e7c23 */ /* 0x000fe2000800004e */
[----:B------:R-:W-:Y:S01]  /*1a240*/  @!P0 IMAD R88, R11, 0x180, RZ ;  /* 0x000001800b588824 */ /* 0x000fe200078e02ff */
[----:B------:R-:W-:Y:S01]  /*1a250*/  LOP3.LUT P4, RZ, R0, 0x2, RZ, 0xc0, !PT ;  /* 0x0000000200ff7812 */ /* 0x000fe2000788c0ff */
[----:B------:R-:W3:Y:S02]  /*1a260*/  LDL.LU R168, [R1+0x25c] ;  /* 0x00025c0001a87983 */ /* 0x000ee40000300800 */
[----:B------:R-:W-:Y:S01]  /*1a270*/  F2FP.SATFINITE.E4M3.F32.PACK_AB_MERGE_C R93, RZ, R78, RZ ;  /* 0x0000004eff5d723e */ /* 0x000fe200048070ff */
[----:B------:R-:W-:-:S04]  /*1a280*/  @!P0 IMAD.MOV.U32 R78, RZ, RZ, R24 ;  /* 0x000000ffff4e8224 */ /* 0x000fc800078e0018 */
[----:B------:R-:W-:-:S03]  /*1a290*/  @!P0 IMAD.WIDE.U32 R78, R10, 0x180, R78 ;  /* 0x000001800a4e8825 */ /* 0x000fc600078e004e */
[----:B0-----:R-:W-:Y:S02]  /*1a2a0*/  @!P0 IADD3 R20, P1, R78, R20, RZ ;  /* 0x000000144e148210 */ /* 0x001fe40007f3e0ff */
[----:B------:R-:W-:Y:S01]  /*1a2b0*/  PRMT R78, RZ, 0x7610, R78 ;  /* 0x00007610ff4e7816 */ /* 0x000fe2000000004e */
[----:B------:R-:W-:Y:S05]  /*1a2c0*/  @!P2 STG.E.U8 desc[UR52][R164.64+0x41], R93 ;  /* 0x0000415da400a986 */ /* 0x000fea000c101134 */
[----:B------:R-:W4:Y:S01]  /*1a2d0*/  @!P0 LDG.E.U8 R78, desc[UR52][R16.64+0x48] ;  /* 0x00004834104e8981 */ /* 0x000f22000c1e1100 */
[----:B------:R-:W-:Y:S02]  /*1a2e0*/  @!P0 IADD3.X R21, R21, R79, R88, P1, !PT ;  /* 0x0000004f15158210 */ /* 0x000fe40000ffe458 */
[----:B----4-:R-:W-:-:S04]  /*1a2f0*/  LOP3.LUT R78, R78, 0xff, RZ, 0xc0, !PT ;  /* 0x000000ff4e4e7812 */ /* 0x010fc800078ec0ff */
[----:B------:R-:W-:-:S05]  /*1a300*/  F2FP.F16.E4M3.UNPACK_B R78, R78 ;  /* 0x0000004eff4e723e */ /* 0x000fca00020006ff */
[----:B------:R-:W-:-:S05]  /*1a310*/  HADD2.F32 R78, -RZ, R78.H0_H0 ;  /* 0x2000004eff4e7230 */ /* 0x000fca0000004100 */
[----:B------:R-:W-:-:S04]  /*1a320*/  FMUL R78, R78, UR46 ;  /* 0x0000002e4e4e7c20 */ /* 0x000fc80008400000 */
[----:B------:R-:W-:Y:S01]  /*1a330*/  FFMA R78, R170, UR47, R78 ;  /* 0x0000002faa4e7c23 */ /* 0x000fe2000800004e */
[----:B------:R-:W-:Y:S01]  /*1a340*/  LOP3.LUT P2, RZ, R13, 0x80000000, RZ, 0xc0, !PT ;  /* 0x800000000dff7812 */ /* 0x000fe2000784c0ff */
[----:B------:R-:W4:Y:S03]  /*1a350*/  LDL.LU R170, [R1+0x260] ;  /* 0x0002600001aa7983 */ /* 0x000f260000300800 */
[----:B-1----:R-:W-:-:S05]  /*1a360*/  F2FP.SATFINITE.E4M3.F32.PACK_AB_MERGE_C R89, RZ, R78, RZ ;  /* 0x0000004eff59723e */ /* 0x002fca00048070ff */
        /* <DEDUP_REMOVED lines=8> */
[----:B------:R-:W2:Y:S01]  /*1a3f0*/  @!P0 LDG.E.U8 R78, desc[UR52][R16.64+0x49] ;  /* 0x00004934104e8981 */ /* 0x000ea2000c1e1100 */
[----:B------:R-:W-:-:S05]  /*1a400*/  @!P0 IMAD R88, R11, 0x180, RZ ;  /* 0x000001800b588824 */ /* 0x000fca00078e02ff */
[----:B------:R-:W-:Y:S02]  /*1a410*/  @!P0 IADD3.X R21, R21, R79, R88, P1, !PT ;  /* 0x0000004f15158210 */ /* 0x000fe40000ffe458 */
[----:B--2---:R-:W-:-:S04]  /*1a420*/  LOP3.LUT R78, R78, 0xff, RZ, 0xc0, !PT ;  /* 0x000000ff4e4e7812 */ /* 0x004fc800078ec0ff */
[----:B------:R-:W-:-:S05]  /*1a430*/  F2FP.F16.E4M3.UNPACK_B R78, R78 ;  /* 0x0000004eff4e723e */ /* 0x000fca00020006ff */
[----:B------:R-:W-:-:S05]  /*1a440*/  HADD2.F32 R78, -RZ, R78.H0_H0 ;  /* 0x2000004eff4e7230 */ /* 0x000fca0000004100 */
[----:B------:R-:W-:-:S04]  /*1a450*/  FMUL R78, R78, UR46 ;  /* 0x0000002e4e4e7c20 */ /* 0x000fc80008400000 */
[----:B------:R-:W-:Y:S02]  /*1a460*/  FFMA R78, R169, UR47, R78 ;  /* 0x0000002fa94e7c23 */ /* 0x000fe4000800004e */
[----:B------:R-:W2:Y:S03]  /*1a470*/  LDL.LU R169, [R1+0x264] ;  /* 0x0002640001a97983 */ /* 0x000ea60000300800 */
        /* <DEDUP_REMOVED lines=9> */
[----:B------:R-:W-:Y:S01]  /*1a510*/  ISETP.LT.OR P0, PT, R28, 0x51, !P3 ;  /* 0x000000511c00780c */ /* 0x000fe20005f01670 */
[----:B------:R-:W3:Y:S03]  /*1a520*/  LDL.LU R168, [R1+0x268] ;  /* 0x0002680001a87983 */ /* 0x000ee60000300800 */
[----:B------:R-:W-:Y:S02]  /*1a530*/  F2FP.SATFINITE.E4M3.F32.PACK_AB_MERGE_C R89, RZ, R78, RZ ;  /* 0x0000004eff59723e */ /* 0x000fe400048070ff */
[----:B------:R-:W-:-:S03]  /*1a540*/  PRMT R78, RZ, 0x7610, R78 ;  /* 0x00007610ff4e7816 */ /* 0x000fc6000000004e */
[----:B------:R-:W-:Y:S04]  /*1a550*/  @!P4 STG.E.U8 desc[UR52][R162.64+0x48], R89 ;  /* 0x00004859a200c986 */ /* 0x000fe8000c101134 */
[----:B------:R-:W4:Y:S01]  /*1a560*/  @!P2 LDG.E.U8 R78, desc[UR52][R18.64+0x49] ;  /* 0x00004934124ea981 */ /* 0x000f22000c1e1100 */
[----:B0-----:R-:W0:Y:S01]  /*1a570*/  @!P0 LDC.64 R20, c[0x0][0x5c0] ;  /* 0x00017000ff148b82 */ /* 0x001e220000000a00 */
[----:B----4-:R-:W-:-:S04]  /*1a580*/  LOP3.LUT R78, R78, 0xff, RZ, 0xc0, !PT ;  /* 0x000000ff4e4e7812 */ /* 0x010fc800078ec0ff */
[----:B------:R-:W-:-:S05]  /*1a590*/  F2FP.F16.E4M3.UNPACK_B R78, R78 ;  /* 0x0000004eff4e723e */ /* 0x000fca00020006ff */
[----:B------:R-:W-:-:S05]  /*1a5a0*/  HADD2.F32 R78, -RZ, R78.H0_H0 ;  /* 0x2000004eff4e7230 */ /* 0x000fca0000004100 */
[----:B------:R-:W-:-:S04]  /*1a5b0*/  FMUL R78, R78, UR46 ;  /* 0x0000002e4e4e7c20 */ /* 0x000fc80008400000 */
[----:B------:R-:W-:Y:S01]  /*1a5c0*/  FFMA R78, R170, UR47, R78 ;  /* 0x0000002faa4e7c23 */ /* 0x000fe2000800004e */
[----:B0-----:R-:W-:Y:S01]  /*1a5d0*/  @!P0 IADD3 R20, P1, R24, R20, RZ ;  /* 0x0000001418148210 */ /* 0x001fe20007f3e0ff */
[----:B------:R-:W4:Y:S03]  /*1a5e0*/  LDL.LU R170, [R1+0x26c] ;  /* 0x00026c0001aa7983 */ /* 0x000f260000300800 */
[----:B------:R-:W-:Y:S02]  /*1a5f0*/  F2FP.SATFINITE.E4M3.F32.PACK_AB_MERGE_C R79, RZ, R78, RZ ;  /* 0x0000004eff4f723e */ /* 0x000fe400048070ff */
[----:B------:R-:W-:-:S03]  /*1a600*/  PRMT R78, RZ, 0x7610, R78 ;  /* 0x00007610ff4e7816 */ /* 0x000fc6000000004e */
[----:B------:R0:W-:Y:S04]  /*1a610*/  @!P2 STG.E.U8 desc[UR52][R160.64+0x49], R79 ;  /* 0x0000494fa000a986 */ /* 0x0001e8000c101134 */
[----:B------:R-:W2:Y:S01]  /*1a620*/  @!P0 LDG.E.U8 R78, desc[UR52][R26.64+0x50] ;  /* 0x000050341a4e8981 */ /* 0x000ea2000c1e1100 */
        /* <DEDUP_REMOVED lines=8> */
[----:B0-----:R-:W-:-:S05]  /*1a6b0*/  F2FP.SATFINITE.E4M3.F32.PACK_AB_MERGE_C R79, RZ, R78, RZ ;  /* 0x0000004eff4f723e */ /* 0x001fca00048070ff */
[----:B------:R0:W-:Y:S01]  /*1a6c0*/  @!P0 STG.E.U8 desc[UR52][R20.64+0x50], R79 ;  /* 0x0000504f14008986 */ /* 0x0001e2000c101134 */
[----:B------:R-:W-:Y:S02]  /*1a6d0*/  ISETP.LT.OR P0, PT, R28, 0x52, !P3 ;  /* 0x000000521c00780c */ /* 0x000fe40005f01670 */
[----:B------:R-:W-:-:S11]  /*1a6e0*/  PRMT R78, RZ, 0x7610, R78 ;  /* 0x00007610ff4e7816 */ /* 0x000fd6000000004e */
        /* <DEDUP_REMOVED lines=14> */
[----:B------:R-:W4:Y:S02]  /*1a7d0*/  @!P4 LDG.E.U8 R78, desc[UR52][R8.64+0x50] ;  /* 0x00005034084ec981 */ /* 0x000f24000c1e1100 */
[----:B----4-:R-:W-:-:S04]  /*1a7e0*/  LOP3.LUT R78, R78, 0xff, RZ, 0xc0, !PT ;  /* 0x000000ff4e4e7812 */ /* 0x010fc800078ec0ff */
[----:B------:R-:W-:-:S05]  /*1a7f0*/  F2FP.F16.E4M3.UNPACK_B R78, R78 ;  /* 0x0000004eff4e723e */ /* 0x000fca00020006ff */
[----:B------:R-:W-:-:S05]  /*1a800*/  HADD2.F32 R78, -RZ, R78.H0_H0 ;  /* 0x2000004eff4e7230 */ /* 0x000fca0000004100 */
[----:B------:R-:W-:-:S04]  /*1a810*/  FMUL R78, R78, UR46 ;  /* 0x0000002e4e4e7c20 */ /* 0x000fc80008400000 */
[----:B------:R-:W-:-:S05]  /*1a820*/  FFMA R78, R170, UR47, R78 ;  /* 0x0000002faa4e7c23 */ /* 0x000fca000800004e */
[----:B------:R-:W-:Y:S02]  /*1a830*/  F2FP.SATFINITE.E4M3.F32.PACK_AB_MERGE_C R89, RZ, R78, RZ ;  /* 0x0000004eff59723e */ /* 0x000fe400048070ff */
[----:B------:R-:W-:-:S03]  /*1a840*/  PRMT R78, RZ, 0x7610, R78 ;  /* 0x00007610ff4e7816 */ /* 0x000fc6000000004e */
[----:B------:R0:W-:Y:S04]  /*1a850*/  @!P4 STG.E.U8 desc[UR52][R76.64+0x50], R89 ;  /* 0x000050594c00c986 */ /* 0x0001e8000c101134 */
[----:B------:R-:W4:Y:S01]  /*1a860*/  @!P2 LDG.E.U8 R78, desc[UR52][R8.64+0x51] ;  /* 0x00005134084ea981 */ /* 0x000f22000c1e1100 */
[----:B------:R-:W-:Y:S02]  /*1a870*/  ISETP.LT.OR P0, PT, R28, 0x59, !P3 ;  /* 0x000000591c00780c */ /* 0x000fe40005f01670 */
[----:B0-----:R-:W-:-:S11]  /*1a880*/  PRMT R76, RZ, 0x7610, R76 ;  /* 0x00007610ff4c7816 */ /* 0x001fd6000000004c */
[----:B------:R-:W0:Y:S01]  /*1a890*/  @!P0 LDC.64 R20, c[0x0][0x5c0] ;  /* 0x00017000ff148b82 */ /* 0x000e220000000a00 */
[----:B----4-:R-:W-:-:S04]  /*1a8a0*/  LOP3.LUT R78, R78, 0xff, RZ, 0xc0, !PT ;  /* 0x000000ff4e4e7812 */ /* 0x010fc800078ec0ff */
[----:B------:R-:W-:-:S05]  /*1a8b0*/  F2FP.F16.E4M3.UNPACK_B R78, R78 ;  /* 0x0000004eff4e723e */ /* 0x000fca00020006ff */
[----:B------:R-:W-:-:S05]  /*1a8c0*/  HADD2.F32 R78, -RZ, R78.H0_H0 ;  /* 0x2000004eff4e7230 */ /* 0x000fca0000004100 */
[----:B------:R-:W-:-:S04]  /*1a8d0*/  FMUL R78, R78, UR46 ;  /* 0x0000002e4e4e7c20 */ /* 0x000fc80008400000 */
[----:B--2---:R-:W-:Y:S01]  /*1a8e0*/  FFMA R78, R169, UR47, R78 ;  /* 0x0000002fa94e7c23 */ /* 0x004fe2000800004e */
[----:B0-----:R-:W-:Y:S01]  /*1a8f0*/  @!P0 IADD3 R20, P1, R24, R20, RZ ;  /* 0x0000001418148210 */ /* 0x001fe20007f3e0ff */
[----:B------:R-:W2:Y:S03]  /*1a900*/  LDL.LU R169, [R1+0x278] ;  /* 0x0002780001a97983 */ /* 0x000ea60000300800 */
[----:B------:R-:W-:Y:S01]  /*1a910*/  F2FP.SATFINITE.E4M3.F32.PACK_AB_MERGE_C R79, RZ, R78, RZ ;  /* 0x0000004eff4f723e */ /* 0x000fe200048070ff */
[----:B------:R-:W-:Y:S01]  /*1a920*/  @!P0 IMAD.X R21, R30, 0x1, R21, P1 ;  /* 0x000000011e158824 */ /* 0x000fe200008e0615 */
[----:B------:R-:W-:Y:S01]  /*1a930*/  LOP3.LUT P5, RZ, R13, 0x8000, RZ, 0xc0, !PT ;  /* 0x000080000dff7812 */ /* 0x000fe200078ac0ff */
[----:B------:R-:W4:Y:S04]  /*1a940*/  LDL.LU R170, [R1+0x27c] ;  /* 0x00027c0001aa7983 */ /* 0x000f280000300800 */
[----:B------:R0:W-:Y:S04]  /*1a950*/  @!P2 STG.E.U8 desc[UR52][R74.64+0x51], R79 ;  /* 0x0000514f4a00a986 */ /* 0x0001e8000c101134 */
[----:B------:R-:W3:Y:S01]  /*1a960*/  @!P0 LDG.E.U8 R76, desc[UR52][R26.64+0x58] ;  /* 0x000058341a4c8981 */ /* 0x000ee2000c1e1100 */
[----:B0-----:R-:W-:-:S02]  /*1a970*/  PRMT R74, RZ, 0x7610, R74 ;  /* 0x00007610ff4a7816 */ /* 0x001fc4000000004a */
        /* <DEDUP_REMOVED lines=34> */
[----:B------:R-:W3:Y:S01]  /*1aba0*/  @!P2 LDG.E.U8 R74, desc[UR52][R8.64+0x59] ;  /* 0x00005934084aa981 */ /* 0x000ee2000c1e1100 */
[----:B0-----:R-:W-:Y:S02]  /*1abb0*/  PRMT R20, RZ, 0x7610, R20 ;  /* 0x00007610ff147816 */ /* 0x001fe40000000014 */
        /* <DEDUP_REMOVED lines=8> */
[----:B------:R-:W-:Y:S04]  /*1ac40*/  @!P2 STG.E.U8 desc[UR52][R70.64+0x59], R21 ;  /* 0x000059154600a986 */ /* 0x000fe8000c101134 */
        /* <DEDUP_REMOVED lines=8> */
[----:B-1----:R-:W-:Y:S02]  /*1acd0*/  F2FP.SATFINITE.E4M3.F32.PACK_AB_MERGE_C R73, RZ, R20, RZ ;  /* 0x00000014ff49723e */ /* 0x002fe400048070ff */
[----:B------:R-:W-:-:S03]  /*1ace0*/  PRMT R20, RZ, 0x7610, R20 ;  /* 0x00007610ff147816 */ /* 0x000fc60000000014 */
[----:B------:R0:W-:Y:S04]  /*1acf0*/  @!P0 STG.E.U8 desc[UR52][R68.64+0x50], R73 ;  /* 0x0000504944008986 */ /* 0x0001e8000c101134 */
[----:B------:R-:W4:Y:S01]  /*1ad00*/  @!P1 LDG.E.U8 R20, desc[UR52][R2.64+0x51] ;  /* 0x0000513402149981 */ /* 0x000f22000c1e1100 */
[----:B0-----:R-:W-:Y:S02]  /*1ad10*/  PRMT R68, RZ, 0x7610, R68 ;  /* 0x00007610ff447816 */ /* 0x001fe40000000044 */
        /* <DEDUP_REMOVED lines=8> */
[----:B------:R-:W0:Y:S03]  /*1ada0*/  @!P4 LDC.64 R20, c[0x0][0x5c0] ;  /* 0x00017000ff14cb82 */ /* 0x000e260000000a00 */
[----:B------:R1:W-:Y:S04]  /*1adb0*/  @!P1 STG.E.U8 desc[UR52][R66.64+0x51], R71 ;  /* 0x0000514742009986 */ /* 0x0003e8000c101134 */
[----:B------:R-:W3:Y:S01]  /*1adc0*/  @!P4 LDG.E.U8 R68, desc[UR52][R4.64+0x50] ;  /* 0x000050340444c981 */ /* 0x000ee2000c1e1100 */
[----:B-1----:R-:W-:-:S02]  /*1add0*/  PRMT R66, RZ, 0x7610, R66 ;  /* 0x00007610ff427816 */ /* 0x002fc40000000042 */
        /* <DEDUP_REMOVED lines=10> */
[----:B------:R0:W-:Y:S04]  /*1ae80*/  @!P4 STG.E.U8 desc[UR52][R20.64+0x50], R67 ;  /* 0x000050431400c986 */ /* 0x0001e8000c101134 */
[----:B------:R-:W2:Y:S01]  /*1ae90*/  @!P2 LDG.E.U8 R66, desc[UR52][R4.64+0x51] ;  /* 0x000051340442a981 */ /* 0x000ea2000c1e1100 */
[----:B0-----:R-:W0:Y:S02]  /*1aea0*/  @!P2 LDC.64 R20, c[0x0][0x5c0] ;  /* 0x00017000ff14ab82 */ /* 0x001e240000000a00 */
[----:B0-----:R-:W-:-:S05]  /*1aeb0*/  @!P2 IADD3 R20, P0, R146, R20, RZ ;  /* 0x000000149214a210 */ /* 0x001fca0007f1e0ff */
[----:B------:R-:W-:Y:S01]  /*1aec0*/  @!P2 IMAD.X R21, R143, 0x1, R21, P0 ;  /* 0x000000018f15a824 */ /* 0x000fe200000e0615 */
[----:B------:R-:W-:Y:S02]  /*1aed0*/  LOP3.LUT P0, RZ, R13, 0x200, RZ, 0xc0, !PT ;  /* 0x000002000dff7812 */ /* 0x000fe4000780c0ff */
        /* <DEDUP_REMOVED lines=16> */
[----:B0-----:R-:W-:Y:S01]  /*1afe0*/  PRMT R20, RZ, 0x7610, R20 ;  /* 0x00007610ff147816 */ /* 0x001fe20000000014 */
[----:B------:R-:W4:Y:S03]  /*1aff0*/  LDL.LU R170, [R1+0x2a0] ;  /* 0x0002a00001aa7983 */ /* 0x000f260000300800 */
[----:B------:R-:W-:Y:S02]  /*1b000*/  F2FP.SATFINITE.E4M3.F32.PACK_AB_MERGE_C R69, RZ, R66, RZ ;  /* 0x00000042ff45723e */ /* 0x000fe400048070ff */
[----:B------:R-:W-:-:S03]  /*1b010*/  PRMT R66, RZ, 0x7610, R66 ;  /* 0x00007610ff427816 */ /* 0x000fc60000000042 */
[----:B------:R-:W-:Y:S04]  /*1b020*/  @!P0 STG.E.U8 desc[UR52][R64.64+0x58], R69 ;  /* 0x0000584540008986 */ /* 0x000fe8000c101134 */
        /* <DEDUP_REMOVED lines=9> */
[----:B------:R-:W0:Y:S03]  /*1b0c0*/  @!P4 LDC.64 R66, c[0x0][0x5c0] ;  /* 0x00017000ff42cb82 */ /* 0x000e260000000a00 */
[----:B------:R1:W-:Y:S04]  /*1b0d0*/  @!P1 STG.E.U8 desc[UR52][R62.64+0x59], R21 ;  /* 0x000059153e009986 */ /* 0x0003e8000c101134 */
[----:B------:R-:W2:Y:S01]  /*1b0e0*/  @!P4 LDG.E.U8 R20, desc[UR52][R4.64+0x58] ;  /* 0x000058340414c981 */ /* 0x000ea2000c1e1100 */
[----:B-1----:R-:W1:Y:S01]  /*1b0f0*/  @!P2 LDC.64 R62, c[0x0][0x5c0] ;  /* 0x00017000ff3eab82 */ /* 0x002e620000000a00 */
[----:B0-----:R-:W-:-:S05]  /*1b100*/  @!P4 IADD3 R142, P0, R142, R66, RZ ;  /* 0x000000428e8ec210 */ /* 0x001fca0007f1e0ff */
[----:B------:R-:W-:Y:S01]  /*1b110*/  @!P4 IMAD.X R143, R137, 0x1, R67, P0 ;  /* 0x00000001898fc824 */ /* 0x000fe200000e0643 */
[----:B--2---:R-:W-:-:S04]  /*1b120*/  LOP3.LUT R20, R20, 0xff, RZ, 0xc0, !PT ;  /* 0x000000ff14147812 */ /* 0x004fc800078ec0ff */
[----:B------:R-:W-:-:S05]  /*1b130*/  F2FP.F16.E4M3.UNPACK_B R20, R20 ;  /* 0x00000014ff14723e */ /* 0x000fca00020006ff */
[----:B------:R-:W-:-:S05]  /*1b140*/  HADD2.F32 R20, -RZ, R20.H0_H0 ;  /* 0x20000014ff147230 */ /* 0x000fca0000004100 */
[----:B------:R-:W-:-:S04]  /*1b150*/  FMUL R20, R20, UR46 ;  /* 0x0000002e14147c20 */ /* 0x000fc80008400000 */
[----:B------:R-:W-:Y:S01]  /*1b160*/  FFMA R20, R169, UR47, R20 ;  /* 0x0000002fa9147c23 */ /* 0x000fe20008000014 */
[----:B-1----:R-:W-:Y:S01]  /*1b170*/  @!P2 IADD3 R136, P0, R136, R62, RZ ;  /* 0x0000003e8888a210 */ /* 0x002fe20007f1e0ff */
[----:B------:R-:W2:Y:S03]  /*1b180*/  LDL.LU R169, [R1+0x2a8] ;  /* 0x0002a80001a97983 */ /* 0x000ea60000300800 */
[----:B------:R-:W-:Y:S02]  /*1b190*/  F2FP.SATFINITE.E4M3.F32.PACK_AB_MERGE_C R21, RZ, R20, RZ ;  /* 0x00000014ff15723e */ /* 0x000fe400048070ff */
[----:B------:R-:W-:-:S03]  /*1b1a0*/  PRMT R20, RZ, 0x7610, R20 ;  /* 0x00007610ff147816 */ /* 0x000fc60000000014 */
[----:B------:R0:W-:Y:S04]  /*1b1b0*/  @!P4 STG.E.U8 desc[UR52][R142.64+0x58], R21 ;  /* 0x000058158e00c986 */ /* 0x0001e8000c101134 */
[----:B------:R-:W4:Y:S01]  /*1b1c0*/  @!P2 LDG.E.U8 R20, desc[UR52][R4.64+0x59] ;  /* 0x000059340414a981 */ /* 0x000f22000c1e1100 */
[----:B------:R-:W-:Y:S01]  /*1b1d0*/  @!P2 IMAD.X R137, R135, 0x1, R63, P0 ;  /* 0x000000018789a824 */ /* 0x000fe200000e063f */
        /* <DEDUP_REMOVED lines=8> */
[----:B0-----:R-:W-:Y:S02]  /*1b260*/  F2FP.SATFINITE.E4M3.F32.PACK_AB_MERGE_C R21, RZ, R20, RZ ;  /* 0x00000014ff15723e */ /* 0x001fe400048070ff */
        /* <DEDUP_REMOVED lines=14> */
[----:B------:R-:W1:Y:S01]  /*1b350*/  @!P4 LDC.64 R64, c[0x0][0x5c0] ;  /* 0x00017000ff40cb82 */ /* 0x000e620000000a00 */
[----:B--2---:R-:W-:-:S04]  /*1b360*/  LOP3.LUT R20, R20, 0xff, RZ, 0xc0, !PT ;  /* 0x000000ff14147812 */ /* 0x004fc800078ec0ff */
[----:B------:R-:W-:-:S05]  /*1b370*/  F2FP.F16.E4M3.UNPACK_B R20, R20 ;  /* 0x00000014ff14723e */ /* 0x000fca00020006ff */
[----:B------:R-:W-:-:S05]  /*1b380*/  HADD2.F32 R20, -RZ, R20.H0_H0 ;  /* 0x20000014ff147230 */ /* 0x000fca0000004100 */
[----:B------:R-:W-:-:S04]  /*1b390*/  FMUL R20, R20, UR46 ;  /* 0x0000002e14147c20 */ /* 0x000fc80008400000 */
[----:B------:R-:W-:Y:S01]  /*1b3a0*/  FFMA R20, R169, UR47, R20 ;  /* 0x0000002fa9147c23 */ /* 0x000fe20008000014 */
[----:B------:R-:W-:Y:S01]  /*1b3b0*/  LOP3.LUT P2, RZ, R12, 0x20, RZ, 0xc0, !PT ;  /* 0x000000200cff7812 */ /* 0x000fe2000784c0ff */
[----:B------:R-:W2:Y:S03]  /*1b3c0*/  LDL.LU R169, [R1+0x2b4] ;  /* 0x0002b40001a97983 */ /* 0x000ea60000300800 */
[----:B0-----:R-:W-:Y:S02]  /*1b3d0*/  F2FP.SATFINITE.E4M3.F32.PACK_AB_MERGE_C R21, RZ, R20, RZ ;  /* 0x00000014ff15723e */ /* 0x001fe400048070ff */
[----:B------:R-:W-:-:S03]  /*1b3e0*/  PRMT R20, RZ, 0x7610, R20 ;  /* 0x00007610ff147816 */ /* 0x000fc60000000014 */
[----:B------:R0:W-:Y:S04]  /*1b3f0*/  @!P1 STG.E.U8 desc[UR52][R58.64+0x51], R21 ;  /* 0x000051153a009986 */ /* 0x0001e8000c101134 */
[----:B------:R-:W4:Y:S01]  /*1b400*/  @!P4 LDG.E.U8 R20, desc[UR52][R14.64+0x50] ;  /* 0x000050340e14c981 */ /* 0x000f22000c1e1100 */
[----:B-1----:R-:W-:-:S05]  /*1b410*/  @!P4 IADD3 R134, P0, R134, R64, RZ ;  /* 0x000000408686c210 */ /* 0x002fca0007f1e0ff */
[----:B------:R-:W-:Y:S01]  /*1b420*/  @!P4 IMAD.X R135, R133, 0x1, R65, P0 ;  /* 0x000000018587c824 */ /* 0x000fe200000e0641 */
        /* <DEDUP_REMOVED lines=11> */
[----:B------:R-:W3:Y:S01]  /*1b4e0*/  @!P2 LDG.E.U8 R20, desc[UR52][R14.64+0x51] ;  /* 0x000051340e14a981 */ /* 0x000ee2000c1e1100 */
[----:B------:R-:W-:Y:S01]  /*1b4f0*/  @!P2 IMAD.X R133, R131, 0x1, R59, P0 ;  /* 0x000000018385a824 */ /* 0x000fe200000e063b */
[----:B------:R-:W-:Y:S02]  /*1b500*/  LOP3.LUT P0, RZ, R13, 0x4, RZ, 0xc0, !PT ;  /* 0x000000040dff7812 */ /* 0x000fe4000780c0ff */
[----:B---3--:R-:W-:-:S04]  /*1b510*/  LOP3.LUT R20, R20, 0xff, RZ, 0xc0, !PT ;  /* 0x000000ff14147812 */ /* 0x008fc800078ec0ff */
[----:B------:R-:W-:-:S05]  /*1b520*/  F2FP.F16.E4M3.UNPACK_B R20, R20 ;  /* 0x00000014ff14723e */ /* 0x000fca00020006ff */
[----:B------:R-:W-:-:S05]  /*1b530*/  HADD2.F32 R20, -RZ, R20.H0_H0 ;  /* 0x20000014ff147230 */ /* 0x000fca0000004100 */
[----:B------:R-:W-:-:S04]  /*1b540*/  FMUL R20, R20, UR46 ;  /* 0x0000002e14147c20 */ /* 0x000fc80008400000 */
[----:B------:R-:W-:Y:S01]  /*1b550*/  FFMA R20, R168, UR47, R20 ;  /* 0x0000002fa8147c23 */ /* 0x000fe20008000014 */
[----:B------:R-:W-:Y:S01]  /*1b560*/  LOP3.LUT P1, RZ, R13, 0x1, RZ, 0xc0, !PT ;  /* 0x000000010dff7812 */ /* 0x000fe2000782c0ff */
[----:B------:R-:W3:Y:S03]  /*1b570*/  LDL.LU R168, [R1+0x2bc] ;  /* 0x0002bc0001a87983 */ /* 0x000ee60000300800 */
[----:B0-----:R-:W-:Y:S02]  /*1b580*/  F2FP.SATFINITE.E4M3.F32.PACK_AB_MERGE_C R21, RZ, R20, RZ ;  /* 0x00000014ff15723e */ /* 0x001fe400048070ff */
[----:B------:R-:W-:-:S03]  /*1b590*/  PRMT R20, RZ, 0x7610, R20 ;  /* 0x00007610ff147816 */ /* 0x000fc60000000014 */
        /* <DEDUP_REMOVED lines=18> */
[----:B------:R-:W-:-:S05]  /*1b6c0*/  FFMA R20, R170, UR47, R20 ;  /* 0x0000002faa147c23 */ /* 0x000fca0008000014 */
[----:B------:R-:W-:Y:S02]  /*1b6d0*/  F2FP.SATFINITE.E4M3.F32.PACK_AB_MERGE_C R61, RZ, R20, RZ ;  /* 0x00000014ff3d723e */ /* 0x000fe400048070ff */
[----:B------:R-:W0:Y:S03]  /*1b6e0*/  @!P4 LDC.64 R20, c[0x0][0x5c0] ;  /* 0x00017000ff14cb82 */ /* 0x000e260000000a00 */
[----:B------:R1:W-:Y:S04]  /*1b6f0*/  @!P1 STG.E.U8 desc[UR52][R54.64+0x59], R61 ;  /* 0x0000593d36009986 */ /* 0x0003e8000c101134 */
[----:B------:R-:W4:Y:S01]  /*1b700*/  @!P4 LDG.E.U8 R56, desc[UR52][R14.64+0x58] ;  /* 0x000058340e38c981 */ /* 0x000f22000c1e1100 */
[----:B------:R-:W-:-:S02]  /*1b710*/  LOP3.LUT P2, RZ, R12, 0x10, RZ, 0xc0, !PT ;  /* 0x000000100cff7812 */ /* 0x000fc4000784c0ff */
[----:B-1----:R-:W-:Y:S02]  /*1b720*/  PRMT R54, RZ, 0x7610, R54 ;  /* 0x00007610ff367816 */ /* 0x002fe40000000036 */
[----:B0-----:R-:W-:-:S05]  /*1b730*/  @!P4 IADD3 R20, P0, R99, R20, RZ ;  /* 0x000000146314c210 */ /* 0x001fca0007f1e0ff */
[----:B------:R-:W-:Y:S01]  /*1b740*/  @!P4 IMAD.X R21, R98, 0x1, R21, P0 ;  /* 0x000000016215c824 */ /* 0x000fe200000e0615 */
        /* <DEDUP_REMOVED lines=8> */
[----:B------:R-:W4:Y:S01]  /*1b7d0*/  LDL.LU R170, [R1+0x2c8] ;  /* 0x0002c80001aa7983 */ /* 0x000f220000300800 */
[----:B------:R-:W0:Y:S03]  /*1b7e0*/  @!P2 LDC.64 R56, c[0x0][0x5c0] ;  /* 0x00017000ff38ab82 */ /* 0x000e260000000a00 */
[----:B------:R1:W-:Y:S04]  /*1b7f0*/  @!P4 STG.E.U8 desc[UR52][R20.64+0x58], R55 ;  /* 0x000058371400c986 */ /* 0x0003e8000c101134 */
[----:B------:R-:W2:Y:S01]  /*1b800*/  @!P2 LDG.E.U8 R54, desc[UR52][R14.64+0x59] ;  /* 0x000059340e36a981 */ /* 0x000ea2000c1e1100 */
[----:B0-----:R-:W-:-:S05]  /*1b810*/  @!P2 IADD3 R92, P0, R92, R56, RZ ;  /* 0x000000385c5ca210 */ /* 0x001fca0007f1e0ff */
[----:B------:R-:W-:Y:S01]  /*1b820*/  @!P2 IMAD.X R93, R91, 0x1, R57, P0 ;  /* 0x000000015b5da824 */ /* 0x000fe200000e0639 */
[----:B------:R-:W-:-:S13]  /*1b830*/  ISETP.LT.OR P0, PT, R28, 0x51, !P1 ;  /* 0x000000511c00780c */ /* 0x000fda0004f01670 */
[----:B------:R-:W0:Y:S01]  /*1b840*/  @!P0 LDC.64 R56, c[0x0][0x5c0] ;  /* 0x00017000ff388b82 */ /* 0x000e220000000a00 */
[----:B-1----:R-:W-:Y:S02]  /*1b850*/  @!P0 IMAD.MOV.U32 R20, RZ, RZ, R24 ;  /* 0x000000ffff148224 */ /* 0x002fe400078e0018 */
[----:B------:R-:W-:Y:S02]  /*1b860*/  @!P0 IMAD.MOV.U32 R21, RZ, RZ, R30 ;  /* 0x000000ffff158224 */ /* 0x000fe400078e001e */
[----:B------:R-:W-:-:S03]  /*1b870*/  @!P0 IMAD.WIDE.U32 R20, R10, 0x180, R20 ;  /* 0x000001800a148825 */ /* 0x000fc600078e0014 */
[----:B0-----:R-:W-:Y:S02]  /*1b880*/  @!P0 IADD3 R20, P1, R20, R56, RZ ;  /* 0x0000003814148210 */ /* 0x001fe40007f3e0ff */
[----:B--2---:R-:W-:-:S04]  /*1b890*/  LOP3.LUT R54, R54, 0xff, RZ, 0xc0, !PT ;  /* 0x000000ff36367812 */ /* 0x004fc800078ec0ff */
[----:B------:R-:W-:-:S05]  /*1b8a0*/  F2FP.F16.E4M3.UNPACK_B R54, R54 ;  /* 0x00000036ff36723e */ /* 0x000fca00020006ff */
[----:B------:R-:W-:-:S05]  /*1b8b0*/  HADD2.F32 R54, -RZ, R54.H0_H0 ;  /* 0x20000036ff367230 */ /* 0x000fca0000004100 */
[----:B------:R-:W-:-:S04]  /*1b8c0*/  FMUL R54, R54, UR46 ;  /* 0x0000002e36367c20 */ /* 0x000fc80008400000 */
[----:B------:R-:W-:Y:S01]  /*1b8d0*/  FFMA R54, R169, UR47, R54 ;  /* 0x0000002fa9367c23 */ /* 0x000fe20008000036 */
[----:B------:R-:W-:Y:S01]  /*1b8e0*/  LOP3.LUT P4, RZ, R0, 0x40, RZ, 0xc0, !PT ;  /* 0x0000004000ff7812 */ /* 0x000fe2000788c0ff */
[----:B------:R-:W2:Y:S03]  /*1b8f0*/  LDL.LU R169, [R1+0x2cc] ;  /* 0x0002cc0001a97983 */ /* 0x000ea60000300800 */
[----:B------:R-:W-:Y:S01]  /*1b900*/  F2FP.SATFINITE.E4M3.F32.PACK_AB_MERGE_C R55, RZ, R54, RZ ;  /* 0x00000036ff37723e */ /* 0x000fe200048070ff */
[----:B------:R-:W-:-:S05]  /*1b910*/  @!P0 IMAD R54, R11, 0x180, RZ ;  /* 0x000001800b368824 */ /* 0x000fca00078e02ff */
[--C-:B------:R-:W-:Y:S02]  /*1b920*/  @!P0 IADD3.X R21, R57, R21, R54.reuse, P1, !PT ;  /* 0x0000001539158210 */ /* 0x100fe40000ffe436 */
[----:B------:R-:W-:Y:S01]  /*1b930*/  PRMT R54, RZ, 0x7610, R54 ;  /* 0x00007610ff367816 */ /* 0x000fe20000000036 */
[----:B------:R-:W-:Y:S05]  /*1b940*/  @!P2 STG.E.U8 desc[UR52][R92.64+0x59], R55 ;  /* 0x000059375c00a986 */ /* 0x000fea000c101134 */
[----:B------:R-:W3:Y:S01]  /*1b950*/  @!P0 LDG.E.U8 R54, desc[UR52][R16.64+0x50] ;  /* 0x0000503410368981 */ /* 0x000ee2000c1e1100 */
[----:B------:R-:W-:Y:S02]  /*1b960*/  ISETP.GE.AND P1, PT, R29, 0x181, PT ;  /* 0x000001811d00780c */ /* 0x000fe40003f26270 */
        /* <DEDUP_REMOVED lines=10> */
[----:B------:R-:W1:Y:S01]  /*1ba10*/  @!P0 LDC.64 R58, c[0x0][0x5c0] ;  /* 0x00017000ff3a8b82 */ /* 0x000e620000000a00 */
[----:B0-----:R-:W-:Y:S02]  /*1ba20*/  @!P0 IMAD.MOV.U32 R20, RZ, RZ, R24 ;  /* 0x000000ffff148224 */ /* 0x001fe400078e0018 */
[----:B------:R-:W-:Y:S02]  /*1ba30*/  @!P0 IMAD.MOV.U32 R21, RZ, RZ, R30 ;  /* 0x000000ffff158224 */ /* 0x000fe400078e001e */
[----:B------:R-:W-:-:S04]  /*1ba40*/  @!P0 IMAD.WIDE.U32 R54, R10, 0x180, R20 ;  /* 0x000001800a368825 */ /* 0x000fc800078e0014 */
[----:B------:R-:W-:Y:S01]  /*1ba50*/  @!P0 IMAD R56, R11, 0x180, RZ ;  /* 0x000001800b388824 */ /* 0x000fe200078e02ff */
[----:B-1----:R-:W-:-:S04]  /*1ba60*/  @!P0 IADD3 R54, P1, R54, R58, RZ ;  /* 0x0000003a36368210 */ /* 0x002fc80007f3e0ff */
[--C-:B------:R-:W-:Y:S02]  /*1ba70*/  @!P0 IADD3.X R55, R59, R55, R56.reuse, P1, !PT ;  /* 0x000000373b378210 */ /* 0x100fe40000ffe438 */
[----:B------:R-:W-:-:S06]  /*1ba80*/  PRMT R56, RZ, 0x7610, R56 ;  /* 0x00007610ff387816 */ /* 0x000fcc0000000038 */
[----:B------:R-:W4:Y:S01]  /*1ba90*/  @!P0 LDG.E.U8 R56, desc[UR52][R16.64+0x51] ;  /* 0x0000513410388981 */ /* 0x000f22000c1e1100 */
[----:B------:R-:W-:Y:S02]  /*1baa0*/  PRMT R20, RZ, 0x7610, R20 ;  /* 0x00007610ff147816 */ /* 0x000fe40000000014 */
[----:B----4-:R-:W-:-:S04]  /*1bab0*/  LOP3.LUT R56, R56, 0xff, RZ, 0xc0, !PT ;  /* 0x000000ff38387812 */ /* 0x010fc800078ec0ff */
[----:B------:R-:W-:-:S05]  /*1bac0*/  F2FP.F16.E4M3.UNPACK_B R56, R56 ;  /* 0x00000038ff38723e */ /* 0x000fca00020006ff */
[----:B------:R-:W-:-:S05]  /*1bad0*/  HADD2.F32 R56, -RZ, R56.H0_H0 ;  /* 0x20000038ff387230 */ /* 0x000fca0000004100 */
[----:B------:R-:W-:-:S04]  /*1bae0*/  FMUL R56, R56, UR46 ;  /* 0x0000002e38387c20 */ /* 0x000fc80008400000 */
[----:B------:R-:W-:-:S05]  /*1baf0*/  FFMA R56, R170, UR47, R56 ;  /* 0x0000002faa387c23 */ /* 0x000fca0008000038 */
[----:B------:R-:W-:-:S05]  /*1bb00*/  F2FP.SATFINITE.E4M3.F32.PACK_AB_MERGE_C R21, RZ, R56, RZ ;  /* 0x00000038ff15723e */ /* 0x000fca00048070ff */
[----:B------:R-:W-:Y:S04]  /*1bb10*/  @!P0 STG.E.U8 desc[UR52][R54.64+0x51], R21 ;  /* 0x0000511536008986 */ /* 0x000fe8000c101134 */
[----:B------:R-:W4:Y:S02]  /*1bb20*/  @!P4 LDG.E.U8 R20, desc[UR52][R18.64+0x50] ;  /* 0x000050341214c981 */ /* 0x000f24000c1e1100 */
[----:B----4-:R-:W-:-:S04]  /*1bb30*/  LOP3.LUT R20, R20, 0xff, RZ, 0xc0, !PT ;  /* 0x000000ff14147812 */ /* 0x010fc800078ec0ff */
[----:B------:R-:W-:-:S05]  /*1bb40*/  F2FP.F16.E4M3.UNPACK_B R20, R20 ;  /* 0x00000014ff14723e */ /* 0x000fca00020006ff */
[----:B------:R-:W-:-:S05]  /*1bb50*/  HADD2.F32 R20, -RZ, R20.H0_H0 ;  /* 0x20000014ff147230 */ /* 0x000fca0000004100 */
[----:B------:R-:W-:-:S04]  /*1bb60*/  FMUL R20, R20, UR46 ;  /* 0x0000002e14147c20 */ /* 0x000fc80008400000 */
[----:B--2---:R-:W-:Y:S01]  /*1bb70*/  FFMA R20, R169, UR47, R20 ;  /* 0x0000002fa9147c23 */ /* 0x004fe20008000014 */
[----:B------:R-:W-:Y:S01]  /*1bb80*/  ISETP.GE.AND P1, PT, R29, 0x181, PT ;  /* 0x000001811d00780c */ /* 0x000fe20003f26270 */
[----:B------:R-:W2:Y:S03]  /*1bb90*/  LDL.LU R169, [R1+0x2d4] ;  /* 0x0002d40001a97983 */ /* 0x000ea60000300800 */
[----:B------:R-:W-:Y:S02]  /*1bba0*/  F2FP.SATFINITE.E4M3.F32.PACK_AB_MERGE_C R57, RZ, R20, RZ ;  /* 0x00000014ff39723e */ /* 0x000fe400048070ff */
[----:B------:R-:W-:-:S03]  /*1bbb0*/  PRMT R20, RZ, 0x7610, R20 ;  /* 0x00007610ff147816 */ /* 0x000fc60000000014 */
[----:B------:R0:W-:Y:S04]  /*1bbc0*/  @!P4 STG.E.U8 desc[UR52][R158.64+0x50], R57 ;  /* 0x000050399e00c986 */ /* 0x0001e8000c101134 */
        /* <DEDUP_REMOVED lines=11> */
[----:B------:R-:W-:Y:S01]  /*1bc80*/  F2FP.SATFINITE.E4M3.F32.PACK_AB_MERGE_C R55, RZ, R20, RZ ;  /* 0x00000014ff37723e */ /* 0x000fe200048070ff */
[----:B------:R-:W-:Y:S01]  /*1bc90*/  @!P0 IMAD.MOV.U32 R20, RZ, RZ, R24 ;  /* 0x000000ffff148224 */ /* 0x000fe200078e0018 */
[----:B------:R-:W-:Y:S01]  /*1bca0*/  LOP3.LUT P4, RZ, R0, 0x4, RZ, 0xc0, !PT ;  /* 0x0000000400ff7812 */ /* 0x000fe2000788c0ff */
[----:B------:R-:W4:Y:S02]  /*1bcb0*/  LDL.LU R170, [R1+0x2dc] ;  /* 0x0002dc0001aa7983 */ /* 0x000f240000300800 */
[----:B------:R-:W-:-:S03]  /*1bcc0*/  @!P0 IMAD.WIDE.U32 R20, R10, 0x180, R20 ;  /* 0x000001800a148825 */ /* 0x000fc600078e0014 */
[----:B0-----:R-:W-:-:S04]  /*1bcd0*/  @!P0 IADD3 R20, P1, R20, R56, RZ ;  /* 0x0000003814148210 */ /* 0x001fc80007f3e0ff */
[--C-:B------:R-:W-:Y:S02]  /*1bce0*/  @!P0 IADD3.X R21, R57, R21, R54.reuse, P1, !PT ;  /* 0x0000001539158210 */ /* 0x100fe40000ffe436 */
[----:B------:R-:W-:Y:S01]  /*1bcf0*/  PRMT R54, RZ, 0x7610, R54 ;  /* 0x00007610ff367816 */ /* 0x000fe20000000036 */
[----:B------:R-:W-:Y:S05]  /*1bd00*/  @!P2 STG.E.U8 desc[UR52][R154.64+0x51], R55 ;  /* 0x000051379a00a986 */ /* 0x000fea000c101134 */
[----:B------:R-:W2:Y:S01]  /*1bd10*/  @!P0 LDG.E.U8 R54, desc[UR52][R16.64+0x58] ;  /* 0x0000583410368981 */ /* 0x000ea2000c1e1100 */
[----:B------:R-:W-:Y:S02]  /*1bd20*/  ISETP.GE.AND P1, PT, R29, 0x181, PT ;  /* 0x000001811d00780c */ /* 0x000fe40003f26270 */
        /* <DEDUP_REMOVED lines=18> */
[----:B------:R-:W3:Y:S01]  /*1be50*/  @!P0 LDG.E.U8 R56, desc[UR52][R16.64+0x59] ;  /* 0x0000593410388981 */ /* 0x000ee2000c1e1100 */
[----:B------:R-:W-:Y:S02]  /*1be60*/  PRMT R20, RZ, 0x7610, R20 ;  /* 0x00007610ff147816 */ /* 0x000fe40000000014 */
[----:B---3--:R-:W-:-:S04]  /*1be70*/  LOP3.LUT R56, R56, 0xff, RZ, 0xc0, !PT ;  /* 0x000000ff38387812 */ /* 0x008fc800078ec0ff */
[----:B------:R-:W-:-:S05]  /*1be80*/  F2FP.F16.E4M3.UNPACK_B R56, R56 ;  /* 0x00000038ff38723e */ /* 0x000fca00020006ff */
[----:B------:R-:W-:-:S05]  /*1be90*/  HADD2.F32 R56, -RZ, R56.H0_H0 ;  /* 0x20000038ff387230 */ /* 0x000fca0000004100 */
[----:B------:R-:W-:-:S04]  /*1bea0*/  FMUL R56, R56, UR46 ;  /* 0x0000002e38387c20 */ /* 0x000fc80008400000 */
[----:B------:R-:W-:Y:S02]  /*1beb0*/  FFMA R56, R168, UR47, R56 ;  /* 0x0000002fa8387c23 */ /* 0x000fe40008000038 */
[----:B------:R-:W3:Y:S03]  /*1bec0*/  LDL.LU R168, [R1+0x2e4] ;  /* 0x0002e40001a87983 */ /* 0x000ee60000300800 */
[----:B------:R-:W-:-:S05]  /*1bed0*/  F2FP.SATFINITE.E4M3.F32.PACK_AB_MERGE_C R21, RZ, R56, RZ ;  /* 0x00000038ff15723e */ /* 0x000fca00048070ff */
[----:B------:R0:W-:Y:S04]  /*1bee0*/  @!P0 STG.E.U8 desc[UR52][R54.64+0x59], R21 ;  /* 0x0000591536008986 */ /* 0x0001e8000c101134 */
[----:B------:R-:W4:Y:S02]  /*1bef0*/  @!P4 LDG.E.U8 R20, desc[UR52][R18.64+0x58] ;  /* 0x000058341214c981 */ /* 0x000f24000c1e1100 */
[----:B----4-:R-:W-:-:S04]  /*1bf00*/  LOP3.LUT R20, R20, 0xff, RZ, 0xc0, !PT ;  /* 0x000000ff14147812 */ /* 0x010fc800078ec0ff */
[----:B------:R-:W-:-:S05]  /*1bf10*/  F2FP.F16.E4M3.UNPACK_B R20, R20 ;  /* 0x00000014ff14723e */ /* 0x000fca00020006ff */
[----:B------:R-:W-:-:S05]  /*1bf20*/  HADD2.F32 R20, -RZ, R20.H0_H0 ;  /* 0x20000014ff147230 */ /* 0x000fca0000004100 */
[----:B------:R-:W-:-:S04]  /*1bf30*/  FMUL R20, R20, UR46 ;  /* 0x0000002e14147c20 */ /* 0x000fc80008400000 */
[----:B------:R-:W-:Y:S01]  /*1bf40*/  FFMA R20, R170, UR47, R20 ;  /* 0x0000002faa147c23 */ /* 0x000fe20008000014 */
[----:B------:R-:W-:Y:S01]  /*1bf50*/  ISETP.LT.OR P0, PT, R28, 0x61, !P3 ;  /* 0x000000611c00780c */ /* 0x000fe20005f01670 */
[----:B------:R-:W4:Y:S03]  /*1bf60*/  LDL.LU R170, [R1+0x2e8] ;  /* 0x0002e80001aa7983 */ /* 0x000f260000300800 */
[----:B------:R-:W-:Y:S02]  /*1bf70*/  F2FP.SATFINITE.E4M3.F32.PACK_AB_MERGE_C R57, RZ, R20, RZ ;  /* 0x00000014ff39723e */ /* 0x000fe400048070ff */
[----:B------:R-:W-:-:S03]  /*1bf80*/  PRMT R20, RZ, 0x7610, R20 ;  /* 0x00007610ff147816 */ /* 0x000fc60000000014 */
[----:B------:R1:W-:Y:S04]  /*1bf90*/  @!P4 STG.E.U8 desc[UR52][R140.64+0x58], R57 ;  /* 0x000058398c00c986 */ /* 0x0003e8000c101134 */
[----:B------:R-:W2:Y:S01]  /*1bfa0*/  @!P2 LDG.E.U8 R20, desc[UR52][R18.64+0x59] ;  /* 0x000059341214a981 */ /* 0x000ea2000c1e1100 */
[----:B0-----:R-:W-:Y:S02]  /*1bfb0*/  PRMT R54, RZ, 0x7610, R54 ;  /* 0x00007610ff367816 */ /* 0x001fe40000000036 */
[----:B--2---:R-:W-:-:S04]  /*1bfc0*/  LOP3.LUT R20, R20, 0xff, RZ, 0xc0, !PT ;  /* 0x000000ff14147812 */ /* 0x004fc800078ec0ff */
[----:B------:R-:W-:-:S05]  /*1bfd0*/  F2FP.F16.E4M3.UNPACK_B R20, R20 ;  /* 0x00000014ff14723e */ /* 0x000fca00020006ff */
[----:B------:R-:W-:-:S05]  /*1bfe0*/  HADD2.F32 R20, -RZ, R20.H0_H0 ;  /* 0x20000014ff147230 */ /* 0x000fca0000004100 */
[----:B------:R-:W-:-:S04]  /*1bff0*/  FMUL R20, R20, UR46 ;  /* 0x0000002e14147c20 */ /* 0x000fc80008400000 */
[----:B------:R-:W-:Y:S01]  /*1c000*/  FFMA R20, R169, UR47, R20 ;  /* 0x0000002fa9147c23 */ /* 0x000fe20008000014 */
[----:B------:R-:W-:Y:S01]  /*1c010*/  PRMT R56, RZ, 0x7610, R56 ;  /* 0x00007610ff387816 */ /* 0x000fe20000000038 */
[----:B------:R-:W2:Y:S03]  /*1c020*/  LDL.LU R169, [R1+0x2ec] ;  /* 0x0002ec0001a97983 */ /* 0x000ea60000300800 */
[----:B------:R-:W-:Y:S02]  /*1c030*/  F2FP.SATFINITE.E4M3.F32.PACK_AB_MERGE_C R55, RZ, R20, RZ ;  /* 0x00000014ff37723e */ /* 0x000fe400048070ff */
[----:B------:R-:W0:Y:S03]  /*1c040*/  @!P0 LDC.64 R20, c[0x0][0x5c0] ;  /* 0x00017000ff148b82 */ /* 0x000e260000000a00 */
[----:B------:R4:W-:Y:S04]  /*1c050*/  @!P2 STG.E.U8 desc[UR52][R138.64+0x59], R55 ;  /* 0x000059378a00a986 */ /* 0x0009e8000c101134 */
        /* <DEDUP_REMOVED lines=10> */
[----:B-1----:R-:W-:-:S05]  /*1c100*/  F2FP.SATFINITE.E4M3.F32.PACK_AB_MERGE_C R57, RZ, R54, RZ ;  /* 0x00000036ff39723e */ /* 0x002fca00048070ff */
[----:B------:R0:W-:Y:S01]  /*1c110*/  @!P0 STG.E.U8 desc[UR52][R20.64+0x60], R57 ;  /* 0x0000603914008986 */ /* 0x0001e2000c101134 */
[----:B------:R-:W-:-:S13]  /*1c120*/  ISETP.LT.OR P0, PT, R28, 0x62, !P3 ;  /* 0x000000621c00780c */ /* 0x000fda0005f01670 */
[----:B------:R-:W2:Y:S01]  /*1c130*/  @!P0 LDG.E.U8 R56, desc[UR52][R26.64+0x61] ;  /* 0x000061341a388981 */ /* 0x000ea2000c1e1100 */
[----:B----4-:R-:W1:Y:S01]  /*1c140*/  @!P0 LDC.64 R54, c[0x0][0x5c0] ;  /* 0x00017000ff368b82 */ /* 0x010e620000000a00 */
[----:B0-----:R-:W-:Y:S02]  /*1c150*/  PRMT R20, RZ, 0x7610, R20 ;  /* 0x00007610ff147816 */ /* 0x001fe40000000014 */
[----:B-1----:R-:W-:-:S05]  /*1c160*/  @!P0 IADD3 R54, P1, R24, R54, RZ ;  /* 0x0000003618368210 */ /* 0x002fca0007f3e0ff */
        /* <DEDUP_REMOVED lines=21> */
[----:B0-----:R-:W-:Y:S02]  /*1c2c0*/  PRMT R52, RZ, 0x7610, R52 ;  /* 0x00007610ff347816 */ /* 0x001fe40000000034 */
[----:B----4-:R-:W-:-:S04]  /*1c2d0*/  LOP3.LUT R20, R20, 0xff, RZ, 0xc0, !PT ;  /* 0x000000ff14147812 */ /* 0x010fc800078ec0ff */
[----:B------:R-:W-:-:S05]  /*1c2e0*/  F2FP.F16.E4M3.UNPACK_B R20, R20 ;  /* 0x00000014ff14723e */ /* 0x000fca00020006ff */
[----:B------:R-:W-:-:S05]  /*1c2f0*/  HADD2.F32 R20, -RZ, R20.H0_H0 ;  /* 0x20000014ff147230 */ /* 0x000fca0000004100 */
[----:B------:R-:W-:-:S04]  /*1c300*/  FMUL R20, R20, UR46 ;  /* 0x0000002e14147c20 */ /* 0x000fc80008400000 */
[----:B---3--:R-:W-:Y:S02]  /*1c310*/  FFMA R20, R168, UR47, R20 ;  /* 0x0000002fa8147c23 */ /* 0x008fe40008000014 */
        /* <DEDUP_REMOVED lines=17> */
[----:B------:R-:W-:Y:S02]  /*1c430*/  ISETP.LT.OR P0, PT, R28, 0x6a, !P3 ;  /* 0x0000006a1c00780c */ /* 0x000fe40005f01670 */
[----:B------:R-:W-:-:S11]  /*1c440*/  PRMT R52, RZ, 0x7610, R52 ;  /* 0x00007610ff347816 */ /* 0x000fd60000000034 */
[----:B------:R-:W3:Y:S01]  /*1c450*/  @!P0 LDG.E.U8 R52, desc[UR52][R26.64+0x69] ;  /* 0x000069341a348981 */ /* 0x000ee2000c1e1100 */
[----:B-1----:R-:W1:Y:S01]  /*1c460*/  @!P0 LDC.64 R50, c[0x0][0x5c0] ;  /* 0x00017000ff328b82 */ /* 0x002e620000000a00 */
[----:B0-----:R-:W-:Y:S02]  /*1c470*/  PRMT R20, RZ, 0x7610, R20 ;  /* 0x00007610ff147816 */ /* 0x001fe40000000014 */
[----:B-1----:R-:W-:-:S05]  /*1c480*/  @!P0 IADD3 R50, P1, R24, R50, RZ ;  /* 0x0000003218328210 */ /* 0x002fca0007f3e0ff */
        /* <DEDUP_REMOVED lines=32> */
[----:B------:R-:W3:Y:S01]  /*1c690*/  @!P0 LDG.E.U8 R20, desc[UR52][R2.64+0x60] ;  /* 0x0000603402148981 */ /* 0x000ee2000c1e1100 */
[----:B------:R-:W-:Y:S02]  /*1c6a0*/  PRMT R8, RZ, 0x7610, R8 ;  /* 0x00007610ff087816 */ /* 0x000fe40000000008 */
        /* <DEDUP_REMOVED lines=9> */
[----:B------:R-:W4:Y:S01]  /*1c740*/  @!P1 LDG.E.U8 R8, desc[UR52][R2.64+0x61] ;  /* 0x0000613402089981 */ /* 0x000f22000c1e1100 */
[----:B-1----:R-:W1:Y:S01]  /*1c750*/  @!P3 LDC.64 R26, c[0x0][0x5c0] ;  /* 0x00017000ff1abb82 */ /* 0x002e620000000a00 */
        /* <DEDUP_REMOVED lines=10> */
[----:B------:R-:W2:Y:S01]  /*1c800*/  @!P3 LDG.E.U8 R8, desc[UR52][R4.64+0x60] ;  /* 0x000060340408b981 */ /* 0x000ea2000c1e1100 */
[----:B-1----:R-:W-:-:S05]  /*1c810*/  @!P3 IADD3 R90, P0, R90, R26, RZ ;  /* 0x0000001a5a5ab210 */ /* 0x002fca0007f1e0ff */
[----:B------:R-:W-:Y:S01]  /*1c820*/  @!P3 IMAD.X R91, R87, 0x1, R27, P0 ;  /* 0x00000001575bb824 */ /* 0x000fe200000e061b */
[----:B0-----:R-:W0:Y:S01]  /*1c830*/  @!P2 LDC.64 R20, c[0x0][0x5c0] ;  /* 0x00017000ff14ab82 */ /* 0x001e220000000a00 */
[----:B--2---:R-:W-:-:S04]  /*1c840*/  LOP3.LUT R8, R8, 0xff, RZ, 0xc0, !PT ;  /* 0x000000ff08087812 */ /* 0x004fc800078ec0ff */
[----:B------:R-:W-:-:S05]  /*1c850*/  F2FP.F16.E4M3.UNPACK_B R8, R8 ;  /* 0x00000008ff08723e */ /* 0x000fca00020006ff */
[----:B------:R-:W-:-:S05]  /*1c860*/  HADD2.F32 R8, -RZ, R8.H0_H0 ;  /* 0x20000008ff087230 */ /* 0x000fca0000004100 */
[----:B------:R-:W-:-:S04]  /*1c870*/  FMUL R8, R8, UR46 ;  /* 0x0000002e08087c20 */ /* 0x000fc80008400000 */
[----:B------:R-:W-:Y:S01]  /*1c880*/  FFMA R8, R170, UR47, R8 ;  /* 0x0000002faa087c23 */ /* 0x000fe20008000008 */
[----:B0-----:R-:W-:Y:S01]  /*1c890*/  @!P2 IADD3 R86, P0, R86, R20, RZ ;  /* 0x000000145656a210 */ /* 0x001fe20007f1e0ff */
[----:B------:R-:W2:Y:S03]  /*1c8a0*/  LDL.LU R170, [R1+0x318] ;  /* 0x0003180001aa7983 */ /* 0x000ea60000300800 */
        /* <DEDUP_REMOVED lines=27> */
[----:B------:R1:W2:Y:S01]  /*1ca60*/  @!P1 LDG.E.U8 R8, desc[UR52][R2.64+0x69] ;  /* 0x0000693402089981 */ /* 0x0002a2000c1e1100 */
[----:B------:R-:W3:Y:S01]  /*1ca70*/  @!P3 LDC.64 R26, c[0x0][0x5c0] ;  /* 0x00017000ff1abb82 */ /* 0x000ee20000000a00 */
        /* <DEDUP_REMOVED lines=9> */
[----:B------:R0:W-:Y:S04]  /*1cb10*/  @!P1 STG.E.U8 desc[UR52][R38.64+0x69], R9 ;  /* 0x0000690926009986 */ /* 0x0001e8000c101134 */
[----:B------:R-:W4:Y:S01]  /*1cb20*/  @!P3 LDG.E.U8 R2, desc[UR52][R4.64+0x68] ;  /* 0x000068340402b981 */ /* 0x000f22000c1e1100 */
[----:B---3--:R-:W-:-:S05]  /*1cb30*/  @!P3 IADD3 R84, P0, R84, R26, RZ ;  /* 0x0000001a5454b210 */ /* 0x008fca0007f1e0ff */
[----:B------:R-:W-:Y:S01]  /*1cb40*/  @!P3 IMAD.X R85, R83, 0x1, R27, P0 ;  /* 0x000000015355b824 */ /* 0x000fe200000e061b */
[----:B0-----:R-:W0:Y:S01]  /*1cb50*/  @!P4 LDC.64 R8, c[0x0][0x5c0] ;  /* 0x00017000ff08cb82 */ /* 0x001e220000000a00 */
[----:B----4-:R-:W-:-:S04]  /*1cb60*/  LOP3.LUT R2, R2, 0xff, RZ, 0xc0, !PT ;  /* 0x000000ff02027812 */ /* 0x010fc800078ec0ff */
        /* <DEDUP_REMOVED lines=9> */
[----:B------:R-:W4:Y:S01]  /*1cc00*/  @!P4 LDG.E.U8 R2, desc[UR52][R4.64+0x69] ;  /* 0x000069340402c981 */ /* 0x000f22000c1e1100 */
        /* <DEDUP_REMOVED lines=9> */
[----:B-1----:R-:W-:Y:S02]  /*1cca0*/  F2FP.SATFINITE.E4M3.F32.PACK_AB_MERGE_C R3, RZ, R2, RZ ;  /* 0x00000002ff03723e */ /* 0x002fe400048070ff */
        /* <DEDUP_REMOVED lines=23> */
[----:B0-----:R-:W0:Y:S03]  /*1ce20*/  @!P5 LDC.64 R2, c[0x0][0x5c0] ;  /* 0x00017000ff02db82 */ /* 0x001e260000000a00 */
[----:B------:R2:W-:Y:S04]  /*1ce30*/  @!P1 STG.E.U8 desc[UR52][R34.64+0x61], R9 ;  /* 0x0000610922009986 */ /* 0x0005e8000c101134 */
[----:B------:R-:W4:Y:S01]  /*1ce40*/  @!P5 LDG.E.U8 R4, desc[UR52][R14.64+0x60] ;  /* 0x000060340e04d981 */ /* 0x000f22000c1e1100 */
[----:B0-----:R-:W-:-:S05]  /*1ce50*/  @!P5 IADD3 R22, P0, R22, R2, RZ ;  /* 0x000000021616d210 */ /* 0x001fca0007f1e0ff */
[----:B------:R-:W-:Y:S02]  /*1ce60*/  @!P5 IMAD.X R23, R23, 0x1, R3, P0 ;  /* 0x000000011717d824 */ /* 0x000fe400000e0603 */
[----:B------:R-:W0:Y:S01]  /*1ce70*/  @!P6 LDC.64 R2, c[0x0][0x5c0] ;  /* 0x00017000ff02eb82 */ /* 0x000e220000000a00 */
[----:B----4-:R-:W-:-:S04]  /*1ce80*/  LOP3.LUT R4, R4, 0xff, RZ, 0xc0, !PT ;  /* 0x000000ff04047812 */ /* 0x010fc800078ec0ff */
[----:B------:R-:W-:-:S05]  /*1ce90*/  F2FP.F16.E4M3.UNPACK_B R4, R4 ;  /* 0x00000004ff04723e */ /* 0x000fca00020006ff */
[----:B------:R-:W-:-:S05]  /*1cea0*/  HADD2.F32 R4, -RZ, R4.H0_H0 ;  /* 0x20000004ff047230 */ /* 0x000fca0000004100 */
[----:B------:R-:W-:-:S04]  /*1ceb0*/  FMUL R4, R4, UR46 ;  /* 0x0000002e04047c20 */ /* 0x000fc80008400000 */
[----:B------:R-:W-:Y:S01]  /*1cec0*/  FFMA R4, R169, UR47, R4 ;  /* 0x0000002fa9047c23 */ /* 0x000fe20008000004 */
[----:B0-----:R-:W-:Y:S01]  /*1ced0*/  @!P6 IADD3 R2, P0, R31, R2, RZ ;  /* 0x000000021f02e210 */ /* 0x001fe20007f1e0ff */
[----:B------:R-:W4:Y:S03]  /*1cee0*/  LDL.LU R169, [R1+0x338] ;  /* 0x0003380001a97983 */ /* 0x000f260000300800 */
[----:B-1----:R-:W-:Y:S02]  /*1cef0*/  F2FP.SATFINITE.E4M3.F32.PACK_AB_MERGE_C R5, RZ, R4, RZ ;  /* 0x00000004ff05723e */ /* 0x002fe400048070ff */
[----:B------:R-:W-:-:S03]  /*1cf00*/  PRMT R4, RZ, 0x7610, R4 ;  /* 0x00007610ff047816 */ /* 0x000fc60000000004 */
[----:B------:R-:W-:Y:S04]  /*1cf10*/  @!P5 STG.E.U8 desc[UR52][R22.64+0x60], R5 ;  /* 0x000060051600d986 */ /* 0x000fe8000c101134 */
[----:B------:R-:W2:Y:S01]  /*1cf20*/  @!P6 LDG.E.U8 R4, desc[UR52][R14.64+0x61] ;  /* 0x000061340e04e981 */ /* 0x000ea2000c1e1100 */
[----:B------:R-:W-:Y:S01]  /*1cf30*/  @!P6 IMAD.X R3, R80, 0x1, R3, P0 ;  /* 0x000000015003e824 */ /* 0x000fe200000e0603 */
[----:B--2---:R-:W-:-:S04]  /*1cf40*/  LOP3.LUT R4, R4, 0xff, RZ, 0xc0, !PT ;  /* 0x000000ff04047812 */ /* 0x004fc800078ec0ff */
[----:B------:R-:W-:-:S05]  /*1cf50*/  F2FP.F16.E4M3.UNPACK_B R4, R4 ;  /* 0x00000004ff04723e */ /* 0x000fca00020006ff */
[----:B------:R-:W-:-:S05]  /*1cf60*/  HADD2.F32 R4, -RZ, R4.H0_H0 ;  /* 0x20000004ff047230 */ /* 0x000fca0000004100 */
[----:B------:R-:W-:-:S04]  /*1cf70*/  FMUL R4, R4, UR46 ;  /* 0x0000002e04047c20 */ /* 0x000fc80008400000 */
[----:B------:R-:W-:-:S05]  /*1cf80*/  FFMA R4, R170, UR47, R4 ;  /* 0x0000002faa047c23 */ /* 0x000fca0008000004 */
[----:B------:R-:W-:Y:S02]  /*1cf90*/  F2FP.SATFINITE.E4M3.F32.PACK_AB_MERGE_C R9, RZ, R4, RZ ;  /* 0x00000004ff09723e */ /* 0x000fe400048070ff */
[----:B------:R-:W-:-:S03]  /*1cfa0*/  PRMT R4, RZ, 0x7610, R4 ;  /* 0x00007610ff047816 */ /* 0x000fc60000000004 */
[----:B------:R0:W-:Y:S04]  /*1cfb0*/  @!P6 STG.E.U8 desc[UR52][R2.64+0x61], R9 ;  /* 0x000061090200e986 */ /* 0x0001e8000c101134 */
[----:B------:R-:W2:Y:S01]  /*1cfc0*/  @!P2 LDG.E.U8 R4, desc[UR52][R6.64+0x68] ;  /* 0x000068340604a981 */ /* 0x000ea2000c1e1100 */
[----:B------:R-:W-:-:S04]  /*1cfd0*/  ISETP.GE.AND P1, PT, R29, 0x101, PT ;  /* 0x000001011d00780c */ /* 0x000fc80003f26270 */
[----:B------:R-:W-:-:S13]  /*1cfe0*/  ISETP.LT.OR P1, PT, R28, 0x6a, !P1 ;  /* 0x0000006a1c00780c */ /* 0x000fda0004f21670 */
[----:B0-----:R-:W0:Y:S01]  /*1cff0*/  @!P1 LDC.64 R2, c[0x0][0x5c0] ;  /* 0x00017000ff029b82 */ /* 0x001e220000000a00 */
[----:B--2---:R-:W-:-:S04]  /*1d000*/  LOP3.LUT R4, R4, 0xff, RZ, 0xc0, !PT ;  /* 0x000000ff04047812 */ /* 0x004fc800078ec0ff */
[----:B------:R-:W-:-:S05]  /*1d010*/  F2FP.F16.E4M3.UNPACK_B R4, R4 ;  /* 0x00000004ff04723e */ /* 0x000fca00020006ff */
[----:B------:R-:W-:-:S05]  /*1d020*/  HADD2.F32 R4, -RZ, R4.H0_H0 ;  /* 0x20000004ff047230 */ /* 0x000fca0000004100 */
[----:B------:R-:W-:-:S04]  /*1d030*/  FMUL R4, R4, UR46 ;  /* 0x0000002e04047c20 */ /* 0x000fc80008400000 */
[----:B---3--:R-:W-:Y:S01]  /*1d040*/  FFMA R4, R168, UR47, R4 ;  /* 0x0000002fa8047c23 */ /* 0x008fe20008000004 */
[----:B------:R-:W-:Y:S01]  /*1d050*/  ISETP.GE.AND P3, PT, R29, 0x109, PT ;  /* 0x000001091d00780c */ /* 0x000fe20003f66270 */
[----:B------:R-:W2:Y:S03]  /*1d060*/  LDL.LU R168, [R1+0x33c] ;  /* 0x00033c0001a87983 */ /* 0x000ea60000300800 */
[----:B------:R-:W-:Y:S02]  /*1d070*/  F2FP.SATFINITE.E4M3.F32.PACK_AB_MERGE_C R5, RZ, R4, RZ ;  /* 0x00000004ff05723e */ /* 0x000fe400048070ff */
[----:B------:R-:W-:-:S03]  /*1d080*/  PRMT R4, RZ, 0x7610, R4 ;  /* 0x00007610ff047816 */ /* 0x000fc60000000004 */
[----:B------:R1:W-:Y:S04]  /*1d090*/  @!P2 STG.E.U8 desc[UR52][R32.64+0x68], R5 ;  /* 0x000068052000a986 */ /* 0x0003e8000c101134 */
[----:B------:R-:W3:Y:S01]  /*1d0a0*/  @!P1 LDG.E.U8 R4, desc[UR52][R6.64+0x69] ;  /* 0x0000693406049981 */ /* 0x000ee2000c1e1100 */
[----:B0-----:R-:W-:-:S04]  /*1d0b0*/  @!P1 IADD3 R2, P0, P2, R24, UR11, R2 ;  /* 0x0000000b18029c10 */ /* 0x001fc8000fa1e002 */
[----:B------:R-:W-:Y:S02]  /*1d0c0*/  @!P1 IADD3.X R3, R30, UR10, R3, P0, P2 ;  /* 0x0000000a1e039c10 */ /* 0x000fe400087e4403 */
[----:B------:R-:W-:-:S13]  /*1d0d0*/  ISETP.LT.OR P0, PT, R28, 0x69, !P3 ;  /* 0x000000691c00780c */ /* 0x000fda0005f01670 */
[----:B------:R-:W0:Y:S01]  /*1d0e0*/  @!P0 LDC.64 R8, c[0x0][0x5c0] ;  /* 0x00017000ff088b82 */ /* 0x000e220000000a00 */
[----:B---3--:R-:W-:-:S04]  /*1d0f0*/  LOP3.LUT R4, R4, 0xff, RZ, 0xc0, !PT ;  /* 0x000000ff04047812 */ /* 0x008fc800078ec0ff */
[----:B------:R-:W-:-:S05]  /*1d100*/  F2FP.F16.E4M3.UNPACK_B R4, R4 ;  /* 0x00000004ff04723e */ /* 0x000fca00020006ff */
[----:B------:R-:W-:-:S05]  /*1d110*/  HADD2.F32 R4, -RZ, R4.H0_H0 ;  /* 0x20000004ff047230 */ /* 0x000fca0000004100 */
[----:B------:R-:W-:-:S04]  /*1d120*/  FMUL R4, R4, UR46 ;  /* 0x0000002e04047c20 */ /* 0x000fc80008400000 */
[----:B----4-:R-:W-:Y:S01]  /*1d130*/  FFMA R4, R169, UR47, R4 ;  /* 0x0000002fa9047c23 */ /* 0x010fe20008000004 */
[----:B------:R-:W-:Y:S02]  /*1d140*/  IMAD.U32 R7, RZ, RZ, UR8 ;  /* 0x00000008ff077e24 */ /* 0x000fe4000f8e00ff */
[----:B------:R-:W-:Y:S01]  /*1d150*/  IMAD.U32 R21, RZ, RZ, UR7 ;  /* 0x00000007ff157e24 */ /* 0x000fe2000f8e00ff */
[----:B------:R-:W-:Y:S01]  /*1d160*/  ISETP.LT.OR P3, PT, R28, 0x6a, !P3 ;  /* 0x0000006a1c00780c */ /* 0x000fe20005f61670 */
[----:B------:R-:W3:Y:S01]  /*1d170*/  LDL.LU R169, [R1+0x340] ;  /* 0x0003400001a97983 */ /* 0x000ee20000300800 */
[----:B-1----:R-:W-:Y:S02]  /*1d180*/  F2FP.SATFINITE.E4M3.F32.PACK_AB_MERGE_C R5, RZ, R4, RZ ;  /* 0x00000004ff05723e */ /* 0x002fe400048070ff */
[----:B------:R-:W-:-:S03]  /*1d190*/  PRMT R4, RZ, 0x7610, R4 ;  /* 0x00007610ff047816 */ /* 0x000fc60000000004 */
[----:B------:R0:W-:Y:S04]  /*1d1a0*/  @!P1 STG.E.U8 desc[UR52][R2.64+0x69], R5 ;  /* 0x0000690502009986 */ /* 0x0001e8000c101134 */
[----:B------:R-:W4:Y:S01]  /*1d1b0*/  @!P0 LDG.E.U8 R4, desc[UR52][R14.64+0x68] ;  /* 0x000068340e048981 */ /* 0x000f22000c1e1100 */
[----:B------:R-:W-:-:S04]  /*1d1c0*/  @!P0 IADD3 R7, P1, P2, R7, UR11, R24 ;  /* 0x0000000b07078c10 */ /* 0x000fc8000fa3e018 */
[----:B------:R-:W-:Y:S02]  /*1d1d0*/  @!P0 IADD3.X R6, R21, UR10, R30, P1, P2 ;  /* 0x0000000a15068c10 */ /* 0x000fe40008fe441e */
[----:B0-----:R-:W-:-:S05]  /*1d1e0*/  @!P0 IADD3 R2, P1, R7, R8, RZ ;  /* 0x0000000807028210 */ /* 0x001fca0007f3e0ff */
[----:B------:R-:W-:Y:S02]  /*1d1f0*/  @!P0 IMAD.X R3, R6, 0x1, R9, P1 ;  /* 0x0000000106038824 */ /* 0x000fe400008e0609 */
[----:B------:R-:W0:Y:S01]  /*1d200*/  @!P3 LDC.64 R8, c[0x0][0x5c0] ;  /* 0x00017000ff08bb82 */ /* 0x000e220000000a00 */
[----:B----4-:R-:W-:-:S04]  /*1d210*/  LOP3.LUT R4, R4, 0xff, RZ, 0xc0, !PT ;  /* 0x000000ff04047812 */ /* 0x010fc800078ec0ff */
[----:B------:R-:W-:-:S05]  /*1d220*/  F2FP.F16.E4M3.UNPACK_B R4, R4 ;  /* 0x00000004ff04723e */ /* 0x000fca00020006ff */
[----:B------:R-:W-:-:S05]  /*1d230*/  HADD2.F32 R4, -RZ, R4.H0_H0 ;  /* 0x20000004ff047230 */ /* 0x000fca0000004100 */
[----:B------:R-:W-:-:S04]  /*1d240*/  FMUL R4, R4, UR46 ;  /* 0x0000002e04047c20 */ /* 0x000fc80008400000 */
[----:B--2---:R-:W-:Y:S01]  /*1d250*/  FFMA R4, R168, UR47, R4 ;  /* 0x0000002fa8047c23 */ /* 0x004fe20008000004 */
[----:B------:R-:W-:Y:S01]  /*1d260*/  IMAD.U32 R7, RZ, RZ, UR8 ;  /* 0x00000008ff077e24 */ /* 0x000fe2000f8e00ff */
[----:B------:R-:W-:Y:S01]  /*1d270*/  ISETP.GE.AND P5, PT, R29, 0x181, PT ;  /* 0x000001811d00780c */ /* 0x000fe20003fa6270 */
[----:B------:R-:W2:Y:S02]  /*1d280*/  LDL.LU R168, [R1+0x344] ;  /* 0x0003440001a87983 */ /* 0x000ea40000300800 */
[----:B------:R-:W-:Y:S02]  /*1d290*/  F2FP.SATFINITE.E4M3.F32.PACK_AB_MERGE_C R5, RZ, R4, RZ ;  /* 0x00000004ff05723e */ /* 0x000fe400048070ff */
[----:B------:R-:W-:-:S03]  /*1d2a0*/  PRMT R4, RZ, 0x7610, R4 ;  /* 0x00007610ff047816 */ /* 0x000fc60000000004 */
[----:B------:R0:W-:Y:S04]  /*1d2b0*/  @!P0 STG.E.U8 desc[UR52][R2.64+0x68], R5 ;  /* 0x0000680502008986 */ /* 0x0001e8000c101134 */
[----:B------:R-:W4:Y:S01]  /*1d2c0*/  @!P3 LDG.E.U8 R4, desc[UR52][R14.64+0x69] ;  /* 0x000069340e04b981 */ /* 0x000f22000c1e1100 */
[----:B------:R-:W-:Y:S02]  /*1d2d0*/  @!P3 IADD3 R7, P1, P2, R7, UR11, R24 ;  /* 0x0000000b0707bc10 */ /* 0x000fe4000fa3e018 */
[----:B------:R-:W-:Y:S02]  /*1d2e0*/  ISETP.LT.OR P0, PT, R28, 0x61, !P5 ;  /* 0x000000611c00780c */ /* 0x000fe40006f01670 */
[----:B------:R-:W-:Y:S02]  /*1d2f0*/  @!P3 IADD3.X R6, R21, UR10, R30, P1, P2 ;  /* 0x0000000a1506bc10 */ /* 0x000fe40008fe441e */
[----:B0-----:R-:W-:-:S05]  /*1d300*/  @!P3 IADD3 R2, P1, R7, R8, RZ ;  /* 0x000000080702b210 */ /* 0x001fca0007f3e0ff */
[----:B------:R-:W-:-:S04]  /*1d310*/  @!P3 IMAD.X R3, R6, 0x1, R9, P1 ;  /* 0x000000010603b824 */ /* 0x000fc800008e0609 */
[----:B------:R-:W0:Y:S01]  /*1d320*/  @!P0 LDC.64 R8, c[0x0][0x5c0] ;  /* 0x00017000ff088b82 */ /* 0x000e220000000a00 */
[----:B----4-:R-:W-:-:S04]  /*1d330*/  LOP3.LUT R4, R4, 0xff, RZ, 0xc0, !PT ;  /* 0x000000ff04047812 */ /* 0x010fc800078ec0ff */
[----:B------:R-:W-:-:S05]  /*1d340*/  F2FP.F16.E4M3.UNPACK_B R4, R4 ;  /* 0x00000004ff04723e */ /* 0x000fca00020006ff */
[----:B------:R-:W-:-:S05]  /*1d350*/  HADD2.F32 R4, -RZ, R4.H0_H0 ;  /* 0x20000004ff047230 */ /* 0x000fca0000004100 */
[----:B------:R-:W-:-:S04]  /*1d360*/  FMUL R4, R4, UR46 ;  /* 0x0000002e04047c20 */ /* 0x000fc80008400000 */
[----:B---3--:R-:W-:Y:S01]  /*1d370*/  FFMA R4, R169, UR47, R4 ;  /* 0x0000002fa9047c23 */ /* 0x008fe20008000004 */
[----:B------:R-:W-:Y:S01]  /*1d380*/  ISETP.LT.OR P1, PT, R28, 0x62, !P5 ;  /* 0x000000621c00780c */ /* 0x000fe20006f21670 */
[----:B------:R-:W3:Y:S03]  /*1d390*/  LDL.LU R169, [R1+0x348] ;  /* 0x0003480001a97983 */ /* 0x000ee60000300800 */
[----:B------:R-:W-:Y:S02]  /*1d3a0*/  F2FP.SATFINITE.E4M3.F32.PACK_AB_MERGE_C R7, RZ, R4, RZ ;  /* 0x00000004ff07723e */ /* 0x000fe400048070ff */
[----:B------:R-:W-:-:S03]  /*1d3b0*/  PRMT R4, RZ, 0x7610, R4 ;  /* 0x00007610ff047816 */ /* 0x000fc60000000004 */
[----:B------:R1:W-:Y:S04]  /*1d3c0*/  @!P3 STG.E.U8 desc[UR52][R2.64+0x69], R7 ;  /* 0x000069070200b986 */ /* 0x0003e8000c101134 */
[----:B------:R-:W4:Y:S01]  /*1d3d0*/  @!P0 LDG.E.U8 R4, desc[UR52][R16.64+0x60] ;  /* 0x0000603410048981 */ /* 0x000f22000c1e1100 */
[----:B-1----:R-:W-:Y:S02]  /*1d3e0*/  @!P0 IMAD.MOV.U32 R2, RZ, RZ, R24 ;  /* 0x000000ffff028224 */ /* 0x002fe400078e0018 */
[----:B------:R-:W-:Y:S01]  /*1d3f0*/  @!P0 IMAD.MOV.U32 R3, RZ, RZ, R30 ;  /* 0x000000ffff038224 */ /* 0x000fe200078e001e */
[----:B----4-:R-:W-:-:S04]  /*1d400*/  LOP3.LUT R4, R4, 0xff, RZ, 0xc0, !PT ;  /* 0x000000ff04047812 */ /* 0x010fc800078ec0ff */
[----:B------:R-:W-:-:S05]  /*1d410*/  F2FP.F16.E4M3.UNPACK_B R4, R4 ;  /* 0x00000004ff04723e */ /* 0x000fca00020006ff */
[----:B------:R-:W-:-:S05]  /*1d420*/  HADD2.F32 R4, -RZ, R4.H0_H0 ;  /* 0x20000004ff047230 */ /* 0x000fca0000004100 */
[----:B------:R-:W-:Y:S01]  /*1d430*/  FMUL R6, R4, UR46 ;  /* 0x0000002e04067c20 */ /* 0x000fe20008400000 */
[----:B------:R-:W-:-:S04]  /*1d440*/  @!P0 IMAD.WIDE.U32 R4, R10, 0x180, R2 ;  /* 0x000001800a048825 */ /* 0x000fc800078e0002 */
[----:B--2---:R-:W-:Y:S01]  /*1d450*/  FFMA R6, R168, UR47, R6 ;  /* 0x0000002fa8067c23 */ /* 0x004fe20008000006 */
[----:B------:R-:W-:Y:S01]  /*1d460*/  @!P0 IMAD R3, R11, 0x180, RZ ;  /* 0x000001800b038824 */ /* 0x000fe200078e02ff */
[----:B0-----:R-:W-:Y:S01]  /*1d470*/  @!P0 IADD3 R2, P2, R4, R8, RZ ;  /* 0x0000000804028210 */ /* 0x001fe20007f5e0ff */
[----:B------:R-:W2:Y:S01]  /*1d480*/  LDL.LU R168, [R1+0x34c] ;  /* 0x00034c0001a87983 */ /* 0x000ea20000300800 */
[----:B------:R-:W-:Y:S02]  /*1d490*/  PRMT R4, RZ, 0x7610, R4 ;  /* 0x00007610ff047816 */ /* 0x000fe40000000004 */
[----:B------:R-:W-:Y:S01]  /*1d4a0*/  @!P0 IADD3.X R3, R9, R5, R3, P2, !PT ;  /* 0x0000000509038210 */ /* 0x000fe200017fe403 */
[----:B------:R-:W4:Y:S01]  /*1d4b0*/  LDL.LU R170, [R1+0x350] ;  /* 0x0003500001aa7983 */ /* 0x000f220000300800 */
[----:B------:R-:W-:Y:S01]  /*1d4c0*/  F2FP.SATFINITE.E4M3.F32.PACK_AB_MERGE_C R7, RZ, R6, RZ ;  /* 0x00000006ff07723e */ /* 0x000fe200048070ff */
[----:B------:R-:W0:Y:S04]  /*1d4d0*/  @!P1 LDC.64 R8, c[0x0][0x5c0] ;  /* 0x00017000ff089b82 */ /* 0x000e280000000a00 */
[----:B------:R1:W-:Y:S04]  /*1d4e0*/  @!P0 STG.E.U8 desc[UR52][R2.64+0x60], R7 ;  /* 0x0000600702008986 */ /* 0x0003e8000c101134 */
[----:B------:R-:W3:Y:S01]  /*1d4f0*/  @!P1 LDG.E.U8 R4, desc[UR52][R16.64+0x61] ;  /* 0x0000613410049981 */ /* 0x000ee2000c1e1100 */
[----:B------:R-:W-:Y:S01]  /*1d500*/  ISETP.GE.AND P4, PT, R29, 0x189, PT ;  /* 0x000001891d00780c */ /* 0x000fe20003f86270 */
[----:B-1----:R-:W-:-:S02]  /*1d510*/  @!P1 IMAD.MOV.U32 R2, RZ, RZ, R24 ;  /* 0x000000ffff029224 */ /* 0x002fc400078e0018 */
[----:B------:R-:W-:Y:S01]  /*1d520*/  @!P1 IMAD.MOV.U32 R3, RZ, RZ, R30 ;  /* 0x000000ffff039224 */ /* 0x000fe200078e001e */
[----:B------:R-:W-:-:S13]  /*1d530*/  ISETP.LT.OR P0, PT, R28, 0x61, !P4 ;  /* 0x000000611c00780c */ /* 0x000fda0006701670 */
[----:B------:R-:W1:Y:S01]  /*1d540*/  @!P0 LDC.64 R14, c[0x0][0x5c0] ;  /* 0x00017000ff0e8b82 */ /* 0x000e620000000a00 */
[----:B---3--:R-:W-:-:S04]  /*1d550*/  LOP3.LUT R4, R4, 0xff, RZ, 0xc0, !PT ;  /* 0x000000ff04047812 */ /* 0x008fc800078ec0ff */
[----:B------:R-:W-:-:S05]  /*1d560*/  F2FP.F16.E4M3.UNPACK_B R4, R4 ;  /* 0x00000004ff04723e */ /* 0x000fca00020006ff */
[----:B------:R-:W-:-:S05]  /*1d570*/  HADD2.F32 R4, -RZ, R4.H0_H0 ;  /* 0x20000004ff047230 */ /* 0x000fca0000004100 */
[----:B------:R-:W-:Y:S01]  /*1d580*/  FMUL R6, R4, UR46 ;  /* 0x0000002e04067c20 */ /* 0x000fe20008400000 */
[----:B------:R-:W-:-:S04]  /*1d590*/  @!P1 IMAD.WIDE.U32 R4, R10, 0x180, R2 ;  /* 0x000001800a049825 */ /* 0x000fc800078e0002 */
[----:B------:R-:W-:Y:S01]  /*1d5a0*/  FFMA R6, R169, UR47, R6 ;  /* 0x0000002fa9067c23 */ /* 0x000fe20008000006 */
[----:B------:R-:W-:Y:S01]  /*1d5b0*/  @!P1 IMAD R3, R11, 0x180, RZ ;  /* 0x000001800b039824 */ /* 0x000fe200078e02ff */
[----:B0-----:R-:W-:Y:S02]  /*1d5c0*/  @!P1 IADD3 R2, P2, R4, R8, RZ ;  /* 0x0000000804029210 */ /* 0x001fe40007f5e0ff */
[----:B------:R-:W-:Y:S02]  /*1d5d0*/  PRMT R4, RZ, 0x7610, R4 ;  /* 0x00007610ff047816 */ /* 0x000fe40000000004 */
[----:B------:R-:W-:Y:S02]  /*1d5e0*/  @!P1 IADD3.X R3, R9, R5, R3, P2, !PT ;  /* 0x0000000509039210 */ /* 0x000fe400017fe403 */
[----:B------:R-:W-:-:S05]  /*1d5f0*/  F2FP.SATFINITE.E4M3.F32.PACK_AB_MERGE_C R7, RZ, R6, RZ ;  /* 0x00000006ff07723e */ /* 0x000fca00048070ff */
[----:B------:R0:W-:Y:S04]  /*1d600*/  @!P1 STG.E.U8 desc[UR52][R2.64+0x61], R7 ;  /* 0x0000610702009986 */ /* 0x0001e8000c101134 */
[----:B------:R-:W3:Y:S01]  /*1d610*/  @!P0 LDG.E.U8 R4, desc[UR52][R18.64+0x60] ;  /* 0x0000603412048981 */ /* 0x000ee2000c1e1100 */
[----:B------:R-:W-:Y:S02]  /*1d620*/  @!P0 IMAD R9, R11, 0x180, RZ ;  /* 0x000001800b098824 */ /* 0x000fe400078e02ff */
[----:B0-----:R-:W-:Y:S02]  /*1d630*/  @!P0 IMAD.MOV.U32 R2, RZ, RZ, R24 ;  /* 0x000000ffff028224 */ /* 0x001fe400078e0018 */
[----:B------:R-:W-:Y:S01]  /*1d640*/  @!P0 IMAD.MOV.U32 R3, RZ, RZ, R30 ;  /* 0x000000ffff038224 */ /* 0x000fe200078e001e */
[----:B------:R-:W-:-:S02]  /*1d650*/  ISETP.LT.OR P1, PT, R28, 0x62, !P4 ;  /* 0x000000621c00780c */ /* 0x000fc40006721670 */
[----:B---3--:R-:W-:-:S04]  /*1d660*/  LOP3.LUT R4, R4, 0xff, RZ, 0xc0, !PT ;  /* 0x000000ff04047812 */ /* 0x008fc800078ec0ff */
[----:B------:R-:W-:-:S05]  /*1d670*/  F2FP.F16.E4M3.UNPACK_B R4, R4 ;  /* 0x00000004ff04723e */ /* 0x000fca00020006ff */
[----:B------:R-:W-:Y:S02]  /*1d680*/  HADD2.F32 R6, -RZ, R4.H0_H0 ;  /* 0x20000004ff067230 */ /* 0x000fe40000004100 */
[----:B------:R-:W-:-:S04]  /*1d690*/  @!P0 IMAD.WIDE.U32 R4, R10, 0x180, R2 ;  /* 0x000001800a048825 */ /* 0x000fc800078e0002 */
[----:B------:R-:W-:Y:S01]  /*1d6a0*/  FMUL R6, R6, UR46 ;  /* 0x0000002e06067c20 */ /* 0x000fe20008400000 */
[----:B------:R-:W-:Y:S01]  /*1d6b0*/  @!P0 IMAD.IADD R2, R5, 0x1, R9 ;  /* 0x0000000105028824 */ /* 0x000fe200078e0209 */
[----:B-1----:R-:W-:Y:S02]  /*1d6c0*/  @!P0 IADD3 R4, P2, P3, R4, UR8, R14 ;  /* 0x0000000804048c10 */ /* 0x002fe4000fb5e00e */
[----:B--2---:R-:W-:Y:S02]  /*1d6d0*/  FFMA R6, R168, UR47, R6 ;  /* 0x0000002fa8067c23 */ /* 0x004fe40008000006 */
[----:B------:R-:W-:Y:S01]  /*1d6e0*/  @!P0 IADD3.X R5, R2, UR7, R15, P2, P3 ;  /* 0x0000000702058c10 */ /* 0x000fe200097e640f */
[----:B------:R-:W-:Y:S01]  /*1d6f0*/  @!P1 IMAD.MOV.U32 R3, RZ, RZ, R30 ;  /* 0x000000ffff039224 */ /* 0x000fe200078e001e */
[----:B------:R-:W-:Y:S01]  /*1d700*/  PRMT R2, RZ, 0x7610, R2 ;  /* 0x00007610ff027816 */ /* 0x000fe20000000002 */
[----:B------:R-:W0:Y:S01]  /*1d710*/  @!P1 LDC.64 R14, c[0x0][0x5c0] ;  /* 0x00017000ff0e9b82 */ /* 0x000e220000000a00 */
[----:B------:R-:W-:Y:S01]  /*1d720*/  F2FP.SATFINITE.E4M3.F32.PACK_AB_MERGE_C R7, RZ, R6, RZ ;  /* 0x00000006ff07723e */ /* 0x000fe200048070ff */
[----:B------:R-:W-:Y:S01]  /*1d730*/  @!P1 IMAD R9, R11, 0x180, RZ ;  /* 0x000001800b099824 */ /* 0x000fe200078e02ff */
[----:B------:R-:W2:Y:S04]  /*1d740*/  LDL.LU R168, [R1+0x354] ;  /* 0x0003540001a87983 */ /* 0x000ea80000300800 */
[----:B------:R1:W-:Y:S04]  /*1d750*/  @!P0 STG.E.U8 desc[UR52][R4.64+0x60], R7 ;  /* 0x0000600704008986 */ /* 0x0003e8000c101134 */
[----:B------:R-:W3:Y:S01]  /*1d760*/  @!P1 LDG.E.U8 R2, desc[UR52][R18.64+0x61] ;  /* 0x0000613412029981 */ /* 0x000ee2000c1e1100 */
[----:B------:R-:W-:-:S03]  /*1d770*/  ISETP.LT.OR P2, PT, R28, 0x69, !P5 ;  /* 0x000000691c00780c */ /* 0x000fc60006f41670 */
[----:B------:R-:W2:Y:S01]  /*1d780*/  LDL.LU R169, [R1+0x358] ;  /* 0x0003580001a97983 */ /* 0x000ea20000300800 */
[----:B---3--:R-:W-:-:S04]  /*1d790*/  LOP3.LUT R2, R2, 0xff, RZ, 0xc0, !PT ;  /* 0x000000ff02027812 */ /* 0x008fc800078ec0ff */
[----:B------:R-:W-:-:S05]  /*1d7a0*/  F2FP.F16.E4M3.UNPACK_B R2, R2 ;  /* 0x00000002ff02723e */ /* 0x000fca00020006ff */
[----:B------:R-:W-:Y:S02]  /*1d7b0*/  HADD2.F32 R6, -RZ, R2.H0_H0 ;  /* 0x20000002ff067230 */ /* 0x000fe40000004100 */
[----:B------:R-:W-:-:S03]  /*1d7c0*/  @!P1 IMAD.MOV.U32 R2, RZ, RZ, R24 ;  /* 0x000000ffff029224 */ /* 0x000fc600078e0018 */
[----:B------:R-:W-:Y:S01]  /*1d7d0*/  FMUL R6, R6, UR46 ;  /* 0x0000002e06067c20 */ /* 0x000fe20008400000 */
[----:B------:R-:W-:-:S04]  /*1d7e0*/  @!P1 IMAD.WIDE.U32 R2, R10, 0x180, R2 ;  /* 0x000001800a029825 */ /* 0x000fc800078e0002 */
[----:B----4-:R-:W-:Y:S01]  /*1d7f0*/  FFMA R6, R170, UR47, R6 ;  /* 0x0000002faa067c23 */ /* 0x010fe20008000006 */
[----:B-1----:R-:W-:Y:S01]  /*1d800*/  @!P1 IMAD.IADD R4, R3, 0x1, R9 ;  /* 0x0000000103049824 */ /* 0x002fe200078e0209 */
[----:B0-----:R-:W-:Y:S01]  /*1d810*/  @!P1 IADD3 R2, P0, P3, R2, UR8, R14 ;  /* 0x0000000802029c10 */ /* 0x001fe2000fb1e00e */
[----:B------:R-:W0:Y:S02]  /*1d820*/  @!P2 LDC.64 R8, c[0x0][0x5c0] ;  /* 0x00017000ff08ab82 */ /* 0x000e240000000a00 */
[----:B------:R-:W-:Y:S02]  /*1d830*/  F2FP.SATFINITE.E4M3.F32.PACK_AB_MERGE_C R7, RZ, R6, RZ ;  /* 0x00000006ff07723e */ /* 0x000fe400048070ff */
[----:B------:R-:W-:Y:S02]  /*1d840*/  @!P1 IADD3.X R3, R4, UR7, R15, P0, P3 ;  /* 0x0000000704039c10 */ /* 0x000fe400087e640f */
[----:B------:R-:W-:-:S03]  /*1d850*/  PRMT R4, RZ, 0x7610, R4 ;  /* 0x00007610ff047816 */ /* 0x000fc60000000004 */
[----:B------:R1:W-:Y:S04]  /*1d860*/  @!P1 STG.E.U8 desc[UR52][R2.64+0x61], R7 ;  /* 0x0000610702009986 */ /* 0x0003e8000c101134 */
[----:B------:R-:W3:Y:S01]  /*1d870*/  @!P2 LDG.E.U8 R4, desc[UR52][R16.64+0x68] ;  /* 0x000068341004a981 */ /* 0x000ee2000c1e1100 */
[----:B------:R-:W-:Y:S01]  /*1d880*/  ISETP.LT.OR P0, PT, R28, 0x6a, !P5 ;  /* 0x0000006a1c00780c */ /* 0x000fe20006f01670 */
[----:B-1----:R-:W-:Y:S02]  /*1d890*/  @!P2 IMAD.MOV.U32 R2, RZ, RZ, R24 ;  /* 0x000000ffff02a224 */ /* 0x002fe400078e0018 */
[----:B------:R-:W-:Y:S01]  /*1d8a0*/  @!P2 IMAD.MOV.U32 R3, RZ, RZ, R30 ;  /* 0x000000ffff03a224 */ /* 0x000fe200078e001e */
[----:B---3--:R-:W-:-:S04]  /*1d8b0*/  LOP3.LUT R4, R4, 0xff, RZ, 0xc0, !PT ;  /* 0x000000ff04047812 */ /* 0x008fc800078ec0ff */
        /* <DEDUP_REMOVED lines=9> */
[----:B------:R-:W-:Y:S02]  /*1d950*/  @!P2 IADD3.X R3, R9, R5, R3, P1, !PT ;  /* 0x000000050903a210 */ /* 0x000fe40000ffe403 */
[----:B------:R-:W-:Y:S01]  /*1d960*/  F2FP.SATFINITE.E4M3.F32.PACK_AB_MERGE_C R7, RZ, R6, RZ ;  /* 0x00000006ff07723e */ /* 0x000fe200048070ff */
[----:B------:R-:W0:Y:S04]  /*1d970*/  @!P0 LDC.64 R8, c[0x0][0x5c0] ;  /* 0x00017000ff088b82 */ /* 0x000e280000000a00 */
[----:B------:R1:W-:Y:S04]  /*1d980*/  @!P2 STG.E.U8 desc[UR52][R2.64+0x68], R7 ;  /* 0x000068070200a986 */ /* 0x0003e8000c101134 */
[----:B------:R-:W3:Y:S01]  /*1d990*/  @!P0 LDG.E.U8 R4, desc[UR52][R16.64+0x69] ;  /* 0x0000693410048981 */ /* 0x000ee2000c1e1100 */
[----:B------:R-:W-:Y:S01]  /*1d9a0*/  ISETP.LT.OR P1, PT, R28, 0x69, !P4 ;  /* 0x000000691c00780c */ /* 0x000fe20006721670 */
[----:B-1----:R-:W-:-:S02]  /*1d9b0*/  @!P0 IMAD.MOV.U32 R2, RZ, RZ, R24 ;  /* 0x000000ffff028224 */ /* 0x002fc400078e0018 */
[----:B------:R-:W-:-:S10]  /*1d9c0*/  @!P0 IMAD.MOV.U32 R3, RZ, RZ, R30 ;  /* 0x000000ffff038224 */ /* 0x000fd400078e001e */
        /* <DEDUP_REMOVED lines=17> */
[----:B------:R-:W-:Y:S01]  /*1dae0*/  BSSY B1, `(.L_x_33) ;  /* 0x0000010000017945 */ /* 0x000fe20003800000 */
        /* <DEDUP_REMOVED lines=8> */
[----:B------:R-:W-:-:S03]  /*1db70*/  @!P1 IADD3.X R5, R8, UR7, R15, P0, P2 ;  /* 0x0000000708059c10 */ /* 0x000fc600087e440f */
[----:B------:R-:W-:-:S05]  /*1db80*/  F2FP.SATFINITE.E4M3.F32.PACK_AB_MERGE_C R3, RZ, R6, RZ ;  /* 0x00000006ff03723e */ /* 0x000fca00048070ff */
[----:B------:R0:W-:Y:S01]  /*1db90*/  @!P1 STG.E.U8 desc[UR52][R4.64+0x68], R3 ;  /* 0x0000680304009986 */ /* 0x0001e2000c101134 */
[----:B------:R-:W-:Y:S02]  /*1dba0*/  ISETP.LT.OR P0, PT, R28, 0x6a, !P4 ;  /* 0x0000006a1c00780c */ /* 0x000fe40006701670 */
[----:B------:R-:W-:-:S11]  /*1dbb0*/  PRMT R2, RZ, 0x7610, R2 ;  /* 0x00007610ff027816 */ /* 0x000fd60000000002 */
[----:B0-----:R-:W-:Y:S05]  /*1dbc0*/  @P0 BRA `(.L_x_34) ;  /* 0x0000000000040947 */ /* 0x001fea0003800000 */
[----:B------:R0:W5:Y:S02]  /*1dbd0*/  LDG.E.U8 R2, desc[UR52][R18.64+0x69] ;  /* 0x0000693412027981 */ /* 0x000164000c1e1100 */
.L_x_34:
[----:B------:R-:W-:Y:S05]  /*1dbe0*/  BSYNC B1 ;  /* 0x0000000000017941 */ /* 0x000fea0003800000 */
.L_x_33:
[----:B------:R-:W-:Y:S05]  /*1dbf0*/  @P0 BRA `(.L_x_35) ;  /* 0x000000ac00e00947 */ /* 0x000fea0003800000 */
[----:B------:R-:W2:Y:S01]  /*1dc00*/  LDL.LU R4, [R1+0x360] ;  /* 0x0003600001047983 */ /* 0x000ea20000300800 */
[----:B-----5:R-:W-:Y:S01]  /*1dc10*/  LOP3.LUT R2, R2, 0xff, RZ, 0xc0, !PT ;  /* 0x000000ff02027812 */ /* 0x020fe200078ec0ff */
[----:B------:R-:W-:Y:S01]  /*1dc20*/  IMAD.MOV.U32 R25, RZ, RZ, R30 ;  /* 0x000000ffff197224 */ /* 0x000fe200078e001e */
[----:B------:R-:W-:Y:S01]  /*1dc30*/  ULDC.64 UR12, c[0x0][0x5c0] ;  /* 0x00017000000c7ab9 */ /* 0x000fe20000000a00 */
[----:B------:R-:W-:Y:S01]  /*1dc40*/  IMAD R11, R11, 0x180, RZ ;  /* 0x000001800b0b7824 */ /* 0x000fe200078e02ff */
[----:B------:R-:W-:Y:S01]  /*1dc50*/  F2FP.F16.E4M3.UNPACK_B R2, R2 ;  /* 0x00000002ff02723e */ /* 0x000fe200020006ff */
[----:B------:R-:W-:-:S04]  /*1dc60*/  IMAD.WIDE.U32 R24, R10, 0x180, R24 ;  /* 0x000001800a187825 */ /* 0x000fc800078e0018 */
[----:B------:R-:W-:Y:S02]  /*1dc70*/  HADD2.F32 R2, -RZ, R2.H0_H0 ;  /* 0x20000002ff027230 */ /* 0x000fe40000004100 */
[----:B------:R-:W-:Y:S02]  /*1dc80*/  IMAD.U32 R3, RZ, RZ, UR12 ;  /* 0x0000000cff037e24 */ /* 0x000fe4000f8e00ff */
[----:B------:R-:W-:Y:S02]  /*1dc90*/  IMAD.IADD R11, R25, 0x1, R11 ;  /* 0x00000001190b7824 */ /* 0x000fe400078e020b */
[----:B------:R-:W-:Y:S01]  /*1dca0*/  FMUL R2, R2, UR46 ;  /* 0x0000002e02027c20 */ /* 0x000fe20008400000 */
[----:B------:R-:W-:-:S03]  /*1dcb0*/  IADD3 R24, P0, P1, R24, UR8, R3 ;  /* 0x0000000818187c10 */ /* 0x000fc6000f91e003 */
[----:B--2---:R-:W-:Y:S01]  /*1dcc0*/  FFMA R2, R4, UR47, R2 ;  /* 0x0000002f04027c23 */ /* 0x004fe20008000002 */
[----:B------:R-:W-:-:S04]  /*1dcd0*/  IMAD.U32 R4, RZ, RZ, UR13 ;  /* 0x0000000dff047e24 */ /* 0x000fc8000f8e00ff */
[----:B------:R-:W-:Y:S02]  /*1dce0*/  F2FP.SATFINITE.E4M3.F32.PACK_AB_MERGE_C R3, RZ, R2, RZ ;  /* 0x00000002ff03723e */ /* 0x000fe400048070ff */
[----:B------:R-:W-:-:S05]  /*1dcf0*/  IADD3.X R25, R11, UR7, R4, P0, P1 ;  /* 0x000000070b197c10 */ /* 0x000fca00087e2404 */
[----:B------:R1:W-:Y:S01]  /*1dd00*/  STG.E.U8 desc[UR52][R24.64+0x69], R3 ;  /* 0x0000690318007986 */ /* 0x0003e2000c101134 */
[----:B------:R-:W-:Y:S05]  /*1dd10*/  BRA `(.L_x_35) ;  /* 0x000000ac00987947 */ /* 0x000fea0003800000 */
.L_x_32:
[----:B------:R-:W-:Y:S01]  /*1dd20*/  ISETP.GE.AND P5, PT, R29, 0x1, PT ;  /* 0x000000011d00780c */ /* 0x000fe20003fa6270 */
[----:B------:R-:W2:Y:S03]  /*1dd30*/  LDL.LU R38, [R1+0x40] ;  /* 0x0000400001267983 */ /* 0x000ea60000300800 */
[----:B------:R-:W-:Y:S01]  /*1dd40*/  ISETP.LT.OR P0, PT, R28, 0x1, !P5 ;  /* 0x000000011c00780c */ /* 0x000fe20006f01670 */
[----:B------:R-:W-:Y:S01]  /*1dd50*/  FMUL R31, R8, UR47 ;  /* 0x0000002f081f7c20 */ /* 0x000fe20008400000 */
[----:B------:R-:W-:Y:S01]  /*1dd60*/  FMUL R7, R7, UR47 ;  /* 0x0000002f07077c20 */ /* 0x000fe20008400000 */
[----:B------:R-:W-:Y:S01]  /*1dd70*/  FMUL R5, R5, UR47 ;  /* 0x0000002f05057c20 */ /* 0x000fe20008400000 */
[----:B------:R-:W-:Y:S01]  /*1dd80*/  FMUL R3, R3, UR47 ;  /* 0x0000002f03037c20 */ /* 0x000fe20008400000 */
[----:B------:R-:W-:Y:S01]  /*1dd90*/  FMUL R2, R2, UR47 ;  /* 0x0000002f02027c20 */ /* 0x000fe20008400000 */
[----:B-----5:R-:W-:Y:S01]  /*1dda0*/  LOP3.LUT R12, R12, 0xfffeffff, RZ, 0xc0, !PT ;  /* 0xfffeffff0c0c7812 */ /* 0x020fe200078ec0ff */
[----:B------:R-:W-:Y:S01]  /*1ddb0*/  FMUL R14, R14, UR47 ;  /* 0x0000002f0e0e7c20 */ /* 0x000fe20008400000 */
[----:B------:R-:W-:Y:S01]  /*1ddc0*/  FMUL R15, R15, UR47 ;  /* 0x0000002f0f0f7c20 */ /* 0x000fe20008400000 */
[----:B------:R-:W-:Y:S01]  /*1ddd0*/  LOP3.LUT R0, R0, 0xfffffbff, RZ, 0xc0, !PT ;  /* 0xfffffbff00007812 */ /* 0x000fe200078ec0ff */
[----:B------:R-:W-:Y:S01]  /*1dde0*/  FMUL R16, R16, UR47 ;  /* 0x0000002f10107c20 */ /* 0x000fe20008400000 */
[----:B------:R-:W-:Y:S01]  /*1ddf0*/  FMUL R17, R17, UR47 ;  /* 0x0000002f11117c20 */ /* 0x000fe20008400000 */
[----:B------:R-:W-:Y:S01]  /*1de00*/  FMUL R18, R18, UR47 ;  /* 0x0000002f12127c20 */ /* 0x000fe20008400000 */
[----:B------:R-:W0:Y:S01]  /*1de10*/  @!P0 LDC.64 R26, c[0x0][0x5c0] ;  /* 0x00017000ff1a8b82 */ /* 0x000e220000000a00 */
[----:B------:R-:W-:Y:S01]  /*1de20*/  F2FP.SATFINITE.E4M3.F32.PACK_AB_MERGE_C R31, RZ, R31, RZ ;  /* 0x0000001fff1f723e */ /* 0x000fe200048070ff */
[----:B------:R-:W-:Y:S01]  /*1de30*/  FMUL R19, R19, UR47 ;  /* 0x0000002f13137c20 */ /* 0x000fe20008400000 */
[----:B------:R-:W4:Y:S01]  /*1de40*/  LDL.LU R37, [R1+0x44] ;  /* 0x0000440001257983 */ /* 0x000f220000300800 */
[----:B0-----:R-:W-:-:S03]  /*1de50*/  @!P0 IADD3 R8, P1, R24, R26, RZ ;  /* 0x0000001a18088210 */ /* 0x001fc60007f3e0ff */
[----:B------:R-:W3:Y:S02]  /*1de60*/  LDL.LU R36, [R1+0x48] ;  /* 0x0000480001247983 */ /* 0x000ee40000300800 */
[----:B------:R-:W-:Y:S01]  /*1de70*/  @!P0 IMAD.X R9, R30, 0x1, R27, P1 ;  /* 0x000000011e098824 */ /* 0x000fe200008e061b */
[----:B------:R-:W-:Y:S01]  /*1de80*/  F2FP.SATFINITE.E4M3.F32.PACK_AB_MERGE_C R7, RZ, R7, RZ ;  /* 0x00000007ff07723e */ /* 0x000fe200048070ff */
[----:B------:R-:W-:Y:S01]  /*1de90*/  FMUL R26, R6, UR47 ;  /* 0x0000002f061a7c20 */ /* 0x000fe20008400000 */
[----:B------:R-:W-:Y:S01]  /*1dea0*/  F2FP.SATFINITE.E4M3.F32.PACK_AB_MERGE_C R5, RZ, R5, RZ ;  /* 0x00000005ff05723e */ /* 0x000fe200048070ff */
[----:B------:R-:W-:Y:S01]  /*1deb0*/  FMUL R20, R20, UR47 ;  /* 0x0000002f14147c20 */ /* 0x000fe20008400000 */
[----:B------:R0:W-:Y:S01]  /*1dec0*/  @!P0 STG.E.U8 desc[UR52][R8.64], R31 ;  /* 0x0000001f08008986 */ /* 0x0001e2000c101134 */
[----:B------:R-:W-:Y:S02]  /*1ded0*/  ISETP.LT.OR P0, PT, R28, 0x2, !P5 ;  /* 0x000000021c00780c */ /* 0x000fe40006f01670 */
[----:B------:R-:W-:Y:S01]  /*1dee0*/  F2FP.SATFINITE.E4M3.F32.PACK_AB_MERGE_C R3, RZ, R3, RZ ;  /* 0x00000003ff03723e */ /* 0x000fe200048070ff */
[----:B------:R-:W-:Y:S01]  /*1def0*/  FMUL R21, R21, UR47 ;  /* 0x0000002f15157c20 */ /* 0x000fe20008400000 */
[----:B------:R-:W-:Y:S01]  /*1df00*/  F2FP.SATFINITE.E4M3.F32.PACK_AB_MERGE_C R2, RZ, R2, RZ ;  /* 0x00000002ff02723e */ /* 0x000fe200048070ff */
[----:B------:R-:W3:Y:S08]  /*1df10*/  LDL.LU R35, [R1+0x4c] ;  /* 0x00004c0001237983 */ /* 0x000ef00000300800 */
[----:B0-----:R-:W0:Y:S01]  /*1df20*/  @!P0 LDC.64 R8, c[0x0][0x5c0] ;  /* 0x00017000ff088b82 */ /* 0x001e220000000a00 */
[----:B------:R-:W-:Y:S01]  /*1df30*/  F2FP.SATFINITE.E4M3.F32.PACK_AB_MERGE_C R26, RZ, R26, RZ ;  /* 0x0000001aff1a723e */ /* 0x000fe200048070ff */
[----:B------:R-:W2:Y:S01]  /*1df40*/  LDL.LU R34, [R1+0x50] ;  /* 0x0000500001227983 */ /* 0x000ea20000300800 */
[----:B------:R-:W-:Y:S01]  /*1df50*/  @P5 LOP3.LUT R12, R12, 0x10000, RZ, 0xfc, !PT ;  /* 0x000100000c0c5812 */ /* 0x000fe200078efcff */
[----:B------:R-:W-:Y:S01]  /*1df60*/  FMUL R22, R22, UR47 ;  /* 0x0000002f16167c20 */ /* 0x000fe20008400000 */
[----:B------:R-:W-:Y:S01]  /*1df70*/  F2FP.SATFINITE.E4M3.F32.PACK_AB_MERGE_C R14, RZ, R14, RZ ;  /* 0x0000000eff0e723e */ /* 0x000fe200048070ff */
[----:B------:R-:W-:Y:S01]  /*1df80*/  FMUL R23, R23, UR47 ;  /* 0x0000002f17177c20 */ /* 0x000fe20008400000 */
[----:B------:R-:W-:Y:S01]  /*1df90*/  F2FP.SATFINITE.E4M3.F32.PACK_AB_MERGE_C R15, RZ, R15, RZ ;  /* 0x0000000fff0f723e */ /* 0x000fe200048070ff */
[----:B------:R-:W-:Y:S01]  /*1dfa0*/  IMAD.U32 R31, RZ, RZ, UR8 ;  /* 0x00000008ff1f7e24 */ /* 0x000fe2000f8e00ff */
[----:B------:R-:W-:Y:S01]  /*1dfb0*/  F2FP.SATFINITE.E4M3.F32.PACK_AB_MERGE_C R16, RZ, R16, RZ ;  /* 0x00000010ff10723e */ /* 0x000fe200048070ff */
[----:B------:R-:W-:Y:S01]  /*1dfc0*/  FMUL R232, R232, UR47 ;  /* 0x0000002fe8e87c20 */ /* 0x000fe20008400000 */
[----:B------:R-:W-:Y:S01]  /*1dfd0*/  F2FP.SATFINITE.E4M3.F32.PACK_AB_MERGE_C R17, RZ, R17, RZ ;  /* 0x00000011ff11723e */ /* 0x000fe200048070ff */
[----:B------:R-:W-:Y:S01]  /*1dfe0*/  FMUL R233, R233, UR47 ;  /* 0x0000002fe9e97c20 */ /* 0x000fe20008400000 */
[----:B------:R-:W-:Y:S01]  /*1dff0*/  LOP3.LUT R12, R12, 0xfffff7ff, RZ, 0xc0, !PT ;  /* 0xfffff7ff0c0c7812 */ /* 0x000fe200078ec0ff */
[----:B------:R-:W-:Y:S01]  /*1e000*/  FMUL R234, R234, UR47 ;  /* 0x0000002feaea7c20 */ /* 0x000fe20008400000 */
[----:B------:R-:W-:Y:S01]  /*1e010*/  F2FP.SATFINITE.E4M3.F32.PACK_AB_MERGE_C R18, RZ, R18, RZ ;  /* 0x00000012ff12723e */ /* 0x000fe200048070ff */
[----:B------:R-:W-:Y:S01]  /*1e020*/  FMUL R235, R235, UR47 ;  /* 0x0000002febeb7c20 */ /* 0x000fe20008400000 */
[----:B------:R-:W-:Y:S01]  /*1e030*/  F2FP.SATFINITE.E4M3.F32.PACK_AB_MERGE_C R19, RZ, R19, RZ ;  /* 0x00000013ff13723e */ /* 0x000fe200048070ff */
[----:B------:R-:W-:Y:S01]  /*1e040*/  FMUL R236, R236, UR47 ;  /* 0x0000002fecec7c20 */ /* 0x000fe20008400000 */
[----:B------:R-:W-:Y:S01]  /*1e050*/  F2FP.SATFINITE.E4M3.F32.PACK_AB_MERGE_C R20, RZ, R20, RZ ;  /* 0x00000014ff14723e */ /* 0x000fe200048070ff */
[----:B------:R-:W-:Y:S01]  /*1e060*/  FMUL R237, R237, UR47 ;  /* 0x0000002feded7c20 */ /* 0x000fe20008400000 */
[----:B------:R-:W-:Y:S01]  /*1e070*/  F2FP.SATFINITE.E4M3.F32.PACK_AB_MERGE_C R21, RZ, R21, RZ ;  /* 0x00000015ff15723e */ /* 0x000fe200048070ff */
[----:B------:R-:W-:Y:S01]  /*1e080*/  BSSY B1, `(.L_x_36) ;  /* 0x00000e7000017945 */ /* 0x000fe20003800000 */
[----:B------:R-:W-:-:S02]  /*1e090*/  F2FP.SATFINITE.E4M3.F32.PACK_AB_MERGE_C R22, RZ, R22, RZ ;  /* 0x00000016ff16723e */ /* 0x000fc400048070ff */
[----:B0-----:R-:W-:Y:S02]  /*1e0a0*/  @!P0 IADD3 R8, P1, R24, R8, RZ ;  /* 0x0000000818088210 */ /* 0x001fe40007f3e0ff */
[----:B------:R-:W-:Y:S02]  /*1e0b0*/  F2FP.SATFINITE.E4M3.F32.PACK_AB_MERGE_C R23, RZ, R23, RZ ;  /* 0x00000017ff17723e */ /* 0x000fe400048070ff */
[----:B------:R-:W-:Y:S01]  /*1e0c0*/  F2FP.SATFINITE.E4M3.F32.PACK_AB_MERGE_C R233, RZ, R233, RZ ;  /* 0x000000e9ffe9723e */ /* 0x000fe200048070ff */
[----:B------:R-:W-:Y:S01]  /*1e0d0*/  @!P0 IMAD.X R9, R30, 0x1, R9, P1 ;  /* 0x000000011e098824 */ /* 0x000fe200008e0609 */
[----:B------:R-:W-:Y:S02]  /*1e0e0*/  F2FP.SATFINITE.E4M3.F32.PACK_AB_MERGE_C R235, RZ, R235, RZ ;  /* 0x000000ebffeb723e */ /* 0x000fe400048070ff */
[----:B------:R-:W-:Y:S02]  /*1e0f0*/  F2FP.SATFINITE.E4M3.F32.PACK_AB_MERGE_C R237, RZ, R237, RZ ;  /* 0x000000edffed723e */ /* 0x000fe400048070ff */
[----:B------:R0:W-:Y:S01]  /*1e100*/  @!P0 STG.E.U8 desc[UR52][R8.64+0x1], R7 ;  /* 0x0000010708008986 */ /* 0x0001e2000c101134 */
[----:B------:R-:W-:-:S04]  /*1e110*/  ISETP.GE.AND P0, PT, R29, 0x9, PT ;  /* 0x000000091d00780c */ /* 0x000fc80003f06270 */
[----:B------:R-:W-:-:S09]  /*1e120*/  ISETP.LT.OR P1, PT, R28, 0x1, !P0 ;  /* 0x000000011c00780c */ /* 0x000fd20004721670 */
[----:B------:R-:W-:-:S04]  /*1e130*/  @P0 LOP3.LUT R0, R0, 0x400, RZ, 0xfc, !PT ;  /* 0x0000040000000812 */ /* 0x000fc800078efcff */
[----:B0-----:R-:W0:Y:S01]  /*1e140*/  @!P1 LDC.64 R8, c[0x0][0x5c0] ;  /* 0x00017000ff089b82 */ /* 0x001e220000000a00 */
[----:B------:R-:W-:Y:S02]  /*1e150*/  LOP3.LUT R0, R0, 0xffff7fff, RZ, 0xc0, !PT ;  /* 0xffff7fff00007812 */ /* 0x000fe400078ec0ff */
[----:B0-----:R-:W-:Y:S01]  /*1e160*/  @!P1 IADD3 R6, P2, P3, R24, UR8, R8 ;  /* 0x0000000818069c10 */ /* 0x001fe2000fb5e008 */
[----:B------:R-:W-:-:S03]  /*1e170*/  FMUL R8, R4, UR47 ;  /* 0x0000002f04087c20 */ /* 0x000fc60008400000 */
[----:B------:R-:W-:Y:S02]  /*1e180*/  @!P1 IADD3.X R7, R30, UR7, R9, P2, P3 ;  /* 0x000000071e079c10 */ /* 0x000fe400097e6409 */
[C---:B------:R-:W-:Y:S02]  /*1e190*/  ISETP.LT.OR P2, PT, R28.reuse, 0x2, !P0 ;  /* 0x000000021c00780c */ /* 0x040fe40004741670 */
[----:B------:R-:W-:Y:S01]  /*1e1a0*/  F2FP.SATFINITE.E4M3.F32.PACK_AB_MERGE_C R8, RZ, R8, RZ ;  /* 0x00000008ff08723e */ /* 0x000fe200048070ff */
[----:B------:R0:W-:Y:S01]  /*1e1b0*/  @!P1 STG.E.U8 desc[UR52][R6.64], R26 ;  /* 0x0000001a06009986 */ /* 0x0001e2000c101134 */
[----:B------:R-:W-:-:S09]  /*1e1c0*/  ISETP.LT.OR P1, PT, R28, 0x9, !P5 ;  /* 0x000000091c00780c */ /* 0x000fd20006f21670 */
[----:B0-----:R-:W0:Y:S02]  /*1e1d0*/  @!P2 LDC.64 R6, c[0x0][0x5c0] ;  /* 0x00017000ff06ab82 */ /* 0x001e240000000a00 */
[----:B0-----:R-:W-:-:S04]  /*1e1e0*/  @!P2 IADD3 R6, P3, P4, R24, UR8, R6 ;  /* 0x000000081806ac10 */ /* 0x001fc8000fc7e006 */
[----:B------:R-:W-:Y:S02]  /*1e1f0*/  @!P2 IADD3.X R7, R30, UR7, R7, P3, P4 ;  /* 0x000000071e07ac10 */ /* 0x000fe40009fe8407 */
[----:B------:R-:W-:-:S03]  /*1e200*/  ISETP.LT.OR P4, PT, R28, 0x9, !P0 ;  /* 0x000000091c00780c */ /* 0x000fc60004781670 */
[----:B------:R0:W-:Y:S01]  /*1e210*/  @!P2 STG.E.U8 desc[UR52][R6.64+0x1], R5 ;  /* 0x000001050600a986 */ /* 0x0001e2000c101134 */
[----:B------:R-:W-:Y:S01]  /*1e220*/  ISETP.LT.OR P2, PT, R28, 0xa, !P5 ;  /* 0x0000000a1c00780c */ /* 0x000fe20006f41670 */
[----:B0-----:R-:W0:Y:S02]  /*1e230*/  @!P1 LDC.64 R6, c[0x0][0x5c0] ;  /* 0x00017000ff069b82 */ /* 0x001e240000000a00 */
[----:B0-----:R-:W-:-:S05]  /*1e240*/  @!P1 IADD3 R4, P3, R24, R6, RZ ;  /* 0x0000000618049210 */ /* 0x001fca0007f7e0ff */
[----:B------:R-:W-:Y:S01]  /*1e250*/  @!P1 IMAD.X R5, R30, 0x1, R7, P3 ;  /* 0x000000011e059824 */ /* 0x000fe200018e0607 */
[----:B------:R-:W-:Y:S01]  /*1e260*/  ISETP.LT.OR P3, PT, R28, 0xa, !P0 ;  /* 0x0000000a1c00780c */ /* 0x000fe20004761670 */
[----:B------:R-:W0:Y:S03]  /*1e270*/  @!P4 LDC.64 R6, c[0x0][0x5c0] ;  /* 0x00017000ff06cb82 */ /* 0x000e260000000a00 */
[----:B------:R1:W-:Y:S05]  /*1e280*/  @!P1 STG.E.U8 desc[UR52][R4.64+0x8], R8 ;  /* 0x0000080804009986 */ /* 0x0003ea000c101134 */
[----:B-1----:R-:W1:Y:S02]  /*1e290*/  @!P2 LDC.64 R4, c[0x0][0x5c0] ;  /* 0x00017000ff04ab82 */ /* 0x002e640000000a00 */
[----:B-1----:R-:W-:-:S05]  /*1e2a0*/  @!P2 IADD3 R4, P1, R24, R4, RZ ;  /* 0x000000041804a210 */ /* 0x002fca0007f3e0ff */
[----:B------:R-:W-:-:S05]  /*1e2b0*/  @!P2 IMAD.X R5, R30, 0x1, R5, P1 ;  /* 0x000000011e05a824 */ /* 0x000fca00008e0605 */
[----:B------:R1:W-:Y:S01]  /*1e2c0*/  @!P2 STG.E.U8 desc[UR52][R4.64+0x9], R3 ;  /* 0x000009030400a986 */ /* 0x0003e2000c101134 */
[----:B0-----:R-:W-:-:S04]  /*1e2d0*/  @!P4 IADD3 R6, P1, P2, R24, UR8, R6 ;  /* 0x000000081806cc10 */ /* 0x001fc8000fa3e006 */
[----:B------:R-:W-:-:S05]  /*1e2e0*/  @!P4 IADD3.X R7, R30, UR7, R7, P1, P2 ;  /* 0x000000071e07cc10 */ /* 0x000fca0008fe4407 */
[----:B------:R0:W-:Y:S01]  /*1e2f0*/  @!P4 STG.E.U8 desc[UR52][R6.64+0x8], R2 ;  /* 0x000008020600c986 */ /* 0x0001e2000c101134 */
[----:B-1----:R-:W1:Y:S02]  /*1e300*/  @!P3 LDC.64 R4, c[0x0][0x5c0] ;  /* 0x00017000ff04bb82 */ /* 0x002e640000000a00 */
[----:B-1----:R-:W-:-:S04]  /*1e310*/  @!P3 IADD3 R8, P1, P2, R24, UR8, R4 ;  /* 0x000000081808bc10 */ /* 0x002fc8000fa3e004 */
[----:B------:R-:W-:Y:S02]  /*1e320*/  @!P3 IADD3.X R9, R30, UR7, R5, P1, P2 ;  /* 0x000000071e09bc10 */ /* 0x000fe40008fe4405 */
[----:B------:R-:W-:-:S03]  /*1e330*/  ISETP.GE.AND P1, PT, R29, 0x81, PT ;  /* 0x000000811d00780c */ /* 0x000fc60003f26270 */
[----:B------:R-:W-:Y:S01]  /*1e340*/  @!P3 STG.E.U8 desc[UR52][R8.64+0x9], R14 ;  /* 0x0000090e0800b986 */ /* 0x000fe2000c101134 */
[C---:B------:R-:W-:Y:S02]  /*1e350*/  ISETP.LT.OR P2, PT, R28.reuse, 0x1, !P1 ;  /* 0x000000011c00780c */ /* 0x040fe40004f41670 */
[----:B------:R-:W-:-:S11]  /*1e360*/  ISETP.LT.OR P6, PT, R28, 0x2, !P1 ;  /* 0x000000021c00780c */ /* 0x000fd60004fc1670 */
[----:B0-----:R-:W0:Y:S02]  /*1e370*/  @!P2 LDC.64 R2, c[0x0][0x5c0] ;  /* 0x00017000ff02ab82 */ /* 0x001e240000000a00 */
[----:B0-----:R-:W-:-:S04]  /*1e380*/  @!P2 IADD3 R6, P4, P5, R24, UR6, R2 ;  /* 0x000000061806ac10 */ /* 0x001fc8000fd9e002 */
[----:B------:R-:W-:Y:S02]  /*1e390*/  @!P2 IADD3.X R7, R30, UR5, R3, P4, P5 ;  /* 0x000000051e07ac10 */ /* 0x000fe4000a7ea403 */
[----:B------:R-:W0:Y:S03]  /*1e3a0*/  @!P6 LDC.64 R2, c[0x0][0x5c0] ;  /* 0x00017000ff02eb82 */ /* 0x000e260000000a00 */
[----:B------:R1:W-:Y:S02]  /*1e3b0*/  @!P2 STG.E.U8 desc[UR52][R6.64], R15 ;  /* 0x0000000f0600a986 */ /* 0x0003e4000c101134 */
[----:B-1----:R-:W-:Y:S02]  /*1e3c0*/  IMAD.U32 R6, RZ, RZ, UR7 ;  /* 0x00000007ff067e24 */ /* 0x002fe4000f8e00ff */
[----:B------:R-:W-:Y:S01]  /*1e3d0*/  IMAD.U32 R7, RZ, RZ, UR8 ;  /* 0x00000008ff077e24 */ /* 0x000fe2000f8e00ff */
[----:B0-----:R-:W-:-:S04]  /*1e3e0*/  @!P6 IADD3 R4, P4, P5, R24, UR6, R2 ;  /* 0x000000061804ec10 */ /* 0x001fc8000fd9e002 */
[----:B------:R-:W-:Y:S02]  /*1e3f0*/  @!P6 IADD3.X R5, R30, UR5, R3, P4, P5 ;  /* 0x000000051e05ec10 */ /* 0x000fe4000a7ea403 */
[----:B------:R-:W-:-:S03]  /*1e400*/  ISETP.LT.OR P4, PT, R28, 0x9, !P1 ;  /* 0x000000091c00780c */ /* 0x000fc60004f81670 */
[----:B------:R0:W-:Y:S10]  /*1e410*/  @!P6 STG.E.U8 desc[UR52][R4.64+0x1], R16 ;  /* 0x000001100400e986 */ /* 0x0001f4000c101134 */
[----:B------:R-:W1:Y:S01]  /*1e420*/  @!P4 LDC.64 R2, c[0x0][0x5c0] ;  /* 0x00017000ff02cb82 */ /* 0x000e620000000a00 */
[----:B------:R-:W-:Y:S01]  /*1e430*/  @P4 LOP3.LUT R0, R0, 0x8000, RZ, 0xfc, !PT ;  /* 0x0000800000004812 */ /* 0x000fe200078efcff */
[----:B0-----:R-:W-:-:S03]  /*1e440*/  IMAD.U32 R16, RZ, RZ, UR7 ;  /* 0x00000007ff107e24 */ /* 0x001fc6000f8e00ff */
[----:B------:R-:W-:-:S04]  /*1e450*/  LOP3.LUT R0, R0, 0xfffff7ff, RZ, 0xc0, !PT ;  /* 0xfffff7ff00007812 */ /* 0x000fc800078ec0ff */
[----:B------:R-:W-:-:S04]  /*1e460*/  @P1 LOP3.LUT R0, R0, 0x800, RZ, 0xfc, !PT ;  /* 0x0000080000001812 */ /* 0x000fc800078efcff */
[----:B------:R-:W-:Y:S02]  /*1e470*/  LOP3.LUT R0, R0, 0xfffeffff, RZ, 0xc0, !PT ;  /* 0xfffeffff00007812 */ /* 0x000fe400078ec0ff */
[----:B-1----:R-:W-:-:S04]  /*1e480*/  @!P4 IADD3 R32, P3, P5, R24, UR6, R2 ;  /* 0x000000061820cc10 */ /* 0x002fc8000fd7e002 */
[----:B------:R-:W-:Y:S02]  /*1e490*/  @!P4 IADD3.X R33, R30, UR5, R3, P3, P5 ;  /* 0x000000051e21cc10 */ /* 0x000fe40009fea403 */
[----:B------:R-:W-:Y:S02]  /*1e4a0*/  ISETP.LT.OR P3, PT, R28, 0xa, !P1 ;  /* 0x0000000a1c00780c */ /* 0x000fe40004f61670 */
[----:B------:R-:W-:-:S11]  /*1e4b0*/  ISETP.GE.AND P1, PT, R29, 0x101, PT ;  /* 0x000001011d00780c */ /* 0x000fd60003f26270 */
[----:B------:R-:W0:Y:S01]  /*1e4c0*/  @!P3 LDC.64 R2, c[0x0][0x5c0] ;  /* 0x00017000ff02bb82 */ /* 0x000e220000000a00 */
[----:B------:R-:W-:Y:S02]  /*1e4d0*/  @P3 LOP3.LUT R0, R0, 0x10000, RZ, 0xfc, !PT ;  /* 0x0001000000003812 */ /* 0x000fe400078efcff */
[----:B------:R-:W-:-:S04]  /*1e4e0*/  @P1 LOP3.LUT R12, R12, 0x800, RZ, 0xfc, !PT ;  /* 0x000008000c0c1812 */ /* 0x000fc800078efcff */
[----:B------:R-:W-:Y:S02]  /*1e4f0*/  LOP3.LUT R12, R12, 0xffffffdf, RZ, 0xc0, !PT ;  /* 0xffffffdf0c0c7812 */ /* 0x000fe400078ec0ff */
[----:B0-----:R-:W-:Y:S01]  /*1e500*/  @!P3 IADD3 R14, P2, P5, R24, UR6, R2 ;  /* 0x00000006180ebc10 */ /* 0x001fe2000fd5e002 */
[----:B------:R-:W-:-:S03]  /*1e510*/  IMAD.U32 R2, RZ, RZ, UR8 ;  /* 0x00000008ff027e24 */ /* 0x000fc6000f8e00ff */
[----:B------:R-:W-:Y:S02]  /*1e520*/  @!P3 IADD3.X R15, R30, UR5, R3, P2, P5 ;  /* 0x000000051e0fbc10 */ /* 0x000fe400097ea403 */
[----:B------:R-:W-:-:S04]  /*1e530*/  ISETP.GE.AND P2, PT, R29, 0x89, PT ;  /* 0x000000891d00780c */ /* 0x000fc80003f46270 */
[----:B------:R-:W-:-:S13]  /*1e540*/  ISETP.LT.OR P5, PT, R28, 0x1, !P2 ;  /* 0x000000011c00780c */ /* 0x000fda00057a1670 */
[----:B------:R-:W0:Y:S01]  /*1e550*/  @!P5 LDC.64 R4, c[0x0][0x5c0] ;  /* 0x00017000ff04db82 */ /* 0x000e220000000a00 */
[----:B------:R-:W-:-:S04]  /*1e560*/  @!P5 IADD3 R2, P0, P4, R2, UR6, R24 ;  /* 0x000000060202dc10 */ /* 0x000fc8000fc1e018 */
[----:B------:R-:W-:Y:S02]  /*1e570*/  @!P5 IADD3.X R6, R6, UR5, R30, P0, P4 ;  /* 0x000000050606dc10 */ /* 0x000fe400087e841e */
[----:B------:R-:W-:Y:S02]  /*1e580*/  ISETP.LT.OR P0, PT, R28, 0x1, !P1 ;  /* 0x000000011c00780c */ /* 0x000fe40004f01670 */
[----:B0-----:R-:W-:-:S11]  /*1e590*/  @!P5 IADD3 R4, P3, R2, R4, RZ ;  /* 0x000000040204d210 */ /* 0x001fd60007f7e0ff */
[----:B------:R-:W0:Y:S01]  /*1e5a0*/  @!P0 LDC.64 R2, c[0x0][0x5c0] ;  /* 0x00017000ff028b82 */ /* 0x000e220000000a00 */
[----:B------:R-:W-:-:S05]  /*1e5b0*/  @!P5 IMAD.X R5, R6, 0x1, R5, P3 ;  /* 0x000000010605d824 */ /* 0x000fca00018e0605 */
[----:B------:R1:W-:Y:S01]  /*1e5c0*/  @!P5 STG.E.U8 desc[UR52][R4.64], R17 ;  /* 0x000000110400d986 */ /* 0x0003e2000c101134 */
[----:B------:R-:W-:Y:S01]  /*1e5d0*/  ISETP.LT.OR P5, PT, R28, 0x2, !P2 ;  /* 0x000000021c00780c */ /* 0x000fe200057a1670 */
[----:B-1----:R-:W-:Y:S01]  /*1e5e0*/  IMAD.U32 R17, RZ, RZ, UR8 ;  /* 0x00000008ff117e24 */ /* 0x002fe2000f8e00ff */
[----:B0-----:R-:W-:-:S04]  /*1e5f0*/  @!P0 IADD3 R26, P4, P6, R24, UR11, R2 ;  /* 0x0000000b181a8c10 */ /* 0x001fc8000fe9e002 */
[----:B------:R-:W-:Y:S01]  /*1e600*/  @!P0 IADD3.X R27, R30, UR10, R3, P4, P6 ;  /* 0x0000000a1e1b8c10 */ /* 0x000fe2000a7ec403 */
[----:B------:R-:W-:-:S06]  /*1e610*/  IMAD.U32 R3, RZ, RZ, UR7 ;  /* 0x00000007ff037e24 */ /* 0x000fcc000f8e00ff */
[----:B------:R-:W-:-:S04]  /*1e620*/  @!P5 IADD3 R4, P3, P6, R7, UR6, R24 ;  /* 0x000000060704dc10 */ /* 0x000fc8000fe7e018 */
[----:B------:R-:W-:Y:S02]  /*1e630*/  @!P5 IADD3.X R5, R3, UR5, R30, P3, P6 ;  /* 0x000000050305dc10 */ /* 0x000fe40009fec41e */
[----:B------:R-:W0:Y:S01]  /*1e640*/  @!P5 LDC.64 R2, c[0x0][0x5c0] ;  /* 0x00017000ff02db82 */ /* 0x000e220000000a00 */
[----:B------:R-:W-:-:S13]  /*1e650*/  ISETP.LT.OR P3, PT, R28, 0x2, !P1 ;  /* 0x000000021c00780c */ /* 0x000fda0004f61670 */
[----:B------:R-:W-:-:S04]  /*1e660*/  @P3 LOP3.LUT R12, R12, 0x20, RZ, 0xfc, !PT ;  /* 0x000000200c0c3812 */ /* 0x000fc800078efcff */
[----:B------:R-:W-:Y:S02]  /*1e670*/  LOP3.LUT R12, R12, 0xffffffef, RZ, 0xc0, !PT ;  /* 0xffffffef0c0c7812 */ /* 0x000fe400078ec0ff */
[----:B0-----:R-:W-:-:S05]  /*1e680*/  @!P5 IADD3 R4, P6, R4, R2, RZ ;  /* 0x000000020404d210 */ /* 0x001fca0007fde0ff */
[----:B------:R-:W-:Y:S02]  /*1e690*/  @!P5 IMAD.X R5, R5, 0x1, R3, P6 ;  /* 0x000000010505d824 */ /* 0x000fe400030e0603 */
[----:B------:R-:W0:Y:S03]  /*1e6a0*/  @!P3 LDC.64 R2, c[0x0][0x5c0] ;  /* 0x00017000ff02bb82 */ /* 0x000e260000000a00 */
[----:B------:R1:W-:Y:S01]  /*1e6b0*/  @!P5 STG.E.U8 desc[UR52][R4.64+0x1], R18 ;  /* 0x000001120400d986 */ /* 0x0003e2000c101134 */
[----:B0-----:R-:W-:-:S04]  /*1e6c0*/  @!P3 IADD3 R6, P4, P6, R24, UR11, R2 ;  /* 0x0000000b1806bc10 */ /* 0x001fc8000fe9e002 */
[----:B------:R-:W-:Y:S02]  /*1e6d0*/  @!P3 IADD3.X R7, R30, UR10, R3, P4, P6 ;  /* 0x0000000a1e07bc10 */ /* 0x000fe4000a7ec403 */
[C---:B------:R-:W-:Y:S02]  /*1e6e0*/  ISETP.LT.OR P4, PT, R28.reuse, 0x9, !P1 ;  /* 0x000000091c00780c */ /* 0x040fe40004f81670 */
[----:B------:R-:W-:Y:S02]  /*1e6f0*/  ISETP.LT.OR P1, PT, R28, 0xa, !P1 ;  /* 0x0000000a1c00780c */ /* 0x000fe40004f21670 */
[----:B------:R-:W-:-:S09]  /*1e700*/  LOP3.LUT P3, RZ, R0, 0x10000, RZ, 0xc0, !PT ;  /* 0x0001000000ff7812 */ /* 0x000fd2000786c0ff */
[----:B------:R-:W0:Y:S01]  /*1e710*/  @!P4 LDC.64 R2, c[0x0][0x5c0] ;  /* 0x00017000ff02cb82 */ /* 0x000e220000000a00 */
[----:B------:R-:W-:Y:S02]  /*1e720*/  @P4 LOP3.LUT R12, R12, 0x10, RZ, 0xfc, !PT ;  /* 0x000000100c0c4812 */ /* 0x000fe400078efcff */
[----:B0-----:R-:W-:-:S04]  /*1e730*/  @!P4 IADD3 R8, P5, P6, R24, UR11, R2 ;  /* 0x0000000b1808cc10 */ /* 0x001fc8000febe002 */
[----:B------:R-:W-:Y:S02]  /*1e740*/  @!P4 IADD3.X R9, R30, UR10, R3, P5, P6 ;  /* 0x0000000a1e09cc10 */ /* 0x000fe4000afec403 */
[----:B------:R-:W1:Y:S01]  /*1e750*/  @!P1 LDC.64 R2, c[0x0][0x5c0] ;  /* 0x00017000ff029b82 */ /* 0x000e620000000a00 */
[C---:B------:R-:W-:Y:S02]  /*1e760*/  LOP3.LUT P4, RZ, R0.reuse, 0x8000, RZ, 0xc0, !PT ;  /* 0x0000800000ff7812 */ /* 0x040fe4000788c0ff */
[----:B------:R-:W-:-:S04]  /*1e770*/  LOP3.LUT R0, R0, 0xffffefff, RZ, 0xc0, !PT ;  /* 0xffffefff00007812 */ /* 0x000fc800078ec0ff */
[----:B------:R-:W-:-:S04]  /*1e780*/  @P1 LOP3.LUT R0, R0, 0x1000, RZ, 0xfc, !PT ;  /* 0x0000100000001812 */ /* 0x000fc800078efcff */
[----:B------:R-:W-:-:S03]  /*1e790*/  LOP3.LUT R0, R0, 0xffffdfff, RZ, 0xc0, !PT ;  /* 0xffffdfff00007812 */ /* 0x000fc600078ec0ff */
[----:B------:R0:W-:Y:S01]  /*1e7a0*/  @!P4 STG.E.U8 desc[UR52][R32.64+0x8], R19 ;  /* 0x000008132000c986 */ /* 0x0001e2000c101134 */
[----:B------:R-:W-:-:S03]  /*1e7b0*/  @P2 LOP3.LUT R0, R0, 0x2000, RZ, 0xfc, !PT ;  /* 0x0000200000002812 */ /* 0x000fc600078efcff */
[----:B------:R4:W-:Y:S01]  /*1e7c0*/  @!P3 STG.E.U8 desc[UR52][R14.64+0x9], R20 ;  /* 0x000009140e00b986 */ /* 0x0009e2000c101134 */
[----:B------:R-:W-:Y:S02]  /*1e7d0*/  LOP3.LUT R0, R0, 0xffffbfff, RZ, 0xc0, !PT ;  /* 0xffffbfff00007812 */ /* 0x000fe400078ec0ff */
[----:B-1----:R-:W-:Y:S01]  /*1e7e0*/  @!P1 IADD3 R4, P4, P5, R24, UR11, R2 ;  /* 0x0000000b18049c10 */ /* 0x002fe2000fd9e002 */
[----:B0-----:R-:W-:-:S03]  /*1e7f0*/  IMAD.U32 R19, RZ, RZ, UR7 ;  /* 0x00000007ff137e24 */ /* 0x001fc6000f8e00ff */
[----:B------:R-:W-:Y:S02]  /*1e800*/  @!P1 IADD3.X R5, R30, UR10, R3, P4, P5 ;  /* 0x0000000a1e059c10 */ /* 0x000fe4000a7ea403 */
[----:B------:R-:W-:Y:S01]  /*1e810*/  ISETP.LT.OR P4, PT, R28, 0x9, !P2 ;  /* 0x000000091c00780c */ /* 0x000fe20005781670 */
[----:B----4-:R-:W-:Y:S02]  /*1e820*/  IMAD.U32 R14, RZ, RZ, UR8 ;  /* 0x00000008ff0e7e24 */ /* 0x010fe4000f8e00ff */
[----:B------:R-:W-:-:S10]  /*1e830*/  IMAD.U32 R15, RZ, RZ, UR8 ;  /* 0x00000008ff0f7e24 */ /* 0x000fd4000f8e00ff */
[----:B------:R-:W0:Y:S01]  /*1e840*/  @!P4 LDC.64 R2, c[0x0][0x5c0] ;  /* 0x00017000ff02cb82 */ /* 0x000e220000000a00 */
[----:B------:R-:W-:-:S04]  /*1e850*/  @!P4 IADD3 R17, P5, P6, R17, UR6, R24 ;  /* 0x000000061111cc10 */ /* 0x000fc8000febe018 */
[----:B------:R-:W-:Y:S02]  /*1e860*/  @!P4 IADD3.X R16, R16, UR5, R30, P5, P6 ;  /* 0x000000051010cc10 */ /* 0x000fe4000afec41e */
[----:B------:R-:W-:-:S13]  /*1e870*/  ISETP.LT.OR P5, PT, R28, 0xa, !P2 ;  /* 0x0000000a1c00780c */ /* 0x000fda00057a1670 */
[----:B------:R-:W-:Y:S02]  /*1e880*/  @!P5 IADD3 R14, P3, P6, R14, UR6, R24 ;  /* 0x000000060e0edc10 */ /* 0x000fe4000fe7e018 */
[----:B0-----:R-:W-:Y:S01]  /*1e890*/  @!P4 IADD3 R2, P1, R17, R2, RZ ;  /* 0x000000021102c210 */ /* 0x001fe20007f3e0ff */
[----:B------:R-:W-:-:S04]  /*1e8a0*/  IMAD.U32 R17, RZ, RZ, UR7 ;  /* 0x00000007ff117e24 */ /* 0x000fc8000f8e00ff */
[----:B------:R-:W-:Y:S01]  /*1e8b0*/  @!P4 IMAD.X R3, R16, 0x1, R3, P1 ;  /* 0x000000011003c824 */ /* 0x000fe200008e0603 */
[----:B------:R-:W-:Y:S01]  /*1e8c0*/  @!P5 IADD3.X R17, R17, UR5, R30, P3, P6 ;  /* 0x000000051111dc10 */ /* 0x000fe20009fec41e */
[----:B------:R-:W-:Y:S01]  /*1e8d0*/  IMAD.U32 R16, RZ, RZ, UR7 ;  /* 0x00000007ff107e24 */ /* 0x000fe2000f8e00ff */
[----:B------:R-:W-:Y:S02]  /*1e8e0*/  ISETP.GE.AND P3, PT, R29, 0x109, PT ;  /* 0x000001091d00780c */ /* 0x000fe40003f66270 */
[----:B------:R0:W-:Y:S01]  /*1e8f0*/  @!P4 STG.E.U8 desc[UR52][R2.64+0x8], R21 ;  /* 0x000008150200c986 */ /* 0x0001e2000c101134 */
[----:B------:R-:W-:Y:S02]  /*1e900*/  LOP3.LUT P1, RZ, R12, 0x20, RZ, 0xc0, !PT ;  /* 0x000000200cff7812 */ /* 0x000fe4000782c0ff */
[----:B------:R-:W-:Y:S01]  /*1e910*/  ISETP.LT.OR P6, PT, R28, 0x1, !P3 ;  /* 0x000000011c00780c */ /* 0x000fe20005fc1670 */
[----:B0-----:R-:W0:Y:S01]  /*1e920*/  @!P5 LDC.64 R2, c[0x0][0x5c0] ;  /* 0x00017000ff02db82 */ /* 0x001e220000000a00 */
[----:B------:R-:W-:-:S09]  /*1e930*/  IMAD.U32 R21, RZ, RZ, UR7 ;  /* 0x00000007ff157e24 */ /* 0x000fd2000f8e00ff */
[----:B------:R-:W-:Y:S02]  /*1e940*/  @P1 LOP3.LUT R0, R0, 0x4000, RZ, 0xfc, !PT ;  /* 0x0000400000001812 */ /* 0x000fe400078efcff */
[----:B------:R-:W-:-:S04]  /*1e950*/  @!P6 IADD3 R15, P2, P4, R15, UR11, R24 ;  /* 0x0000000b0f0fec10 */ /* 0x000fc8000fc5e018 */
[----:B------:R-:W-:Y:S02]  /*1e960*/  @!P6 IADD3.X R18, R19, UR10, R30, P2, P4 ;  /* 0x0000000a1312ec10 */ /* 0x000fe400097e841e */
[----:B0-----:R-:W-:Y:S01]  /*1e970*/  @!P5 IADD3 R2, P4, R14, R2, RZ ;  /* 0x000000020e02d210 */ /* 0x001fe20007f9e0ff */
[----:B------:R-:W-:-:S04]  /*1e980*/  IMAD.U32 R14, RZ, RZ, UR8 ;  /* 0x00000008ff0e7e24 */ /* 0x000fc8000f8e00ff */
[----:B------:R-:W-:Y:S01]  /*1e990*/  @!P5 IMAD.X R3, R17, 0x1, R3, P4 ;  /* 0x000000011103d824 */ /* 0x000fe200020e0603 */
[----:B------:R-:W-:Y:S01]  /*1e9a0*/  ISETP.LT.OR P4, PT, R28, 0x2, !P3 ;  /* 0x000000021c00780c */ /* 0x000fe20005f81670 */
[----:B------:R-:W-:-:S03]  /*1e9b0*/  IMAD.U32 R17, RZ, RZ, UR8 ;  /* 0x00000008ff117e24 */ /* 0x000fc6000f8e00ff */
[----:B------:R0:W-:Y:S01]  /*1e9c0*/  @!P5 STG.E.U8 desc[UR52][R2.64+0x9], R22 ;  /* 0x000009160200d986 */ /* 0x0001e2000c101134 */
[----:B------:R-:W-:-:S03]  /*1e9d0*/  ISETP.LT.OR P5, PT, R28, 0x9, !P3 ;  /* 0x000000091c00780c */ /* 0x000fc60005fa1670 */
[----:B------:R-:W-:Y:S01]  /*1e9e0*/  @!P0 STG.E.U8 desc[UR52][R26.64], R23 ;  /* 0x000000171a008986 */ /* 0x000fe2000c101134 */
[----:B------:R-:W-:-:S04]  /*1e9f0*/  ISETP.LT.OR P0, PT, R28, 0xa, !P3 ;  /* 0x0000000a1c00780c */ /* 0x000fc80005f01670 */
[----:B------:R-:W-:Y:S01]  /*1ea00*/  @!P4 IADD3 R14, P1, P2, R14, UR11, R24 ;  /* 0x0000000b0e0ecc10 */ /* 0x000fe2000fa3e018 */
[----:B0-----:R-:W0:Y:S03]  /*1ea10*/  @!P6 LDC.64 R2, c[0x0][0x5c0] ;  /* 0x00017000ff02eb82 */ /* 0x001e260000000a00 */
[----:B------:R-:W-:Y:S02]  /*1ea20*/  @!P4 IADD3.X R16, R16, UR10, R30, P1, P2 ;  /* 0x0000000a1010cc10 */ /* 0x000fe40008fe441e */
[----:B------:R-:W-:-:S04]  /*1ea30*/  @!P5 IADD3 R17, P1, P2, R17, UR11, R24 ;  /* 0x0000000b1111dc10 */ /* 0x000fc8000fa3e018 */
[----:B------:R-:W-:Y:S02]  /*1ea40*/  @!P5 IADD3.X R19, R19, UR10, R30, P1, P2 ;  /* 0x0000000a1313dc10 */ /* 0x000fe40008fe441e */
[----:B------:R-:W-:Y:S02]  /*1ea50*/  @!P0 IADD3 R20, P2, P1, R31, UR11, R24 ;  /* 0x0000000b1f148c10 */ /* 0x000fe4000f95e018 */
[----:B------:R-:W-:Y:S02]  /*1ea60*/  F2FP.SATFINITE.E4M3.F32.PACK_AB_MERGE_C R31, RZ, R232, RZ ;  /* 0x000000e8ff1f723e */ /* 0x000fe400048070ff */
[----:B------:R-:W-:Y:S02]  /*1ea70*/  @!P0 IADD3.X R21, R21, UR10, R30, P2, P1 ;  /* 0x0000000a15158c10 */ /* 0x000fe400097e241e */
[C---:B------:R-:W-:Y:S02]  /*1ea80*/  LOP3.LUT P1, RZ, R0.reuse, 0x4000, RZ, 0xc0, !PT ;  /* 0x0000400000ff7812 */ /* 0x040fe4000782c0ff */
[----:B------:R-:W-:-:S11]  /*1ea90*/  LOP3.LUT P2, RZ, R0, 0x2000, RZ, 0xc0, !PT ;  /* 0x0000200000ff7812 */ /* 0x000fd6000784c0ff */
[----:B------:R1:W-:Y:S01]  /*1eaa0*/  @!P1 STG.E.U8 desc[UR52][R6.64+0x1], R31 ;  /* 0x0000011f06009986 */ /* 0x0003e2000c101134 */
[----:B0-----:R-:W-:Y:S02]  /*1eab0*/  @!P6 IADD3 R2, P1, R15, R2, RZ ;  /* 0x000000020f02e210 */ /* 0x001fe40007f3e0ff */
[----:B------:R-:W-:-:S03]  /*1eac0*/  F2FP.SATFINITE.E4M3.F32.PACK_AB_MERGE_C R15, RZ, R236, RZ ;  /* 0x000000ecff0f723e */ /* 0x000fc600048070ff */
[----:B------:R-:W-:Y:S01]  /*1ead0*/  @!P6 IMAD.X R3, R18, 0x1, R3, P1 ;  /* 0x000000011203e824 */ /* 0x000fe200008e0603 */
[----:B------:R-:W-:-:S04]  /*1eae0*/  LOP3.LUT P1, RZ, R0, 0x1000, RZ, 0xc0, !PT ;  /* 0x0000100000ff7812 */ /* 0x000fc8000782c0ff */
[----:B------:R0:W-:Y:S01]  /*1eaf0*/  @!P6 STG.E.U8 desc[UR52][R2.64], R233 ;  /* 0x000000e90200e986 */ /* 0x0001e2000c101134 */
[----:B-1----:R-:W-:Y:S01]  /*1eb00*/  F2FP.SATFINITE.E4M3.F32.PACK_AB_MERGE_C R7, RZ, R234, RZ ;  /* 0x000000eaff07723e */ /* 0x002fe200048070ff */
[----:B0-----:R-:W0:Y:S02]  /*1eb10*/  @!P4 LDC.64 R2, c[0x0][0x5c0] ;  /* 0x00017000ff02cb82 */ /* 0x001e240000000a00 */
[----:B0-----:R-:W-:-:S05]  /*1eb20*/  @!P4 IADD3 R2, P6, R14, R2, RZ ;  /* 0x000000020e02c210 */ /* 0x001fca0007fde0ff */
[----:B------:R-:W-:Y:S01]  /*1eb30*/  @!P4 IMAD.X R3, R16, 0x1, R3, P6 ;  /* 0x000000011003c824 */ /* 0x000fe200030e0603 */
[C---:B------:R-:W-:Y:S02]  /*1eb40*/  LOP3.LUT P6, RZ, R12.reuse, 0x10, RZ, 0xc0, !PT ;  /* 0x000000100cff7812 */ /* 0x040fe400078cc0ff */
[----:B------:R-:W-:Y:S02]  /*1eb50*/  LOP3.LUT R12, R12, 0xffbfffff, RZ, 0xc0, !PT ;  /* 0xffbfffff0c0c7812 */ /* 0x000fe400078ec0ff */
[----:B------:R-:W-:Y:S01]  /*1eb60*/  @!P4 STG.E.U8 desc[UR52][R2.64+0x1], R7 ;  /* 0x000001070200c986 */ /* 0x000fe2000c101134 */
[----:B------:R-:W-:-:S08]  /*1eb70*/  ISETP.GE.AND P4, PT, R29, 0x181, PT ;  /* 0x000001811d00780c */ /* 0x000fd00003f86270 */
[----:B------:R2:W-:Y:S01]  /*1eb80*/  @!P6 STG.E.U8 desc[UR52][R8.64+0x8], R235 ;  /* 0x000008eb0800e986 */ /* 0x0005e2000c101134 */
[----:B------:R-:W-:-:S03]  /*1eb90*/  ISETP.LT.OR P6, PT, R28, 0x1, !P4 ;  /* 0x000000011c00780c */ /* 0x000fc600067c1670 */
[----:B------:R0:W-:Y:S01]  /*1eba0*/  @!P1 STG.E.U8 desc[UR52][R4.64+0x9], R15 ;  /* 0x0000090f04009986 */ /* 0x0001e2000c101134 */
[----:B--2---:R-:W-:-:S09]  /*1ebb0*/  FMUL R9, R34, UR47 ;  /* 0x0000002f22097c20 */ /* 0x004fd20008400000 */
[----:B------:R-:W1:Y:S01]  /*1ebc0*/  @!P6 LDC.64 R2, c[0x0][0x5c0] ;  /* 0x00017000ff02eb82 */ /* 0x000e620000000a00 */
[----:B------:R-:W-:Y:S02]  /*1ebd0*/  @!P6 IMAD R7, R11, 0x180, RZ ;  /* 0x000001800b07e824 */ /* 0x000fe400078e02ff */
[----:B0-----:R-:W-:Y:S01]  /*1ebe0*/  @!P6 IMAD.MOV.U32 R4, RZ, RZ, R24 ;  /* 0x000000ffff04e224 */ /* 0x001fe200078e0018 */
[----:B------:R-:W-:Y:S01]  /*1ebf0*/  F2FP.SATFINITE.E4M3.F32.PACK_AB_MERGE_C R9, RZ, R9, RZ ;  /* 0x00000009ff09723e */ /* 0x000fe200048070ff */
[----:B------:R-:W-:Y:S02]  /*1ec00*/  @!P6 IMAD.MOV.U32 R5, RZ, RZ, R30 ;  /* 0x000000ffff05e224 */ /* 0x000fe400078e001e */
[----:B------:R-:W-:-:S03]  /*1ec10*/  @!P6 IMAD.WIDE.U32 R4, R10, 0x180, R4 ;  /* 0x000001800a04e825 */ /* 0x000fc600078e0004 */
[----:B-1----:R-:W-:-:S04]  /*1ec20*/  @!P6 IADD3 R6, P1, R4, R2, RZ ;  /* 0x000000020406e210 */ /* 0x002fc80007f3e0ff */
[----:B------:R-:W-:Y:S02]  /*1ec30*/  @!P6 IADD3.X R7, R3, R5, R7, P1, !PT ;  /* 0x000000050307e210 */ /* 0x000fe40000ffe407 */
[----:B------:R-:W0:Y:S02]  /*1ec40*/  @!P5 LDC.64 R2, c[0x0][0x5c0] ;  /* 0x00017000ff02db82 */ /* 0x000e240000000a00 */
[----:B0-----:R-:W-:-:S05]  /*1ec50*/  @!P5 IADD3 R2, P1, R17, R2, RZ ;  /* 0x000000021102d210 */ /* 0x001fca0007f3e0ff */
[----:B------:R-:W-:-:S05]  /*1ec60*/  @!P5 IMAD.X R3, R19, 0x1, R3, P1 ;  /* 0x000000011303d824 */ /* 0x000fca00008e0603 */
[----:B------:R0:W-:Y:S01]  /*1ec70*/  @!P5 STG.E.U8 desc[UR52][R2.64+0x8], R237 ;  /* 0x000008ed0200d986 */ /* 0x0001e2000c101134 */
[----:B------:R-:W-:-:S13]  /*1ec80*/  ISETP.LT.OR P5, PT, R28, 0x2, !P4 ;  /* 0x000000021c00780c */ /* 0x000fda00067a1670 */
[----:B0-----:R-:W0:Y:S01]  /*1ec90*/  @!P5 LDC.64 R2, c[0x0][0x5c0] ;  /* 0x00017000ff02db82 */ /* 0x001e220000000a00 */
[----:B------:R-:W-:Y:S02]  /*1eca0*/  @!P5 IMAD.MOV.U32 R4, RZ, RZ, R24 ;  /* 0x000000ffff04d224 */ /* 0x000fe400078e0018 */
[----:B------:R-:W-:Y:S02]  /*1ecb0*/  @!P5 IMAD.MOV.U32 R5, RZ, RZ, R30 ;  /* 0x000000ffff05d224 */ /* 0x000fe400078e001e */
[----:B------:R-:W-:Y:S02]  /*1ecc0*/  @!P5 IMAD R8, R11, 0x180, RZ ;  /* 0x000001800b08d824 */ /* 0x000fe400078e02ff */
[----:B------:R-:W-:-:S03]  /*1ecd0*/  @!P5 IMAD.WIDE.U32 R4, R10, 0x180, R4 ;  /* 0x000001800a04d825 */ /* 0x000fc600078e0004 */
[----:B0-----:R-:W-:-:S04]  /*1ece0*/  @!P5 IADD3 R4, P1, R4, R2, RZ ;  /* 0x000000020404d210 */ /* 0x001fc80007f3e0ff */
[----:B------:R-:W-:Y:S01]  /*1ecf0*/  @!P5 IADD3.X R5, R3, R5, R8, P1, !PT ;  /* 0x000000050305d210 */ /* 0x000fe20000ffe408 */
[----:B------:R-:W-:Y:S01]  /*1ed00*/  FMUL R8, R38, UR47 ;  /* 0x0000002f26087c20 */ /* 0x000fe20008400000 */
[----:B------:R-:W0:Y:S04]  /*1ed10*/  @!P0 LDC.64 R2, c[0x0][0x5c0] ;  /* 0x00017000ff028b82 */ /* 0x000e280000000a00 */
[----:B------:R-:W-:Y:S01]  /*1ed20*/  F2FP.SATFINITE.E4M3.F32.PACK_AB_MERGE_C R15, RZ, R8, RZ ;  /* 0x00000008ff0f723e */ /* 0x000fe200048070ff */
[----:B------:R-:W-:-:S05]  /*1ed30*/  FMUL R8, R37, UR47 ;  /* 0x0000002f25087c20 */ /* 0x000fca0008400000 */
[----:B------:R-:W-:Y:S01]  /*1ed40*/  F2FP.SATFINITE.E4M3.F32.PACK_AB_MERGE_C R17, RZ, R8, RZ ;  /* 0x00000008ff11723e */ /* 0x000fe200048070ff */
[----:B---3--:R-:W-:-:S05]  /*1ed50*/  FMUL R8, R36, UR47 ;  /* 0x0000002f24087c20 */ /* 0x008fca0008400000 */
[----:B------:R-:W-:Y:S01]  /*1ed60*/  F2FP.SATFINITE.E4M3.F32.PACK_AB_MERGE_C R19, RZ, R8, RZ ;  /* 0x00000008ff13723e */ /* 0x000fe200048070ff */
[----:B------:R-:W-:Y:S01]  /*1ed70*/  FMUL R8, R35, UR47 ;  /* 0x0000002f23087c20 */ /* 0x000fe20008400000 */
[----:B0-----:R-:W-:-:S05]  /*1ed80*/  @!P0 IADD3 R2, P1, R20, R2, RZ ;  /* 0x0000000214028210 */ /* 0x001fca0007f3e0ff */
[----:B------:R-:W-:Y:S01]  /*1ed90*/  @!P0 IMAD.X R3, R21, 0x1, R3, P1 ;  /* 0x0000000115038824 */ /* 0x000fe200008e0603 */
[C---:B------:R-:W-:Y:S02]  /*1eda0*/  LOP3.LUT P1, RZ, R0.reuse, 0x800, RZ, 0xc0, !PT ;  /* 0x0000080000ff7812 */ /* 0x040fe4000782c0ff */
[----:B------:R-:W-:Y:S02]  /*1edb0*/  F2FP.SATFINITE.E4M3.F32.PACK_AB_MERGE_C R21, RZ, R8, RZ ;  /* 0x00000008ff15723e */ /* 0x000fe400048070ff */
[----:B------:R0:W-:Y:S01]  /*1edc0*/  @!P0 STG.E.U8 desc[UR52][R2.64+0x9], R15 ;  /* 0x0000090f02008986 */ /* 0x0001e2000c101134 */
[----:B------:R-:W-:-:S03]  /*1edd0*/  LOP3.LUT P0, RZ, R0, 0x400, RZ, 0xc0, !PT ;  /* 0x0000040000ff7812 */ /* 0x000fc6000780c0ff */
[----:B------:R0:W-:Y:S01]  /*1ede0*/  @!P6 STG.E.U8 desc[UR52][R6.64], R17 ;  /* 0x000000110600e986 */ /* 0x0001e2000c101134 */
[----:B------:R-:W-:-:S03]  /*1edf0*/  ISETP.GE.AND P6, PT, R29, 0x189, PT ;  /* 0x000001891d00780c */ /* 0x000fc60003fc6270 */
[----:B------:R0:W-:Y:S01]  /*1ee00*/  @!P5 STG.E.U8 desc[UR52][R4.64+0x1], R19 ;  /* 0x000001130400d986 */ /* 0x0001e2000c101134 */
[----:B------:R-:W-:-:S09]  /*1ee10*/  ISETP.LT.OR P5, PT, R28, 0x1, !P6 ;  /* 0x000000011c00780c */ /* 0x000fd200077a1670 */
[----:B------:R-:W-:-:S04]  /*1ee20*/  @P6 LOP3.LUT R12, R12, 0x400000, RZ, 0xfc, !PT ;  /* 0x004000000c0c6812 */ /* 0x000fc800078efcff */
[----:B0-----:R-:W-:Y:S05]  /*1ee30*/  @P5 BRA `(.L_x_37) ;  /* 0x00000000002c5947 */ /* 0x001fea0003800000 */
[----:B------:R-:W-:Y:S01]  /*1ee40*/  IMAD.MOV.U32 R2, RZ, RZ, R24 ;  /* 0x000000ffff027224 */ /* 0x000fe200078e0018 */
[----:B------:R-:W-:Y:S01]  /*1ee50*/  ULDC.64 UR12, c[0x0][0x5c0] ;  /* 0x00017000000c7ab9 */ /* 0x000fe20000000a00 */
[----:B------:R-:W-:Y:S02]  /*1ee60*/  IMAD.MOV.U32 R3, RZ, RZ, R30 ;  /* 0x000000ffff037224 */ /* 0x000fe400078e001e */
[----:B------:R-:W-:Y:S02]  /*1ee70*/  IMAD R5, R11, 0x180, RZ ;  /* 0x000001800b057824 */ /* 0x000fe400078e02ff */
[----:B------:R-:W-:-:S04]  /*1ee80*/  IMAD.WIDE.U32 R2, R10, 0x180, R2 ;  /* 0x000001800a027825 */ /* 0x000fc800078e0002 */
[----:B------:R-:W-:Y:S02]  /*1ee90*/  IMAD.U32 R7, RZ, RZ, UR12 ;  /* 0x0000000cff077e24 */ /* 0x000fe4000f8e00ff */
[----:B------:R-:W-:Y:S02]  /*1eea0*/  IMAD.U32 R4, RZ, RZ, UR13 ;  /* 0x0000000dff047e24 */ /* 0x000fe4000f8e00ff */
[----:B------:R-:W-:Y:S01]  /*1eeb0*/  IMAD.IADD R5, R3, 0x1, R5 ;  /* 0x0000000103057824 */ /* 0x000fe200078e0205 */
[----:B------:R-:W-:-:S04]  /*1eec0*/  IADD3 R2, P5, P6, R2, UR8, R7 ;  /* 0x0000000802027c10 */ /* 0x000fc8000febe007 */
[----:B------:R-:W-:-:S05]  /*1eed0*/  IADD3.X R3, R5, UR7, R4, P5, P6 ;  /* 0x0000000705037c10 */ /* 0x000fca000afec404 */
[----:B------:R0:W-:Y:S04]  /*1eee0*/  STG.E.U8 desc[UR52][R2.64], R21 ;  /* 0x0000001502007986 */ /* 0x0001e8000c101134 */
.L_x_37:
[----:B------:R-:W-:Y:S05]  /*1eef0*/  BSYNC B1 ;  /* 0x0000000000017941 */ /* 0x000fea0003800000 */
.L_x_36:
[----:B------:R-:W-:Y:S01]  /*1ef00*/  LOP3.LUT P5, RZ, R12, 0x400000, RZ, 0xc0, !PT ;  /* 0x004000000cff7812 */ /* 0x000fe200078ac0ff */
[----:B------:R-:W-:Y:S03]  /*1ef10*/  BSSY B1, `(.L_x_38) ;  /* 0x000000e000017945 */ /* 0x000fe60003800000 */
[----:B------:R-:W-:-:S13]  /*1ef20*/  ISETP.LT.OR P5, PT, R28, 0x2, !P5 ;  /* 0x000000021c00780c */ /* 0x000fda0006fa1670 */
[----:B------:R-:W-:Y:S05]  /*1ef30*/  @P5 BRA `(.L_x_39) ;  /* 0x00000000002c5947 */ /* 0x000fea0003800000 */
[----:B0-----:R-:W-:Y:S01]  /*1ef40*/  IMAD.MOV.U32 R2, RZ, RZ, R24 ;  /* 0x000000ffff027224 */ /* 0x001fe200078e0018 */
        /* <DEDUP_REMOVED lines=10> */
.L_x_39:
[----:B------:R-:W-:Y:S05]  /*1eff0*/  BSYNC B1 ;  /* 0x0000000000017941 */ /* 0x000fea0003800000 */
.L_x_38:
[----:B------:R-:W2:Y:S04]  /*1f000*/  LDL.LU R17, [R1+0x54] ;  /* 0x0000540001117983 */ /* 0x000ea80000300800 */
[----:B------:R-:W3:Y:S04]  /*1f010*/  LDL.LU R15, [R1+0x58] ;  /* 0x00005800010f7983 */ /* 0x000ee80000300800 */
[----:B------:R-:W4:Y:S04]  /*1f020*/  LDL.LU R16, [R1+0x5c] ;  /* 0x00005c0001107983 */ /* 0x000f280000300800 */
[----:B------:R-:W5:Y:S01]  /*1f030*/  LDL.LU R14, [R1+0x60] ;  /* 0x00006000010e7983 */ /* 0x000f620000300800 */
[----:B------:R-:W-:Y:S01]  /*1f040*/  ISETP.LT.OR P6, PT, R28, 0x9, !P4 ;  /* 0x000000091c00780c */ /* 0x000fe200067c1670 */
[----:B------:R-:W-:Y:S01]  /*1f050*/  BSSY B1, `(.L_x_40) ;  /* 0x000002a000017945 */ /* 0x000fe20003800000 */
[----:B-1----:R-:W-:-:S11]  /*1f060*/  P2R R9, PR, RZ, 0x1 ;  /* 0x00000001ff097803 */ /* 0x002fd60000000000 */
[----:B0-----:R-:W0:Y:S01]  /*1f070*/  @!P6 LDC.64 R2, c[0x0][0x5c0] ;  /* 0x00017000ff02eb82 */ /* 0x001e220000000a00 */
[----:B------:R-:W-:Y:S02]  /*1f080*/  @!P6 IMAD.MOV.U32 R4, RZ, RZ, R24 ;  /* 0x000000ffff04e224 */ /* 0x000fe400078e0018 */
[----:B------:R-:W-:Y:S02]  /*1f090*/  @!P6 IMAD.MOV.U32 R5, RZ, RZ, R30 ;  /* 0x000000ffff05e224 */ /* 0x000fe400078e001e */
[----:B------:R-:W-:Y:S02]  /*1f0a0*/  @!P6 IMAD R7, R11, 0x180, RZ ;  /* 0x000001800b07e824 */ /* 0x000fe400078e02ff */
[----:B------:R-:W-:-:S03]  /*1f0b0*/  @!P6 IMAD.WIDE.U32 R4, R10, 0x180, R4 ;  /* 0x000001800a04e825 */ /* 0x000fc600078e0004 */
[----:B0-----:R-:W-:-:S04]  /*1f0c0*/  @!P6 IADD3 R6, P5, R4, R2, RZ ;  /* 0x000000020406e210 */ /* 0x001fc80007fbe0ff */
[----:B------:R-:W-:Y:S02]  /*1f0d0*/  @!P6 IADD3.X R7, R3, R5, R7, P5, !PT ;  /* 0x000000050307e210 */ /* 0x000fe40002ffe407 */
[----:B------:R-:W-:-:S13]  /*1f0e0*/  ISETP.LT.OR P5, PT, R28, 0xa, !P4 ;  /* 0x0000000a1c00780c */ /* 0x000fda00067a1670 */
[----:B------:R-:W0:Y:S01]  /*1f0f0*/  @!P5 LDC.64 R4, c[0x0][0x5c0] ;  /* 0x00017000ff04db82 */ /* 0x000e220000000a00 */
[----:B------:R-:W-:Y:S02]  /*1f100*/  @!P5 IMAD.MOV.U32 R2, RZ, RZ, R24 ;  /* 0x000000ffff02d224 */ /* 0x000fe400078e0018 */
[----:B------:R-:W-:Y:S02]  /*1f110*/  @!P5 IMAD.MOV.U32 R3, RZ, RZ, R30 ;  /* 0x000000ffff03d224 */ /* 0x000fe400078e001e */
[----:B------:R-:W-:Y:S02]  /*1f120*/  @!P5 IMAD R8, R11, 0x180, RZ ;  /* 0x000001800b08d824 */ /* 0x000fe400078e02ff */
[----:B------:R-:W-:-:S03]  /*1f130*/  @!P5 IMAD.WIDE.U32 R2, R10, 0x180, R2 ;  /* 0x000001800a02d825 */ /* 0x000fc600078e0002 */
[----:B0-----:R-:W-:-:S04]  /*1f140*/  @!P5 IADD3 R2, P0, R2, R4, RZ ;  /* 0x000000040202d210 */ /* 0x001fc80007f1e0ff */
[----:B------:R-:W-:Y:S02]  /*1f150*/  @!P5 IADD3.X R3, R5, R3, R8, P0, !PT ;  /* 0x000000030503d210 */ /* 0x000fe400007fe408 */
[----:B------:R-:W-:Y:S01]  /*1f160*/  ISETP.NE.AND P0, PT, R9, RZ, PT ;  /* 0x000000ff0900720c */ /* 0x000fe20003f05270 */
[----:B--2---:R-:W-:-:S05]  /*1f170*/  FMUL R4, R17, UR47 ;  /* 0x0000002f11047c20 */ /* 0x004fca0008400000 */
[----:B------:R-:W-:Y:S01]  /*1f180*/  F2FP.SATFINITE.E4M3.F32.PACK_AB_MERGE_C R9, RZ, R4, RZ ;  /* 0x00000004ff09723e */ /* 0x000fe200048070ff */
[----:B---3--:R-:W-:-:S04]  /*1f190*/  FMUL R4, R15, UR47 ;  /* 0x0000002f0f047c20 */ /* 0x008fc80008400000 */
[----:B------:R0:W-:Y:S01]  /*1f1a0*/  @!P6 STG.E.U8 desc[UR52][R6.64+0x8], R9 ;  /* 0x000008090600e986 */ /* 0x0001e2000c101134 */
[----:B------:R-:W-:Y:S01]  /*1f1b0*/  F2FP.SATFINITE.E4M3.F32.PACK_AB_MERGE_C R15, RZ, R4, RZ ;  /* 0x00000004ff0f723e */ /* 0x000fe200048070ff */
[----:B----4-:R-:W-:Y:S01]  /*1f1c0*/  FMUL R4, R16, UR47 ;  /* 0x0000002f10047c20 */ /* 0x010fe20008400000 */
[----:B------:R-:W-:Y:S01]  /*1f1d0*/  LOP3.LUT P6, RZ, R12, 0x400000, RZ, 0xc0, !PT ;  /* 0x004000000cff7812 */ /* 0x000fe200078cc0ff */
[----:B-----5:R-:W-:Y:S02]  /*1f1e0*/  FMUL R5, R14, UR47 ;  /* 0x0000002f0e057c20 */ /* 0x020fe40008400000 */
[----:B------:R0:W-:Y:S01]  /*1f1f0*/  @!P5 STG.E.U8 desc[UR52][R2.64+0x9], R15 ;  /* 0x0000090f0200d986 */ /* 0x0001e2000c101134 */
[----:B------:R-:W-:Y:S02]  /*1f200*/  ISETP.LT.OR P5, PT, R28, 0x9, !P6 ;  /* 0x000000091c00780c */ /* 0x000fe400077a1670 */
[----:B------:R-:W-:Y:S02]  /*1f210*/  F2FP.SATFINITE.E4M3.F32.PACK_AB_MERGE_C R17, RZ, R4, RZ ;  /* 0x00000004ff11723e */ /* 0x000fe400048070ff */
[----:B------:R-:W-:-:S09]  /*1f220*/  F2FP.SATFINITE.E4M3.F32.PACK_AB_MERGE_C R5, RZ, R5, RZ ;  /* 0x00000005ff05723e */ /* 0x000fd200048070ff */
        /* <DEDUP_REMOVED lines=12> */
.L_x_41:
[----:B------:R-:W-:Y:S05]  /*1f2f0*/  BSYNC B1 ;  /* 0x0000000000017941 */ /* 0x000fea0003800000 */
.L_x_40:
        /* <DEDUP_REMOVED lines=15> */
.L_x_43:
[----:B------:R-:W-:Y:S05]  /*1f3f0*/  BSYNC B1 ;  /* 0x0000000000017941 */ /* 0x000fea0003800000 */
.L_x_42:
[----:B------:R-:W-:Y:S01]  /*1f400*/  P2R R4, PR, RZ, 0x8 ;  /* 0x00000008ff047803 */ /* 0x000fe20000000000 */
[----:B------:R-:W2:Y:S01]  /*1f410*/  LDL.LU R41, [R1+0x64] ;  /* 0x0000640001297983 */ /* 0x000ea20000300800 */
[----:B------:R-:W-:Y:S02]  /*1f420*/  ISETP.LT.OR P3, PT, R28, 0x11, !P0 ;  /* 0x000000111c00780c */ /* 0x000fe40004761670 */
[----:B------:R-:W-:Y:S01]  /*1f430*/  LOP3.LUT R12, R12, 0xfffffff7, RZ, 0xc0, !PT ;  /* 0xfffffff70c0c7812 */ /* 0x000fe200078ec0ff */
[----:B------:R-:W3:Y:S01]  /*1f440*/  LDL.LU R39, [R1+0x68] ;  /* 0x0000680001277983 */ /* 0x000ee20000300800 */
[----:B------:R-:W-:-:S03]  /*1f450*/  LOP3.LUT R0, R0, 0xffffefff, RZ, 0xc0, !PT ;  /* 0xffffefff00007812 */ /* 0x000fc600078ec0ff */
[----:B------:R-:W4:Y:S01]  /*1f460*/  LDL.LU R43, [R1+0x6c] ;  /* 0x00006c00012b7983 */ /* 0x000f220000300800 */
[----:B------:R-:W-:Y:S01]  /*1f470*/  @P4 LOP3.LUT R0, R0, 0x1000, RZ, 0xfc, !PT ;  /* 0x0000100000004812 */ /* 0x000fe200078efcff */
[----:B------:R-:W-:Y:S02]  /*1f480*/  IMAD.U32 R29, RZ, RZ, UR8 ;  /* 0x00000008ff1d7e24 */ /* 0x000fe4000f8e00ff */
[----:B------:R-:W-:Y:S01]  /*1f490*/  IMAD.U32 R31, RZ, RZ, UR7 ;  /* 0x00000007ff1f7e24 */ /* 0x000fe2000f8e00ff */
[----:B------:R-:W-:Y:S01]  /*1f4a0*/  LOP3.LUT R0, R0, 0xfffffbff, RZ, 0xc0, !PT ;  /* 0xfffffbff00007812 */ /* 0x000fe200078ec0ff */
[----:B01----:R-:W0:Y:S01]  /*1f4b0*/  @!P3 LDC.64 R2, c[0x0][0x5c0] ;  /* 0x00017000ff02bb82 */ /* 0x003e220000000a00 */
[----:B------:R-:W-:Y:S01]  /*1f4c0*/  @P3 LOP3.LUT R12, R12, 0x8, RZ, 0xfc, !PT ;  /* 0x000000080c0c3812 */ /* 0x000fe200078efcff */
[----:B------:R-:W-:Y:S01]  /*1f4d0*/  IMAD.U32 R47, RZ, RZ, UR8 ;  /* 0x00000008ff2f7e24 */ /* 0x000fe2000f8e00ff */
[----:B------:R-:W-:Y:S01]  /*1f4e0*/  @P0 LOP3.LUT R0, R0, 0x400, RZ, 0xfc, !PT ;  /* 0x0000040000000812 */ /* 0x000fe200078efcff */
[----:B------:R-:W5:Y:S01]  /*1f4f0*/  LDL.LU R45, [R1+0x70] ;  /* 0x00007000012d7983 */ /* 0x000f620000300800 */
[----:B------:R-:W-:-:S02]  /*1f500*/  LOP3.LUT P4, RZ, R12, 0x800, RZ, 0xc0, !PT ;  /* 0x000008000cff7812 */ /* 0x000fc4000788c0ff */
[----:B------:R-:W-:Y:S01]  /*1f510*/  LOP3.LUT R12, R12, 0xffffffbf, RZ, 0xc0, !PT ;  /* 0xffffffbf0c0c7812 */ /* 0x000fe200078ec0ff */
[----:B------:R-:W5:Y:S01]  /*1f520*/  LDL.LU R44, [R1+0x74] ;  /* 0x00007400012c7983 */ /* 0x000f620000300800 */
[----:B------:R-:W-:-:S04]  /*1f530*/  LOP3.LUT R0, R0, 0xfffff7ff, RZ, 0xc0, !PT ;  /* 0xfffff7ff00007812 */ /* 0x000fc800078ec0ff */
[----:B------:R-:W-:-:S04]  /*1f540*/  @P1 LOP3.LUT R0, R0, 0x800, RZ, 0xfc, !PT ;  /* 0x0000080000001812 */ /* 0x000fc800078efcff */
[----:B------:R-:W-:Y:S02]  /*1f550*/  LOP3.LUT R0, R0, 0xffffdfff, RZ, 0xc0, !PT ;  /* 0xffffdfff00007812 */ /* 0x000fe400078ec0ff */
[----:B0-----:R-:W-:-:S04]  /*1f560*/  @!P3 IADD3 R14, P5, P6, R24, UR8, R2 ;  /* 0x00000008180ebc10 */ /* 0x001fc8000febe002 */
[----:B------:R-:W-:Y:S02]  /*1f570*/  @!P3 IADD3.X R15, R30, UR7, R3, P5, P6 ;  /* 0x000000071e0fbc10 */ /* 0x000fe4000afec403 */
[----:B------:R-:W-:-:S13]  /*1f580*/  ISETP.LT.OR P3, PT, R28, 0x12, !P0 ;  /* 0x000000121c00780c */ /* 0x000fda0004761670 */
[----:B------:R-:W0:Y:S01]  /*1f590*/  @!P3 LDC.64 R2, c[0x0][0x5c0] ;  /* 0x00017000ff02bb82 */ /* 0x000e220000000a00 */
        /* <DEDUP_REMOVED lines=10> */
[C---:B------:R-:W-:Y:S02]  /*1f640*/  ISETP.LT.OR P3, PT, R28.reuse, 0x1a, !P0 ;  /* 0x0000001a1c00780c */ /* 0x040fe40004761670 */
[----:B------:R-:W-:-:S11]  /*1f650*/  ISETP.LT.OR P0, PT, R28, 0x11, !P1 ;  /* 0x000000111c00780c */ /* 0x000fd60004f01670 */
[----:B------:R-:W0:Y:S01]  /*1f660*/  @!P3 LDC.64 R2, c[0x0][0x5c0] ;  /* 0x00017000ff02bb82 */ /* 0x000e220000000a00 */
[----:B------:R-:W-:-:S04]  /*1f670*/  @P3 LOP3.LUT R12, R12, 0x40000, RZ, 0xfc, !PT ;  /* 0x000400000c0c3812 */ /* 0x000fc800078efcff */
[----:B------:R-:W-:-:S04]  /*1f680*/  LOP3.LUT R12, R12, 0xfffdffff, RZ, 0xc0, !PT ;  /* 0xfffdffff0c0c7812 */ /* 0x000fc800078ec0ff */
[----:B------:R-:W-:-:S04]  /*1f690*/  @P0 LOP3.LUT R12, R12, 0x20000, RZ, 0xfc, !PT ;  /* 0x000200000c0c0812 */ /* 0x000fc800078efcff */
[----:B------:R-:W-:Y:S02]  /*1f6a0*/  LOP3.LUT R12, R12, 0xffff7fff, RZ, 0xc0, !PT ;  /* 0xffff7fff0c0c7812 */ /* 0x000fe400078ec0ff */
[----:B0-----:R-:W-:-:S04]  /*1f6b0*/  @!P3 IADD3 R18, P5, P6, R24, UR8, R2 ;  /* 0x000000081812bc10 */ /* 0x001fc8000febe002 */
[----:B------:R-:W-:Y:S02]  /*1f6c0*/  @!P3 IADD3.X R19, R30, UR7, R3, P5, P6 ;  /* 0x000000071e13bc10 */ /* 0x000fe4000afec403 */
[----:B------:R-:W0:Y:S01]  /*1f6d0*/  @!P0 LDC.64 R2, c[0x0][0x5c0] ;  /* 0x00017000ff028b82 */ /* 0x000e220000000a00 */
[----:B------:R-:W-:Y:S02]  /*1f6e0*/  ISETP.NE.AND P3, PT, R4, RZ, PT ;  /* 0x000000ff0400720c */ /* 0x000fe40003f65270 */
        /* <DEDUP_REMOVED lines=17> */
[----:B------:R-:W-:Y:S02]  /*1f800*/  @P0 LOP3.LUT R12, R12, 0x2000, RZ, 0xfc, !PT ;  /* 0x000020000c0c0812 */ /* 0x000fe400078efcff */
[----:B0-----:R-:W-:-:S04]  /*1f810*/  @!P0 IADD3 R16, P5, P6, R24, UR6, R2 ;  /* 0x0000000618108c10 */ /* 0x001fc8000febe002 */
[----:B------:R-:W-:Y:S02]  /*1f820*/  @!P0 IADD3.X R17, R30, UR5, R3, P5, P6 ;  /* 0x000000051e118c10 */ /* 0x000fe4000afec403 */
[----:B------:R-:W0:Y:S01]  /*1f830*/  @!P1 LDC.64 R2, c[0x0][0x5c0] ;  /* 0x00017000ff029b82 */ /* 0x000e220000000a00 */
[C---:B------:R-:W-:Y:S02]  /*1f840*/  LOP3.LUT P0, RZ, R12.reuse, 0x10000, RZ, 0xc0, !PT ;  /* 0x000100000cff7812 */ /* 0x040fe4000780c0ff */
        /* <DEDUP_REMOVED lines=21> */
[----:B------:R-:W-:-:S04]  /*1f9a0*/  @P4 LOP3.LUT R12, R12, 0x20, RZ, 0xfc, !PT ;  /* 0x000000200c0c4812 */ /* 0x000fc800078efcff */
[----:B------:R-:W-:Y:S02]  /*1f9b0*/  LOP3.LUT R12, R12, 0xffffffef, RZ, 0xc0, !PT ;  /* 0xffffffef0c0c7812 */ /* 0x000fe400078ec0ff */
[----:B0-----:R-:W-:-:S04]  /*1f9c0*/  @!P1 IADD3 R36, P5, P6, R24, UR11, R2 ;  /* 0x0000000b18249c10 */ /* 0x001fc8000febe002 */
[----:B------:R-:W-:Y:S01]  /*1f9d0*/  @!P1 IADD3.X R37, R30, UR10, R3, P5, P6 ;  /* 0x0000000a1e259c10 */ /* 0x000fe2000afec403 */
[----:B------:R-:W-:Y:S01]  /*1f9e0*/  IMAD.U32 R3, RZ, RZ, UR7 ;  /* 0x00000007ff037e24 */ /* 0x000fe2000f8e00ff */
[----:B------:R-:W-:Y:S02]  /*1f9f0*/  ISETP.LT.OR P1, PT, R28, 0x12, !P2 ;  /* 0x000000121c00780c */ /* 0x000fe40005721670 */
[----:B------:R-:W-:-:S04]  /*1fa00*/  @!P4 IADD3 R29, P6, P5, R29, UR6, R24 ;  /* 0x000000061d1dcc10 */ /* 0x000fc8000fdde018 */
[----:B------:R-:W-:Y:S01]  /*1fa10*/  @!P4 IADD3.X R38, R3, UR5, R30, P6, P5 ;  /* 0x000000050326cc10 */ /* 0x000fe2000b7ea41e */
[----:B------:R-:W-:-:S06]  /*1fa20*/  IMAD.U32 R3, RZ, RZ, UR8 ;  /* 0x00000008ff037e24 */ /* 0x000fcc000f8e00ff */
[----:B------:R-:W-:Y:S01]  /*1fa30*/  @!P1 IADD3 R40, P6, P5, R3, UR6, R24 ;  /* 0x0000000603289c10 */ /* 0x000fe2000fdde018 */
[----:B------:R-:W-:Y:S01]  /*1fa40*/  IMAD.U32 R3, RZ, RZ, UR7 ;  /* 0x00000007ff037e24 */ /* 0x000fe2000f8e00ff */
[----:B------:R-:W-:Y:S02]  /*1fa50*/  @P1 LOP3.LUT R12, R12, 0x10, RZ, 0xfc, !PT ;  /* 0x000000100c0c1812 */ /* 0x000fe400078efcff */
[----:B------:R-:W-:Y:S01]  /*1fa60*/  @!P1 IADD3.X R42, R31, UR5, R30, P6, P5 ;  /* 0x000000051f2a9c10 */ /* 0x000fe2000b7ea41e */
[----:B--2---:R-:W-:Y:S01]  /*1fa70*/  FMUL R31, R41, UR47 ;  /* 0x0000002f291f7c20 */ /* 0x004fe20008400000 */
[C---:B------:R-:W-:Y:S02]  /*1fa80*/  ISETP.LT.OR P1, PT, R28.reuse, 0x19, !P2 ;  /* 0x000000191c00780c */ /* 0x040fe40005721670 */
[----:B------:R-:W-:Y:S02]  /*1fa90*/  ISETP.LT.OR P4, PT, R28, 0x1a, !P2 ;  /* 0x0000001a1c00780c */ /* 0x000fe40005781670 */
[----:B------:R-:W-:-:S02]  /*1faa0*/  F2FP.SATFINITE.E4M3.F32.PACK_AB_MERGE_C R31, RZ, R31, RZ ;  /* 0x0000001fff1f723e */ /* 0x000fc400048070ff */
[----:B------:R-:W-:-:S07]  /*1fab0*/  LOP3.LUT R12, R12, 0xfffffffb, RZ, 0xc0, !PT ;  /* 0xfffffffb0c0c7812 */ /* 0x000fce00078ec0ff */
[----:B------:R-:W-:Y:S01]  /*1fac0*/  @!P1 IADD3 R47, P6, P5, R47, UR6, R24 ;  /* 0x000000062f2f9c10 */ /* 0x000fe2000fdde018 */
[----:B------:R-:W-:Y:S01]  /*1fad0*/  IMAD.U32 R41, RZ, RZ, UR8 ;  /* 0x00000008ff297e24 */ /* 0x000fe2000f8e00ff */
[----:B------:R-:W-:Y:S02]  /*1fae0*/  LOP3.LUT R0, R0, 0xffffbfff, RZ, 0xc0, !PT ;  /* 0xffffbfff00007812 */ /* 0x000fe400078ec0ff */
[----:B------:R-:W-:Y:S02]  /*1faf0*/  @!P1 IADD3.X R50, R3, UR5, R30, P6, P5 ;  /* 0x0000000503329c10 */ /* 0x000fe4000b7ea41e */
[----:B------:R-:W-:Y:S02]  /*1fb00*/  ISETP.LT.OR P5, PT, R28, 0x11, !P0 ;  /* 0x000000111c00780c */ /* 0x000fe400047a1670 */
[----:B------:R-:W-:Y:S02]  /*1fb10*/  @P1 LOP3.LUT R12, R12, 0x4, RZ, 0xfc, !PT ;  /* 0x000000040c0c1812 */ /* 0x000fe400078efcff */
[----:B------:R-:W-:-:S02]  /*1fb20*/  @P2 LOP3.LUT R0, R0, 0x4000, RZ, 0xfc, !PT ;  /* 0x0000400000002812 */ /* 0x000fc400078efcff */
[----:B------:R-:W-:-:S07]  /*1fb30*/  LOP3.LUT P1, RZ, R12, 0x40, RZ, 0xc0, !PT ;  /* 0x000000400cff7812 */ /* 0x000fce000782c0ff */
[----:B------:R-:W0:Y:S02]  /*1fb40*/  @!P5 LDC.64 R2, c[0x0][0x5c0] ;  /* 0x00017000ff02db82 */ /* 0x000e240000000a00 */
[----:B0-----:R-:W-:-:S05]  /*1fb50*/  @!P5 IADD3 R2, P6, R24, R2, RZ ;  /* 0x000000021802d210 */ /* 0x001fca0007fde0ff */
[----:B------:R-:W-:-:S05]  /*1fb60*/  @!P5 IMAD.X R3, R30, 0x1, R3, P6 ;  /* 0x000000011e03d824 */ /* 0x000fca00030e0603 */
[----:B------:R3:W-:Y:S01]  /*1fb70*/  @!P5 STG.E.U8 desc[UR52][R2.64+0x10], R31 ;  /* 0x0000101f0200d986 */ /* 0x0007e2000c101134 */
[----:B------:R-:W-:Y:S01]  /*1fb80*/  ISETP.LT.OR P5, PT, R28, 0x12, !P0 ;  /* 0x000000121c00780c */ /* 0x000fe200047a1670 */
[----:B---3--:R-:W-:-:S12]  /*1fb90*/  FMUL R31, R39, UR47 ;  /* 0x0000002f271f7c20 */ /* 0x008fd80008400000 */
[----:B------:R-:W0:Y:S01]  /*1fba0*/  @!P5 LDC.64 R2, c[0x0][0x5c0] ;  /* 0x00017000ff02db82 */ /* 0x000e220000000a00 */
[----:B------:R-:W-:Y:S02]  /*1fbb0*/  F2FP.SATFINITE.E4M3.F32.PACK_AB_MERGE_C R31, RZ, R31, RZ ;  /* 0x0000001fff1f723e */ /* 0x000fe400048070ff */
[----:B0-----:R-:W-:-:S05]  /*1fbc0*/  @!P5 IADD3 R2, P6, R24, R2, RZ ;  /* 0x000000021802d210 */ /* 0x001fca0007fde0ff */
[----:B------:R-:W-:-:S05]  /*1fbd0*/  @!P5 IMAD.X R3, R30, 0x1, R3, P6 ;  /* 0x000000011e03d824 */ /* 0x000fca00030e0603 */
[----:B------:R4:W-:Y:S02]  /*1fbe0*/  @!P5 STG.E.U8 desc[UR52][R2.64+0x11], R31 ;  /* 0x0000111f0200d986 */ /* 0x0009e4000c101134 */
[----:B----4-:R-:W-:Y:S02]  /*1fbf0*/  FMUL R2, R43, UR47 ;  /* 0x0000002f2b027c20 */ /* 0x010fe40008400000 */
[----:B------:R-:W2:Y:S04]  /*1fc00*/  LDL.LU R43, [R1+0x78] ;  /* 0x00007800012b7983 */ /* 0x000ea80000300800 */
[----:B------:R-:W3:Y:S04]  /*1fc10*/  LDL.LU R55, [R1+0x7c] ;  /* 0x00007c0001377983 */ /* 0x000ee80000300800 */
[----:B------:R-:W4:Y:S04]  /*1fc20*/  LDL.LU R51, [R1+0x80] ;  /* 0x0000800001337983 */ /* 0x000f280000300800 */
[----:B------:R-:W3:Y:S04]  /*1fc30*/  LDL.LU R53, [R1+0x84] ;  /* 0x0000840001357983 */ /* 0x000ee80000300800 */
[----:B------:R-:W4:Y:S04]  /*1fc40*/  LDL.LU R54, [R1+0x88] ;  /* 0x0000880001367983 */ /* 0x000f280000300800 */
[----:B------:R-:W4:Y:S01]  /*1fc50*/  LDL.LU R52, [R1+0x8c] ;  /* 0x00008c0001347983 */ /* 0x000f220000300800 */
[----:B------:R-:W-:Y:S01]  /*1fc60*/  IMAD.U32 R39, RZ, RZ, UR7 ;  /* 0x00000007ff277e24 */ /* 0x000fe2000f8e00ff */
[----:B------:R-:W-:-:S02]  /*1fc70*/  LOP3.LUT P2, RZ, R12, 0x8, RZ, 0xc0, !PT ;  /* 0x000000080cff7812 */ /* 0x000fc4000784c0ff */
[----:B------:R-:W-:Y:S01]  /*1fc80*/  LOP3.LUT R12, R12, 0xfffffffd, RZ, 0xc0, !PT ;  /* 0xfffffffd0c0c7812 */ /* 0x000fe200078ec0ff */
[----:B------:R-:W-:Y:S01]  /*1fc90*/  IMAD.U32 R46, RZ, RZ, UR7 ;  /* 0x00000007ff2e7e24 */ /* 0x000fe2000f8e00ff */
[----:B------:R-:W-:Y:S01]  /*1fca0*/  @!P4 IADD3 R31, P6, P5, R41, UR6, R24 ;  /* 0x00000006291fcc10 */ /* 0x000fe2000fdde018 */
[----:B------:R-:W-:Y:S01]  /*1fcb0*/  IMAD.U32 R48, RZ, RZ, UR7 ;  /* 0x00000007ff307e24 */ /* 0x000fe2000f8e00ff */
[----:B------:R-:W-:Y:S01]  /*1fcc0*/  @P4 LOP3.LUT R12, R12, 0x2, RZ, 0xfc, !PT ;  /* 0x000000020c0c4812 */ /* 0x000fe200078efcff */
[----:B------:R-:W-:Y:S01]  /*1fcd0*/  IMAD.U32 R49, RZ, RZ, UR7 ;  /* 0x00000007ff317e24 */ /* 0x000fe2000f8e00ff */
[----:B------:R-:W-:Y:S01]  /*1fce0*/  @!P4 IADD3.X R39, R39, UR5, R30, P6, P5 ;  /* 0x000000052727cc10 */ /* 0x000fe2000b7ea41e */
[----:B------:R-:W4:Y:S01]  /*1fcf0*/  LDL.LU R58, [R1+0x90] ;  /* 0x00009000013a7983 */ /* 0x000f220000300800 */
[----:B------:R-:W-:Y:S02]  /*1fd00*/  ISETP.LT.OR P4, PT, R28, 0x11, !P3 ;  /* 0x000000111c00780c */ /* 0x000fe40005f81670 */
[----:B------:R-:W-:Y:S01]  /*1fd10*/  F2FP.SATFINITE.E4M3.F32.PACK_AB_MERGE_C R2, RZ, R2, RZ ;  /* 0x00000002ff02723e */ /* 0x000fe200048070ff */
[----:B------:R-:W4:Y:S10]  /*1fd20*/  LDL.LU R57, [R1+0x94] ;  /* 0x0000940001397983 */ /* 0x000f340000300800 */
[----:B------:R-:W-:Y:S01]  /*1fd30*/  @!P4 IADD3 R41, P6, P5, R41, UR11, R24 ;  /* 0x0000000b2929cc10 */ /* 0x000fe2000fdde018 */
[----:B------:R0:W-:Y:S03]  /*1fd40*/  @!P2 STG.E.U8 desc[UR52][R14.64+0x10], R2 ;  /* 0x000010020e00a986 */ /* 0x0001e6000c101134 */
[----:B------:R-:W-:Y:S01]  /*1fd50*/  @!P4 IADD3.X R46, R46, UR10, R30, P6, P5 ;  /* 0x0000000a2e2ecc10 */ /* 0x000fe2000b7ea41e */
[----:B------:R-:W4:Y:S01]  /*1fd60*/  LDL.LU R56, [R1+0x98] ;  /* 0x0000980001387983 */ /* 0x000f220000300800 */
[----:B------:R-:W-:Y:S01]  /*1fd70*/  ISETP.LT.OR P5, PT, R28, 0x12, !P3 ;  /* 0x000000121c00780c */ /* 0x000fe20005fa1670 */
[----:B0-----:R-:W-:-:S12]  /*1fd80*/  IMAD.U32 R15, RZ, RZ, UR8 ;  /* 0x00000008ff0f7e24 */ /* 0x001fd8000f8e00ff */
[----:B------:R-:W-:Y:S01]  /*1fd90*/  @!P5 IADD3 R15, P2, P6, R15, UR11, R24 ;  /* 0x0000000b0f0fdc10 */ /* 0x000fe2000fe5e018 */
[----:B-----5:R-:W-:-:S03]  /*1fda0*/  FMUL R2, R45, UR47 ;  /* 0x0000002f2d027c20 */ /* 0x020fc60008400000 */
[----:B------:R-:W-:Y:S02]  /*1fdb0*/  @!P5 IADD3.X R48, R48, UR10, R30, P2, P6 ;  /* 0x0000000a3030dc10 */ /* 0x000fe400097ec41e */
[----:B------:R-:W-:Y:S01]  /*1fdc0*/  ISETP.LT.OR P6, PT, R28, 0x19, !P3 ;  /* 0x000000191c00780c */ /* 0x000fe20005fc1670 */
[----:B------:R-:W-:Y:S01]  /*1fdd0*/  IMAD.U32 R45, RZ, RZ, UR8 ;  /* 0x00000008ff2d7e24 */ /* 0x000fe2000f8e00ff */
[----:B------:R-:W-:-:S05]  /*1fde0*/  F2FP.SATFINITE.E4M3.F32.PACK_AB_MERGE_C R2, RZ, R2, RZ ;  /* 0x00000002ff02723e */ /* 0x000fca00048070ff */
[----:B------:R0:W-:Y:S06]  /*1fdf0*/  @!P1 STG.E.U8 desc[UR52][R6.64+0x11], R2 ;  /* 0x0000110206009986 */ /* 0x0001ec000c101134 */
[----:B------:R-:W-:-:S04]  /*1fe00*/  @!P6 IADD3 R45, P1, P2, R45, UR11, R24 ;  /* 0x0000000b2d2dec10 */ /* 0x000fc8000fa3e018 */
[----:B------:R-:W-:Y:S02]  /*1fe10*/  @!P6 IADD3.X R49, R49, UR10, R30, P1, P2 ;  /* 0x0000000a3131ec10 */ /* 0x000fe40008fe441e */
[----:B------:R-:W-:-:S13]  /*1fe20*/  ISETP.LT.OR P1, PT, R28, 0x19, !P0 ;  /* 0x000000191c00780c */ /* 0x000fda0004721670 */
[----:B0-----:R-:W0:Y:S01]  /*1fe30*/  @!P1 LDC.64 R2, c[0x0][0x5c0] ;  /* 0x00017000ff029b82 */ /* 0x001e220000000a00 */
[----:B------:R-:W-:Y:S01]  /*1fe40*/  ISETP.LT.OR P0, PT, R28, 0x1a, !P0 ;  /* 0x0000001a1c00780c */ /* 0x000fe20004701670 */
[----:B------:R-:W-:-:S05]  /*1fe50*/  FMUL R6, R44, UR47 ;  /* 0x0000002f2c067c20 */ /* 0x000fca0008400000 */
[----:B------:R-:W-:Y:S02]  /*1fe60*/  F2FP.SATFINITE.E4M3.F32.PACK_AB_MERGE_C R6, RZ, R6, RZ ;  /* 0x00000006ff06723e */ /* 0x000fe400048070ff */
[----:B------:R-:W-:Y:S02]  /*1fe70*/  LOP3.LUT R0, R0, 0xffff7fff, RZ, 0xc0, !PT ;  /* 0xffff7fff00007812 */ /* 0x000fe400078ec0ff */
[----:B0-----:R-:W-:-:S05]  /*1fe80*/  @!P1 IADD3 R2, P2, R24, R2, RZ ;  /* 0x0000000218029210 */ /* 0x001fca0007f5e0ff */
[----:B------:R-:W-:-:S05]  /*1fe90*/  @!P1 IMAD.X R3, R30, 0x1, R3, P2 ;  /* 0x000000011e039824 */ /* 0x000fca00010e0603 */
[----:B------:R0:W-:Y:S01]  /*1fea0*/  @!P1 STG.E.U8 desc[UR52][R2.64+0x18], R6 ;  /* 0x0000180602009986 */ /* 0x0001e2000c101134 */
[----:B------:R-:W-:Y:S01]  /*1feb0*/  @P4 LOP3.LUT R0, R0, 0x8000, RZ, 0xfc, !PT ;  /* 0x0000800000004812 */ /* 0x000fe200078efcff */
[----:B0-----:R-:W0:Y:S03]  /*1fec0*/  @!P0 LDC.64 R2, c[0x0][0x5c0] ;  /* 0x00017000ff028b82 */ /* 0x001e260000000a00 */
[----:B------:R-:W-:-:S04]  /*1fed0*/  LOP3.LUT R0, R0, 0xfffeffff, RZ, 0xc0, !PT ;  /* 0xfffeffff00007812 */ /* 0x000fc800078ec0ff */
[----:B------:R-:W-:-:S04]  /*1fee0*/  @P5 LOP3.LUT R0, R0, 0x10000, RZ, 0xfc, !PT ;  /* 0x0001000000005812 */ /* 0x000fc800078efcff */
[----:B------:R-:W-:-:S04]  /*1fef0*/  LOP3.LUT R0, R0, 0xfffdffff, RZ, 0xc0, !PT ;  /* 0xfffdffff00007812 */ /* 0x000fc800078ec0ff */
[----:B------:R-:W-:Y:S02]  /*1ff00*/  @P6 LOP3.LUT R0, R0, 0x20000, RZ, 0xfc, !PT ;  /* 0x0002000000006812 */ /* 0x000fe400078efcff */
[----:B0-----:R-:W-:-:S05]  /*1ff10*/  @!P0 IADD3 R2, P6, R24, R2, RZ ;  /* 0x0000000218028210 */ /* 0x001fca0007fde0ff */
[----:B------:R-:W-:Y:S01]  /*1ff20*/  @!P0 IMAD.X R3, R30, 0x1, R3, P6 ;  /* 0x000000011e038824 */ /* 0x000fe200030e0603 */
[----:B------:R-:W-:Y:S01]  /*1ff30*/  LOP3.LUT P5, RZ, R12, 0x80000, RZ, 0xc0, !PT ;  /* 0x000800000cff7812 */ /* 0x000fe200078ac0ff */
[----:B--2---:R-:W-:-:S05]  /*1ff40*/  FMUL R6, R43, UR47 ;  /* 0x0000002f2b067c20 */ /* 0x004fca0008400000 */
[----:B------:R-:W-:-:S05]  /*1ff50*/  F2FP.SATFINITE.E4M3.F32.PACK_AB_MERGE_C R6, RZ, R6, RZ ;  /* 0x00000006ff06723e */ /* 0x000fca00048070ff */
[----:B------:R3:W-:Y:S02]  /*1ff60*/  @!P0 STG.E.U8 desc[UR52][R2.64+0x19], R6 ;  /* 0x0000190602008986 */ /* 0x0007e4000c101134 */
[----:B---3--:R-:W-:Y:S01]  /*1ff70*/  FMUL R3, R53, UR47 ;  /* 0x0000002f35037c20 */ /* 0x008fe20008400000 */
[----:B------:R-:W-:-:S04]  /*1ff80*/  FMUL R2, R55, UR47 ;  /* 0x0000002f37027c20 */ /* 0x000fc80008400000 */
[----:B------:R-:W-:Y:S01]  /*1ff90*/  F2FP.SATFINITE.E4M3.F32.PACK_AB_MERGE_C R53, RZ, R3, RZ ;  /* 0x00000003ff35723e */ /* 0x000fe200048070ff */
[----:B----4-:R-:W-:Y:S02]  /*1ffa0*/  FMUL R3, R54, UR47 ;  /* 0x0000002f36037c20 */ /* 0x010fe40008400000 */
[----:B------:R-:W2:Y:S01]  /*1ffb0*/  LDL.LU R54, [R1+0x9c] ;  /* 0x00009c0001367983 */ /* 0x000ea20000300800 */
[----:B------:R-:W-:-:S03]  /*1ffc0*/  F2FP.SATFINITE.E4M3.F32.PACK_AB_MERGE_C R2, RZ, R2, RZ ;  /* 0x00000002ff02723e */ /* 0x000fc600048070ff */
[----:B------:R-:W3:Y:S04]  /*1ffd0*/  LDL.LU R59, [R1+0xa0] ;  /* 0x0000a000013b7983 */ /* 0x000ee80000300800 */
[----:B------:R0:W-:Y:S02]  /*1ffe0*/  @!P5 STG.E.U8 desc[UR52][R22.64+0x18], R2 ;  /* 0x000018021600d986 */ /* 0x0001e4000c101134 */
[----:B0-----:R-:W-:Y:S02]  /*1fff0*/  FMUL R22, R52, UR47 ;  /* 0x0000002f34167c20 */ /* 0x001fe40008400000 */
[----:B------:R-:W4:Y:S01]  /*20000*/  LDL.LU R52, [R1+0xa4] ;  /* 0x0000a40001347983 */ /* 0x000f220000300800 */
[----:B------:R-:W-:Y:S01]  /*20010*/  ISETP.LT.OR P0, PT, R28, 0x1a, !P3 ;  /* 0x0000001a1c00780c */ /* 0x000fe20005f01670 */
[----:B------:R-:W-:Y:S01]  /*20020*/  IMAD.U32 R14, RZ, RZ, UR8 ;  /* 0x00000008ff0e7e24 */ /* 0x000fe2000f8e00ff */
[----:B------:R-:W-:Y:S01]  /*20030*/  P2R R7, PR, RZ, 0x8 ;  /* 0x00000008ff077803 */ /* 0x000fe20000000000 */
[----:B------:R-:W-:-:S10]  /*20040*/  IMAD.U32 R6, RZ, RZ, UR7 ;  /* 0x00000007ff067e24 */ /* 0x000fd4000f8e00ff */
[----:B------:R-:W-:-:S04]  /*20050*/  @!P0 IADD3 R14, P6, P3, R14, UR11, R24 ;  /* 0x0000000b0e0e8c10 */ /* 0x000fc8000fbde018 */
[----:B------:R-:W-:Y:S02]  /*20060*/  @!P0 IADD3.X R6, R6, UR10, R30, P6, P3 ;  /* 0x0000000a06068c10 */ /* 0x000fe4000b7e641e */
[----:B------:R-:W-:-:S04]  /*20070*/  LOP3.LUT P3, RZ, R12, 0x4000, RZ, 0xc0, !PT ;  /* 0x000040000cff7812 */ /* 0x000fc8000786c0ff */
[----:B------:R-:W-:Y:S02]  /*20080*/  P2R R44, PR, RZ, 0x8 ;  /* 0x00000008ff2c7803 */ /* 0x000fe40000000000 */
[C---:B------:R-:W-:Y:S02]  /*20090*/  LOP3.LUT P3, RZ, R12.reuse, 0x20, RZ, 0xc0, !PT ;  /* 0x000000200cff7812 */ /* 0x040fe4000786c0ff */
[----:B------:R-:W-:Y:S02]  /*200a0*/  F2FP.SATFINITE.E4M3.F32.PACK_AB_MERGE_C R55, RZ, R3, RZ ;  /* 0x00000003ff37723e */ /* 0x000fe400048070ff */
[----:B------:R-:W-:-:S09]  /*200b0*/  LOP3.LUT P4, RZ, R12, 0x40000, RZ, 0xc0, !PT ;  /* 0x000400000cff7812 */ /* 0x000fd2000788c0ff */
[----:B------:R-:W0:Y:S01]  /*200c0*/  @!P3 LDC.64 R2, c[0x0][0x5c0] ;  /* 0x00017000ff02bb82 */ /* 0x000e220000000a00 */
[C---:B------:R-:W-:Y:S01]  /*200d0*/  LOP3.LUT P2, RZ, R12.reuse, 0x20000, RZ, 0xc0, !PT ;  /* 0x000200000cff7812 */ /* 0x040fe2000784c0ff */
[----:B------:R-:W-:Y:S01]  /*200e0*/  FMUL R51, R51, UR47 ;  /* 0x0000002f33337c20 */ /* 0x000fe20008400000 */
[----:B------:R-:W-:-:S04]  /*200f0*/  LOP3.LUT P1, RZ, R12, 0x8000, RZ, 0xc0, !PT ;  /* 0x000080000cff7812 */ /* 0x000fc8000782c0ff */
[----:B------:R-:W-:Y:S02]  /*20100*/  F2FP.SATFINITE.E4M3.F32.PACK_AB_MERGE_C R51, RZ, R51, RZ ;  /* 0x00000033ff33723e */ /* 0x000fe400048070ff */
[----:B------:R-:W-:Y:S02]  /*20110*/  P2R R43, PR, RZ, 0x1 ;  /* 0x00000001ff2b7803 */ /* 0x000fe40000000000 */
[----:B------:R-:W-:Y:S01]  /*20120*/  LOP3.LUT P0, RZ, R12, 0x10, RZ, 0xc0, !PT ;  /* 0x000000100cff7812 */ /* 0x000fe2000780c0ff */
[----:B------:R1:W-:Y:S04]  /*20130*/  @!P4 STG.E.U8 desc[UR52][R18.64+0x19], R51 ;  /* 0x000019331200c986 */ /* 0x0003e8000c101134 */
[----:B------:R-:W-:Y:S04]  /*20140*/  @!P2 STG.E.U8 desc[UR52][R8.64+0x10], R53 ;  /* 0x000010350800a986 */ /* 0x000fe8000c101134 */
[----:B------:R-:W-:Y:S01]  /*20150*/  @!P1 STG.E.U8 desc[UR52][R4.64+0x11], R55 ;  /* 0x0000113704009986 */ /* 0x000fe2000c101134 */
[----:B0-----:R-:W-:-:S02]  /*20160*/  @!P3 IADD3 R2, P1, R29, R2, RZ ;  /* 0x000000021d02b210 */ /* 0x001fc40007f3e0ff */
[----:B-1----:R-:W-:-:S03]  /*20170*/  F2FP.SATFINITE.E4M3.F32.PACK_AB_MERGE_C R19, RZ, R22, RZ ;  /* 0x00000016ff13723e */ /* 0x002fc600048070ff */
[----:B------:R-:W-:-:S05]  /*20180*/  @!P3 IMAD.X R3, R38, 0x1, R3, P1 ;  /* 0x000000012603b824 */ /* 0x000fca00008e0603 */
[----:B------:R0:W-:Y:S02]  /*20190*/  @!P3 STG.E.U8 desc[UR52][R2.64+0x10], R19 ;  /* 0x000010130200b986 */ /* 0x0001e4000c101134 */
[----:B0-----:R-:W0:Y:S01]  /*201a0*/  @!P0 LDC.64 R2, c[0x0][0x5c0] ;  /* 0x00017000ff028b82 */ /* 0x001e220000000a00 */
[----:B------:R-:W-:Y:S02]  /*201b0*/  FMUL R8, R58, UR47 ;  /* 0x0000002f3a087c20 */ /* 0x000fe40008400000 */
[----:B------:R-:W5:Y:S01]  /*201c0*/  LDL.LU R58, [R1+0xa8] ;  /* 0x0000a800013a7983 */ /* 0x000f620000300800 */
[----:B------:R-:W-:-:S03]  /*201d0*/  FMUL R4, R57, UR47 ;  /* 0x0000002f39047c20 */ /* 0x000fc60008400000 */
[----:B------:R-:W5:Y:S02]  /*201e0*/  LDL.LU R57, [R1+0xac] ;  /* 0x0000ac0001397983 */ /* 0x000f640000300800 */
[----:B------:R-:W-:Y:S01]  /*201f0*/  F2FP.SATFINITE.E4M3.F32.PACK_AB_MERGE_C R9, RZ, R4, RZ ;  /* 0x00000004ff09723e */ /* 0x000fe200048070ff */
[----:B------:R-:W-:Y:S02]  /*20200*/  FMUL R4, R56, UR47 ;  /* 0x0000002f38047c20 */ /* 0x000fe40008400000 */
[----:B------:R-:W5:Y:S01]  /*20210*/  LDL.LU R56, [R1+0xb0] ;  /* 0x0000b00001387983 */ /* 0x000f620000300800 */
[----:B0-----:R-:W-:-:S05]  /*20220*/  @!P0 IADD3 R2, P3, R40, R2, RZ ;  /* 0x0000000228028210 */ /* 0x001fca0007f7e0ff */
[----:B------:R-:W-:Y:S01]  /*20230*/  @!P0 IMAD.X R3, R42, 0x1, R3, P3 ;  /* 0x000000012a038824 */ /* 0x000fe200018e0603 */
[----:B------:R-:W-:Y:S02]  /*20240*/  ISETP.NE.AND P3, PT, R44, RZ, PT ;  /* 0x000000ff2c00720c */ /* 0x000fe40003f65270 */
[----:B------:R-:W-:Y:S02]  /*20250*/  F2FP.SATFINITE.E4M3.F32.PACK_AB_MERGE_C R5, RZ, R8, RZ ;  /* 0x00000008ff05723e */ /* 0x000fe400048070ff */
[----:B------:R-:W-:-:S03]  /*20260*/  LOP3.LUT P6, RZ, R12, 0x2000, RZ, 0xc0, !PT ;  /* 0x000020000cff7812 */ /* 0x000fc600078cc0ff */
[----:B------:R0:W-:Y:S06]  /*20270*/  @!P0 STG.E.U8 desc[UR52][R2.64+0x11], R5 ;  /* 0x0000110502008986 */ /* 0x0001ec000c101134 */
[----:B------:R-:W-:Y:S01]  /*20280*/  @!P3 STG.E.U8 desc[UR52][R20.64+0x18], R9 ;  /* 0x000018091400b986 */ /* 0x000fe2000c101134 */
[----:B------:R-:W-:Y:S02]  /*20290*/  ISETP.NE.AND P3, PT, R7, RZ, PT ;  /* 0x000000ff0700720c */ /* 0x000fe40003f65270 */
[----:B------:R-:W-:-:S05]  /*202a0*/  F2FP.SATFINITE.E4M3.F32.PACK_AB_MERGE_C R7, RZ, R4, RZ ;  /* 0x00000004ff07723e */ /* 0x000fca00048070ff */
[----:B------:R1:W-:Y:S01]  /*202b0*/  @!P6 STG.E.U8 desc[UR52][R16.64+0x19], R7 ;  /* 0x000019071000e986 */ /* 0x0003e2000c101134 */
[----:B--2---:R-:W-:-:S03]  /*202c0*/  FMUL R4, R54, UR47 ;  /* 0x0000002f36047c20 */ /* 0x004fc60008400000 */
[----:B------:R-:W2:Y:S02]  /*202d0*/  LDL.LU R54, [R1+0xb4] ;  /* 0x0000b40001367983 */ /* 0x000ea40000300800 */
[----:B0-----:R-:W-:Y:S01]  /*202e0*/  F2FP.SATFINITE.E4M3.F32.PACK_AB_MERGE_C R5, RZ, R4, RZ ;  /* 0x00000004ff05723e */ /* 0x001fe200048070ff */
[----:B---3--:R-:W-:-:S05]  /*202f0*/  FMUL R4, R59, UR47 ;  /* 0x0000002f3b047c20 */ /* 0x008fca0008400000 */
[----:B-1----:R-:W-:Y:S01]  /*20300*/  F2FP.SATFINITE.E4M3.F32.PACK_AB_MERGE_C R7, RZ, R4, RZ ;  /* 0x00000004ff07723e */ /* 0x002fe200048070ff */
[----:B----4-:R-:W-:Y:S02]  /*20310*/  FMUL R4, R52, UR47 ;  /* 0x0000002f34047c20 */ /* 0x010fe40008400000 */
[----:B------:R-:W3:Y:S01]  /*20320*/  LDL.LU R52, [R1+0xb8] ;  /* 0x0000b80001347983 */ /* 0x000ee20000300800 */
[----:B------:R-:W-:-:S03]  /*20330*/  LOP3.LUT P5, RZ, R12, 0x4, RZ, 0xc0, !PT ;  /* 0x000000040cff7812 */ /* 0x000fc600078ac0ff */
[----:B------:R-:W4:Y:S10]  /*20340*/  LDL.LU R59, [R1+0xbc] ;  /* 0x0000bc00013b7983 */ /* 0x000f340000300800 */
[----:B------:R-:W0:Y:S01]  /*20350*/  @!P5 LDC.64 R2, c[0x0][0x5c0] ;  /* 0x00017000ff02db82 */ /* 0x000e220000000a00 */
[----:B------:R-:W-:-:S02]  /*20360*/  LOP3.LUT P4, RZ, R12, 0x2, RZ, 0xc0, !PT ;  /* 0x000000020cff7812 */ /* 0x000fc4000788c0ff */
[----:B0-----:R-:W-:-:S05]  /*20370*/  @!P5 IADD3 R2, P6, R47, R2, RZ ;  /* 0x000000022f02d210 */ /* 0x001fca0007fde0ff */
[----:B------:R-:W-:-:S05]  /*20380*/  @!P5 IMAD.X R3, R50, 0x1, R3, P6 ;  /* 0x000000013203d824 */ /* 0x000fca00030e0603 */
[----:B------:R0:W-:Y:S02]  /*20390*/  @!P5 STG.E.U8 desc[UR52][R2.64+0x18], R5 ;  /* 0x000018050200d986 */ /* 0x0001e4000c101134 */
[----:B0-----:R-:W0:Y:S01]  /*203a0*/  @!P4 LDC.64 R2, c[0x0][0x5c0] ;  /* 0x00017000ff02cb82 */ /* 0x001e220000000a00 */
[----:B------:R-:W-:Y:S02]  /*203b0*/  F2FP.SATFINITE.E4M3.F32.PACK_AB_MERGE_C R9, RZ, R4, RZ ;  /* 0x00000004ff09723e */ /* 0x000fe400048070ff */
[C---:B------:R-:W-:Y:S02]  /*203c0*/  LOP3.LUT P2, RZ, R12.reuse, 0x1000, RZ, 0xc0, !PT ;  /* 0x000010000cff7812 */ /* 0x040fe4000784c0ff */
[----:B------:R-:W-:Y:S02]  /*203d0*/  LOP3.LUT P1, RZ, R12, 0x400, RZ, 0xc0, !PT ;  /* 0x000004000cff7812 */ /* 0x000fe4000782c0ff */
[----:B0-----:R-:W-:Y:S01]  /*203e0*/  @!P4 IADD3 R2, P5, R31, R2, RZ ;  /* 0x000000021f02c210 */ /* 0x001fe20007fbe0ff */
[----:B-----5:R-:W-:-:S02]  /*203f0*/  FMUL R4, R58, UR47 ;  /* 0x0000002f3a047c20 */ /* 0x020fc40008400000 */
[----:B------:R-:W5:Y:S02]  /*20400*/  LDL.LU R58, [R1+0xc0] ;  /* 0x0000c000013a7983 */ /* 0x000f640000300800 */
[----:B------:R-:W-:Y:S01]  /*20410*/  @!P4 IMAD.X R3, R39, 0x1, R3, P5 ;  /* 0x000000012703c824 */ /* 0x000fe200028e0603 */
[----:B------:R-:W-:Y:S01]  /*20420*/  F2FP.SATFINITE.E4M3.F32.PACK_AB_MERGE_C R5, RZ, R4, RZ ;  /* 0x00000004ff05723e */ /* 0x000fe200048070ff */
[----:B------:R-:W-:Y:S02]  /*20430*/  FMUL R4, R57, UR47 ;  /* 0x0000002f39047c20 */ /* 0x000fe40008400000 */
[----:B------:R-:W5:Y:S04]  /*20440*/  LDL.LU R57, [R1+0xc4] ;  /* 0x0000c40001397983 */ /* 0x000f680000300800 */
[----:B------:R0:W-:Y:S02]  /*20450*/  @!P4 STG.E.U8 desc[UR52][R2.64+0x19], R7 ;  /* 0x000019070200c986 */ /* 0x0001e4000c101134 */
[----:B0-----:R-:W-:Y:S01]  /*20460*/  F2FP.SATFINITE.E4M3.F32.PACK_AB_MERGE_C R7, RZ, R4, RZ ;  /* 0x00000004ff07723e */ /* 0x001fe200048070ff */
[----:B------:R-:W-:-:S02]  /*20470*/  FMUL R4, R56, UR47 ;  /* 0x0000002f38047c20 */ /* 0x000fc40008400000 */
[----:B------:R-:W5:Y:S04]  /*20480*/  LDL.LU R56, [R1+0xc8] ;  /* 0x0000c80001387983 */ /* 0x000f680000300800 */
[----:B------:R-:W-:Y:S04]  /*20490*/  @!P2 STG.E.U8 desc[UR52][R32.64+0x10], R9 ;  /* 0x000010092000a986 */ /* 0x000fe8000c101134 */
[----:B------:R0:W-:Y:S02]  /*204a0*/  @!P1 STG.E.U8 desc[UR52][R26.64+0x11], R5 ;  /* 0x000011051a009986 */ /* 0x0001e4000c101134 */
[----:B0-----:R-:W-:-:S02]  /*204b0*/  F2FP.SATFINITE.E4M3.F32.PACK_AB_MERGE_C R5, RZ, R4, RZ ;  /* 0x00000004ff05723e */ /* 0x001fc400048070ff */
[----:B------:R-:W-:-:S13]  /*204c0*/  LOP3.LUT P4, RZ, R0, 0x8000, RZ, 0xc0, !PT ;  /* 0x0000800000ff7812 */ /* 0x000fda000788c0ff */
[----:B------:R-:W0:Y:S01]  /*204d0*/  @!P4 LDC.64 R2, c[0x0][0x5c0] ;  /* 0x00017000ff02cb82 */ /* 0x000e220000000a00 */
[----:B------:R-:W-:Y:S02]  /*204e0*/  LOP3.LUT P5, RZ, R0, 0x10000, RZ, 0xc0, !PT ;  /* 0x0001000000ff7812 */ /* 0x000fe400078ac0ff */
[----:B0-----:R-:W-:-:S05]  /*204f0*/  @!P4 IADD3 R2, P1, R41, R2, RZ ;  /* 0x000000022902c210 */ /* 0x001fca0007f3e0ff */
[----:B------:R-:W-:-:S05]  /*20500*/  @!P4 IMAD.X R3, R46, 0x1, R3, P1 ;  /* 0x000000012e03c824 */ /* 0x000fca00008e0603 */
[----:B------:R0:W-:Y:S02]  /*20510*/  @!P4 STG.E.U8 desc[UR52][R2.64+0x10], R7 ;  /* 0x000010070200c986 */ /* 0x0001e4000c101134 */
[----:B0-----:R-:W0:Y:S01]  /*20520*/  @!P5 LDC.64 R2, c[0x0][0x5c0] ;  /* 0x00017000ff02db82 */ /* 0x001e220000000a00 */
[----:B--2---:R-:W-:Y:S02]  /*20530*/  FMUL R4, R54, UR47 ;  /* 0x0000002f36047c20 */ /* 0x004fe40008400000 */
[----:B------:R-:W2:Y:S03]  /*20540*/  LDL.LU R54, [R1+0xcc] ;  /* 0x0000cc0001367983 */ /* 0x000ea60000300800 */
[----:B------:R-:W-:Y:S01]  /*20550*/  F2FP.SATFINITE.E4M3.F32.PACK_AB_MERGE_C R17, RZ, R4, RZ ;  /* 0x00000004ff11723e */ /* 0x000fe200048070ff */
[----:B---3--:R-:W-:Y:S02]  /*20560*/  FMUL R4, R52, UR47 ;  /* 0x0000002f34047c20 */ /* 0x008fe40008400000 */
[----:B------:R-:W3:Y:S01]  /*20570*/  LDL.LU R52, [R1+0xd0] ;  /* 0x0000d00001347983 */ /* 0x000ee20000300800 */
[----:B------:R-:W-:-:S02]  /*20580*/  LOP3.LUT P6, RZ, R0, 0x20000, RZ, 0xc0, !PT ;  /* 0x0002000000ff7812 */ /* 0x000fc400078cc0ff */
[----:B0-----:R-:W-:-:S05]  /*20590*/  @!P5 IADD3 R2, P4, R15, R2, RZ ;  /* 0x000000020f02d210 */ /* 0x001fca0007f9e0ff */
[----:B------:R-:W-:-:S05]  /*205a0*/  @!P5 IMAD.X R3, R48, 0x1, R3, P4 ;  /* 0x000000013003d824 */ /* 0x000fca00020e0603 */
[----:B------:R0:W-:Y:S01]  /*205b0*/  @!P5 STG.E.U8 desc[UR52][R2.64+0x11], R5 ;  /* 0x000011050200d986 */ /* 0x0001e2000c101134 */
[----:B------:R-:W-:Y:S01]  /*205c0*/  LOP3.LUT P5, RZ, R12, 0x200, RZ, 0xc0, !PT ;  /* 0x000002000cff7812 */ /* 0x000fe200078ac0ff */
[----:B0-----:R-:W0:Y:S01]  /*205d0*/  @!P6 LDC.64 R2, c[0x0][0x5c0] ;  /* 0x00017000ff02eb82 */ /* 0x001e220000000a00 */
[----:B------:R-:W-:-:S11]  /*205e0*/  ISETP.NE.AND P0, PT, R43, RZ, PT ;  /* 0x000000ff2b00720c */ /* 0x000fd60003f05270 */
[----:B------:R1:W-:Y:S01]  /*205f0*/  @!P5 STG.E.U8 desc[UR52][R34.64+0x18], R17 ;  /* 0x000018112200d986 */ /* 0x0003e2000c101134 */
[----:B0-----:R-:W-:-:S05]  /*20600*/  @!P6 IADD3 R8, P5, R45, R2, RZ ;  /* 0x000000022d08e210 */ /* 0x001fca0007fbe0ff */
[----:B------:R-:W-:Y:S02]  /*20610*/  @!P6 IMAD.X R9, R49, 0x1, R3, P5 ;  /* 0x000000013109e824 */ /* 0x000fe400028e0603 */
[----:B------:R-:W0:Y:S01]  /*20620*/  @!P0 LDC.64 R2, c[0x0][0x5c0] ;  /* 0x00017000ff028b82 */ /* 0x000e220000000a00 */
[----:B------:R-:W-:Y:S02]  /*20630*/  LOP3.LUT P4, RZ, R0, 0x1000, RZ, 0xc0, !PT ;  /* 0x0000100000ff7812 */ /* 0x000fe4000788c0ff */
[----:B0-----:R-:W-:-:S05]  /*20640*/  @!P0 IADD3 R14, P5, R14, R2, RZ ;  /* 0x000000020e0e8210 */ /* 0x001fca0007fbe0ff */
[----:B------:R-:W-:Y:S01]  /*20650*/  @!P0 IMAD.X R15, R6, 0x1, R3, P5 ;  /* 0x00000001060f8824 */ /* 0x000fe200028e0603 */
[----:B------:R-:W-:Y:S02]  /*20660*/  ISETP.LT.OR P5, PT, R28, 0x11, !P4 ;  /* 0x000000111c00780c */ /* 0x000fe400067a1670 */
[----:B------:R-:W-:-:S11]  /*20670*/  LOP3.LUT P1, RZ, R0, 0x2000, RZ, 0xc0, !PT ;  /* 0x0000200000ff7812 */ /* 0x000fd6000782c0ff */
[----:B------:R-:W0:Y:S01]  /*20680*/  @!P5 LDC.64 R2, c[0x0][0x5c0] ;  /* 0x00017000ff02db82 */ /* 0x000e220000000a00 */
[----:B------:R-:W-:Y:S01]  /*20690*/  F2FP.SATFINITE.E4M3.F32.PACK_AB_MERGE_C R19, RZ, R4, RZ ;  /* 0x00000004ff13723e */ /* 0x000fe200048070ff */
[----:B------:R-:W-:Y:S02]  /*206a0*/  @!P5 IMAD.MOV.U32 R4, RZ, RZ, R24 ;  /* 0x000000ffff04d224 */ /* 0x000fe400078e0018 */
[----:B------:R-:W-:Y:S02]  /*206b0*/  @!P5 IMAD.MOV.U32 R5, RZ, RZ, R30 ;  /* 0x000000ffff05d224 */ /* 0x000fe400078e001e */
[----:B------:R-:W-:Y:S01]  /*206c0*/  @!P5 IMAD.WIDE.U32 R4, R10, 0x180, R4 ;  /* 0x000001800a04d825 */ /* 0x000fe200078e0004 */
[----:B------:R5:W-:Y:S02]  /*206d0*/  @!P1 STG.E.U8 desc[UR52][R36.64+0x19], R19 ;  /* 0x0000191324009986 */ /* 0x000be4000c101134 */
[----:B0-----:R-:W-:Y:S01]  /*206e0*/  @!P5 IADD3 R6, P1, R4, R2, RZ ;  /* 0x000000020406d210 */ /* 0x001fe20007f3e0ff */
[----:B----4-:R-:W-:-:S05]  /*206f0*/  FMUL R2, R59, UR47 ;  /* 0x0000002f3b027c20 */ /* 0x010fca0008400000 */
[----:B-1----:R-:W-:-:S05]  /*20700*/  F2FP.SATFINITE.E4M3.F32.PACK_AB_MERGE_C R17, RZ, R2, RZ ;  /* 0x00000002ff11723e */ /* 0x002fca00048070ff */
[----:B------:R0:W-:Y:S01]  /*20710*/  @!P6 STG.E.U8 desc[UR52][R8.64+0x18], R17 ;  /* 0x000018110800e986 */ /* 0x0001e2000c101134 */
[----:B------:R-:W-:Y:S01]  /*20720*/  ISETP.LT.OR P6, PT, R28, 0x12, !P4 ;  /* 0x000000121c00780c */ /* 0x000fe200067c1670 */
[----:B------:R-:W-:-:S05]  /*20730*/  @!P5 IMAD R7, R11, 0x180, RZ ;  /* 0x000001800b07d824 */ /* 0x000fca00078e02ff */
[----:B------:R-:W-:-:S07]  /*20740*/  @!P5 IADD3.X R7, R3, R5, R7, P1, !PT ;  /* 0x000000050307d210 */ /* 0x000fce0000ffe407 */
[----:B------:R-:W1:Y:S01]  /*20750*/  @!P6 LDC.64 R4, c[0x0][0x5c0] ;  /* 0x00017000ff04eb82 */ /* 0x000e620000000a00 */
[----:B------:R-:W-:Y:S02]  /*20760*/  @!P6 IMAD.MOV.U32 R2, RZ, RZ, R24 ;  /* 0x000000ffff02e224 */ /* 0x000fe400078e0018 */
[----:B------:R-:W-:Y:S02]  /*20770*/  @!P6 IMAD.MOV.U32 R3, RZ, RZ, R30 ;  /* 0x000000ffff03e224 */ /* 0x000fe400078e001e */
[----:B------:R-:W-:-:S04]  /*20780*/  @!P6 IMAD.WIDE.U32 R2, R10, 0x180, R2 ;  /* 0x000001800a02e825 */ /* 0x000fc800078e0002 */
[----:B------:R-:W-:Y:S01]  /*20790*/  @!P6 IMAD R16, R11, 0x180, RZ ;  /* 0x000001800b10e824 */ /* 0x000fe200078e02ff */
[----:B-1----:R-:W-:Y:S01]  /*207a0*/  @!P6 IADD3 R2, P1, R2, R4, RZ ;  /* 0x000000040202e210 */ /* 0x002fe20007f3e0ff */
[----:B-----5:R-:W-:-:S05]  /*207b0*/  FMUL R4, R58, UR47 ;  /* 0x0000002f3a047c20 */ /* 0x020fca0008400000 */
[----:B------:R-:W-:Y:S01]  /*207c0*/  F2FP.SATFINITE.E4M3.F32.PACK_AB_MERGE_C R19, RZ, R4, RZ ;  /* 0x00000004ff13723e */ /* 0x000fe200048070ff */
[----:B------:R-:W-:-:S05]  /*207d0*/  FMUL R4, R57, UR47 ;  /* 0x0000002f39047c20 */ /* 0x000fca0008400000 */
[----:B0-----:R-:W-:Y:S01]  /*207e0*/  F2FP.SATFINITE.E4M3.F32.PACK_AB_MERGE_C R9, RZ, R4, RZ ;  /* 0x00000004ff09723e */ /* 0x001fe200048070ff */
[----:B------:R-:W-:Y:S01]  /*207f0*/  FMUL R4, R56, UR47 ;  /* 0x0000002f38047c20 */ /* 0x000fe20008400000 */
[----:B------:R-:W-:Y:S01]  /*20800*/  @!P6 IADD3.X R3, R5, R3, R16, P1, !PT ;  /* 0x000000030503e210 */ /* 0x000fe20000ffe410 */
[----:B------:R0:W-:Y:S03]  /*20810*/  @!P0 STG.E.U8 desc[UR52][R14.64+0x19], R19 ;  /* 0x000019130e008986 */ /* 0x0001e6000c101134 */
[----:B------:R-:W-:Y:S01]  /*20820*/  F2FP.SATFINITE.E4M3.F32.PACK_AB_MERGE_C R17, RZ, R4, RZ ;  /* 0x00000004ff11723e */ /* 0x000fe200048070ff */
[----:B------:R0:W-:Y:S01]  /*20830*/  @!P5 STG.E.U8 desc[UR52][R6.64+0x10], R9 ;  /* 0x000010090600d986 */ /* 0x0001e2000c101134 */
[----:B------:R-:W-:-:S03]  /*20840*/  LOP3.LUT P5, RZ, R12, 0x400000, RZ, 0xc0, !PT ;  /* 0x004000000cff7812 */ /* 0x000fc600078ac0ff */
[----:B------:R0:W-:Y:S01]  /*20850*/  @!P6 STG.E.U8 desc[UR52][R2.64+0x11], R17 ;  /* 0x000011110200e986 */ /* 0x0001e2000c101134 */
[----:B------:R-:W-:Y:S01]  /*20860*/  ISETP.LT.OR P5, PT, R28, 0x11, !P5 ;  /* 0x000000111c00780c */ /* 0x000fe20006fa1670 */
[----:B------:R-:W-:Y:S01]  /*20870*/  BSSY B1, `(.L_x_44) ;  /* 0x0000014000017945 */ /* 0x000fe20003800000 */
[C---:B------:R-:W-:Y:S02]  /*20880*/  LOP3.LUT P2, RZ, R0.reuse, 0x4000, RZ, 0xc0, !PT ;  /* 0x0000400000ff7812 */ /* 0x040fe4000784c0ff */
[C---:B------:R-:W-:Y:S02]  /*20890*/  LOP3.LUT P1, RZ, R0.reuse, 0x800, RZ, 0xc0, !PT ;  /* 0x0000080000ff7812 */ /* 0x040fe4000782c0ff */
[----:B------:R-:W-:Y:S01]  /*208a0*/  LOP3.LUT P0, RZ, R0, 0x400, RZ, 0xc0, !PT ;  /* 0x0000040000ff7812 */ /* 0x000fe2000780c0ff */
[----:B--2---:R-:W-:-:S05]  /*208b0*/  FMUL R4, R54, UR47 ;  /* 0x0000002f36047c20 */ /* 0x004fca0008400000 */
[----:B------:R-:W-:Y:S01]  /*208c0*/  F2FP.SATFINITE.E4M3.F32.PACK_AB_MERGE_C R21, RZ, R4, RZ ;  /* 0x00000004ff15723e */ /* 0x000fe200048070ff */
[----:B---3--:R-:W-:-:S05]  /*208d0*/  FMUL R5, R52, UR47 ;  /* 0x0000002f34057c20 */ /* 0x008fca0008400000 */
[----:B------:R-:W-:Y:S01]  /*208e0*/  F2FP.SATFINITE.E4M3.F32.PACK_AB_MERGE_C R5, RZ, R5, RZ ;  /* 0x00000005ff05723e */ /* 0x000fe200048070ff */
[----:B0-----:R-:W-:Y:S06]  /*208f0*/  @P5 BRA `(.L_x_45) ;  /* 0x00000000002c5947 */ /* 0x001fec0003800000 */
        /* <DEDUP_REMOVED lines=11> */
.L_x_45:
[----:B------:R-:W-:Y:S05]  /*209b0*/  BSYNC B1 ;  /* 0x0000000000017941 */ /* 0x000fea0003800000 */
.L_x_44:
        /* <DEDUP_REMOVED lines=15> */
.L_x_47:
[----:B------:R-:W-:Y:S05]  /*20ab0*/  BSYNC B1 ;  /* 0x0000000000017941 */ /* 0x000fea0003800000 */
.L_x_46:
[----:B------:R-:W2:Y:S04]  /*20ac0*/  LDL.LU R17, [R1+0xd4] ;  /* 0x0000d40001117983 */ /* 0x000ea80000300800 */
[----:B------:R-:W3:Y:S04]  /*20ad0*/  LDL.LU R15, [R1+0xd8] ;  /* 0x0000d800010f7983 */ /* 0x000ee80000300800 */
[----:B------:R-:W4:Y:S04]  /*20ae0*/  LDL.LU R16, [R1+0xdc] ;  /* 0x0000dc0001107983 */ /* 0x000f280000300800 */
[----:B------:R-:W5:Y:S01]  /*20af0*/  LDL.LU R14, [R1+0xe0] ;  /* 0x0000e000010e7983 */ /* 0x000f620000300800 */
[----:B------:R-:W-:Y:S01]  /*20b00*/  ISETP.LT.OR P6, PT, R28, 0x19, !P4 ;  /* 0x000000191c00780c */ /* 0x000fe200067c1670 */
[----:B------:R-:W-:Y:S01]  /*20b10*/  BSSY B1, `(.L_x_48) ;  /* 0x000002a000017945 */ /* 0x000fe20003800000 */
[----:B------:R-:W-:-:S11]  /*20b20*/  P2R R9, PR, RZ, 0x1 ;  /* 0x00000001ff097803 */ /* 0x000fd60000000000 */
[----:B01----:R-:W0:Y:S01]  /*20b30*/  @!P6 LDC.64 R2, c[0x0][0x5c0] ;  /* 0x00017000ff02eb82 */ /* 0x003e220000000a00 */
        /* <DEDUP_REMOVED lines=39> */
.L_x_49:
[----:B------:R-:W-:Y:S05]  /*20db0*/  BSYNC B1 ;  /* 0x0000000000017941 */ /* 0x000fea0003800000 */
.L_x_48:
        /* <DEDUP_REMOVED lines=15> */
.L_x_51:
[----:B------:R-:W-:Y:S05]  /*20eb0*/  BSYNC B1 ;  /* 0x0000000000017941 */ /* 0x000fea0003800000 */
.L_x_50:
[----:B------:R-:W-:Y:S01]  /*20ec0*/  P2R R4, PR, RZ, 0x8 ;  /* 0x00000008ff047803 */ /* 0x000fe20000000000 */
[----:B------:R-:W2:Y:S01]  /*20ed0*/  LDL.LU R62, [R1+0xe4] ;  /* 0x0000e400013e7983 */ /* 0x000ea20000300800 */
[----:B------:R-:W-:Y:S02]  /*20ee0*/  ISETP.LT.OR P3, PT, R28, 0x21, !P0 ;  /* 0x000000211c00780c */ /* 0x000fe40004761670 */
[----:B------:R-:W-:Y:S01]  /*20ef0*/  LOP3.LUT R12, R12, 0xffdfffff, RZ, 0xc0, !PT ;  /* 0xffdfffff0c0c7812 */ /* 0x000fe200078ec0ff */
[----:B------:R-:W3:Y:S01]  /*20f00*/  LDL.LU R65, [R1+0xe8] ;  /* 0x0000e80001417983 */ /* 0x000ee20000300800 */
[----:B------:R-:W-:Y:S02]  /*20f10*/  P2R R57, PR, RZ, 0x10 ;  /* 0x00000010ff397803 */ /* 0x000fe40000000000 */
[----:B------:R-:W-:Y:S01]  /*20f20*/  P2R R61, PR, RZ, 0x1 ;  /* 0x00000001ff3d7803 */ /* 0x000fe20000000000 */
[----:B------:R-:W4:Y:S04]  /*20f30*/  LDL.LU R67, [R1+0xec] ;  /* 0x0000ec0001437983 */ /* 0x000f280000300800 */
[----:B------:R-:W5:Y:S02]  /*20f40*/  LDL.LU R66, [R1+0xf0] ;  /* 0x0000f00001427983 */ /* 0x000f640000300800 */
[----:B01----:R-:W0:Y:S01]  /*20f50*/  @!P3 LDC.64 R2, c[0x0][0x5c0] ;  /* 0x00017000ff02bb82 */ /* 0x003e220000000a00 */
[----:B------:R-:W-:Y:S01]  /*20f60*/  @P3 LOP3.LUT R12, R12, 0x200000, RZ, 0xfc, !PT ;  /* 0x002000000c0c3812 */ /* 0x000fe200078efcff */
[----:B------:R-:W5:Y:S01]  /*20f70*/  LDL.LU R64, [R1+0xf4] ;  /* 0x0000f40001407983 */ /* 0x000f620000300800 */
[----:B------:R-:W-:Y:S01]  /*20f80*/  P2R R59, PR, RZ, 0x2 ;  /* 0x00000002ff3b7803 */ /* 0x000fe20000000000 */
[----:B------:R-:W-:Y:S01]  /*20f90*/  IMAD.U32 R29, RZ, RZ, UR7 ;  /* 0x00000007ff1d7e24 */ /* 0x000fe2000f8e00ff */
[C---:B------:R-:W-:Y:S01]  /*20fa0*/  LOP3.LUT P4, RZ, R12.reuse, 0x800, RZ, 0xc0, !PT ;  /* 0x000008000cff7812 */ /* 0x040fe2000788c0ff */
[----:B------:R-:W-:Y:S01]  /*20fb0*/  IMAD.U32 R53, RZ, RZ, UR7 ;  /* 0x00000007ff357e24 */ /* 0x000fe2000f8e00ff */
[----:B------:R-:W-:Y:S01]  /*20fc0*/  LOP3.LUT R12, R12, 0xfff7ffff, RZ, 0xc0, !PT ;  /* 0xfff7ffff0c0c7812 */ /* 0x000fe200078ec0ff */
[----:B------:R-:W-:Y:S01]  /*20fd0*/  IMAD.U32 R51, RZ, RZ, UR8 ;  /* 0x00000008ff337e24 */ /* 0x000fe2000f8e00ff */
[----:B------:R-:W5:Y:S01]  /*20fe0*/  LDL.LU R70, [R1+0xf8] ;  /* 0x0000f80001467983 */ /* 0x000f620000300800 */
[----:B------:R-:W-:Y:S01]  /*20ff0*/  IMAD.U32 R49, RZ, RZ, UR7 ;  /* 0x00000007ff317e24 */ /* 0x000fe2000f8e00ff */
[----:B------:R-:W-:Y:S01]  /*21000*/  P2R R43, PR, RZ, 0x4 ;  /* 0x00000004ff2b7803 */ /* 0x000fe20000000000 */
[----:B------:R-:W-:Y:S01]  /*21010*/  IMAD.U32 R41, RZ, RZ, UR7 ;  /* 0x00000007ff297e24 */ /* 0x000fe2000f8e00ff */
[----:B------:R-:W5:Y:S01]  /*21020*/  LDL.LU R69, [R1+0xfc] ;  /* 0x0000fc0001457983 */ /* 0x000f620000300800 */
[----:B------:R-:W-:-:S02]  /*21030*/  IMAD.U32 R39, RZ, RZ, UR8 ;  /* 0x00000008ff277e24 */ /* 0x000fc4000f8e00ff */
[----:B------:R-:W-:Y:S01]  /*21040*/  IMAD.U32 R31, RZ, RZ, UR7 ;  /* 0x00000007ff1f7e24 */ /* 0x000fe2000f8e00ff */
[----:B------:R-:W5:Y:S01]  /*21050*/  LDL.LU R68, [R1+0x100] ;  /* 0x0001000001447983 */ /* 0x000f620000300800 */
[----:B------:R-:W-:Y:S02]  /*21060*/  IMAD.U32 R47, RZ, RZ, UR8 ;  /* 0x00000008ff2f7e24 */ /* 0x000fe4000f8e00ff */
[----:B------:R-:W-:Y:S01]  /*21070*/  IMAD.U32 R55, RZ, RZ, UR7 ;  /* 0x00000007ff377e24 */ /* 0x000fe2000f8e00ff */
[----:B------:R-:W5:Y:S01]  /*21080*/  LDL.LU R71, [R1+0x104] ;  /* 0x0001040001477983 */ /* 0x000f620000300800 */
        /* <DEDUP_REMOVED lines=24> */
[----:B------:R-:W-:-:S04]  /*21210*/  ISETP.NE.AND P3, PT, R4, RZ, PT ;  /* 0x000000ff0400720c */ /* 0x000fc80003f65270 */
[----:B------:R-:W-:Y:S02]  /*21220*/  P2R R52, PR, RZ, 0x8 ;  /* 0x00000008ff347803 */ /* 0x000fe40000000000 */
        /* <DEDUP_REMOVED lines=15> */
[----:B------:R-:W-:-:S04]  /*21320*/  ISETP.LT.OR P1, PT, R28, 0x2a, !P4 ;  /* 0x0000002a1c00780c */ /* 0x000fc80006721670 */
[----:B------:R-:W-:Y:S01]  /*21330*/  P2R R40, PR, RZ, 0x2 ;  /* 0x00000002ff287803 */ /* 0x000fe20000000000 */
[----:B--2---:R-:W-:-:S06]  /*21340*/  FMUL R62, R62, UR47 ;  /* 0x0000002f3e3e7c20 */ /* 0x004fcc0008400000 */
        /* <DEDUP_REMOVED lines=18> */
[----:B------:R-:W-:Y:S02]  /*21470*/  ISETP.LT.OR P4, PT, R28, 0x21, !P3 ;  /* 0x000000211c00780c */ /* 0x000fe40005f81670 */
[----:B------:R-:W-:-:S09]  /*21480*/  F2FP.SATFINITE.E4M3.F32.PACK_AB_MERGE_C R63, RZ, R62, RZ ;  /* 0x0000003eff3f723e */ /* 0x000fd200048070ff */
[----:B------:R-:W0:Y:S01]  /*21490*/  @!P0 LDC.64 R2, c[0x0][0x5c0] ;  /* 0x00017000ff028b82 */ /* 0x000e220000000a00 */
[----:B------:R-:W-:Y:S02]  /*214a0*/  @P0 LOP3.LUT R12, R12, 0x200, RZ, 0xfc, !PT ;  /* 0x000002000c0c0812 */ /* 0x000fe400078efcff */
[----:B------:R-:W-:Y:S02]  /*214b0*/  P2R R44, PR, RZ, 0x10 ;  /* 0x00000010ff2c7803 */ /* 0x000fe40000000000 */
[----:B------:R-:W-:Y:S02]  /*214c0*/  LOP3.LUT R12, R12, 0xffffffef, RZ, 0xc0, !PT ;  /* 0xffffffef0c0c7812 */ /* 0x000fe400078ec0ff */
[----:B0-----:R-:W-:-:S04]  /*214d0*/  @!P0 IADD3 R34, P5, P6, R24, UR11, R2 ;  /* 0x0000000b18228c10 */ /* 0x001fc8000febe002 */
[----:B------:R-:W-:Y:S02]  /*214e0*/  @!P0 IADD3.X R35, R30, UR10, R3, P5, P6 ;  /* 0x0000000a1e238c10 */ /* 0x000fe4000afec403 */
[----:B------:R-:W0:Y:S01]  /*214f0*/  @!P1 LDC.64 R2, c[0x0][0x5c0] ;  /* 0x00017000ff029b82 */ /* 0x000e220000000a00 */
[----:B------:R-:W-:-:S13]  /*21500*/  ISETP.LT.OR P0, PT, R28, 0x21, !P2 ;  /* 0x000000211c00780c */ /* 0x000fda0005701670 */
[----:B------:R-:W-:-:S04]  /*21510*/  @P0 LOP3.LUT R12, R12, 0x10, RZ, 0xfc, !PT ;  /* 0x000000100c0c0812 */ /* 0x000fc800078efcff */
[----:B------:R-:W-:Y:S02]  /*21520*/  LOP3.LUT R12, R12, 0xfffffff7, RZ, 0xc0, !PT ;  /* 0xfffffff70c0c7812 */ /* 0x000fe400078ec0ff */
[----:B0-----:R-:W-:-:S04]  /*21530*/  @!P1 IADD3 R36, P5, P6, R24, UR11, R2 ;  /* 0x0000000b18249c10 */ /* 0x001fc8000febe002 */
[----:B------:R-:W-:Y:S01]  /*21540*/  @!P1 IADD3.X R37, R30, UR10, R3, P5, P6 ;  /* 0x0000000a1e259c10 */ /* 0x000fe2000afec403 */
[----:B------:R-:W-:-:S05]  /*21550*/  IMAD.U32 R3, RZ, RZ, UR8 ;  /* 0x00000008ff037e24 */ /* 0x000fca000f8e00ff */
[----:B------:R-:W-:-:S04]  /*21560*/  @!P0 IADD3 R60, P6, P5, R3, UR6, R24 ;  /* 0x00000006033c8c10 */ /* 0x000fc8000fdde018 */
[----:B------:R-:W-:Y:S02]  /*21570*/  @!P0 IADD3.X R58, R29, UR5, R30, P6, P5 ;  /* 0x000000051d3a8c10 */ /* 0x000fe4000b7ea41e */
[----:B------:R-:W-:-:S13]  /*21580*/  ISETP.LT.OR P0, PT, R28, 0x22, !P2 ;  /* 0x000000221c00780c */ /* 0x000fda0005701670 */
[----:B------:R-:W-:Y:S02]  /*21590*/  @!P0 IADD3 R56, P6, P5, R3, UR6, R24 ;  /* 0x0000000603388c10 */ /* 0x000fe4000fdde018 */
[----:B------:R-:W-:Y:S02]  /*215a0*/  @P0 LOP3.LUT R12, R12, 0x8, RZ, 0xfc, !PT ;  /* 0x000000080c0c0812 */ /* 0x000fe400078efcff */
[----:B------:R-:W-:Y:S02]  /*215b0*/  @!P0 IADD3.X R53, R53, UR5, R30, P6, P5 ;  /* 0x0000000535358c10 */ /* 0x000fe4000b7ea41e */
[----:B------:R-:W-:Y:S02]  /*215c0*/  ISETP.LT.OR P0, PT, R28, 0x29, !P2 ;  /* 0x000000291c00780c */ /* 0x000fe40005701670 */
[----:B------:R-:W-:-:S11]  /*215d0*/  LOP3.LUT R12, R12, 0xfffffffb, RZ, 0xc0, !PT ;  /* 0xfffffffb0c0c7812 */ /* 0x000fd600078ec0ff */
[----:B------:R-:W-:Y:S02]  /*215e0*/  @!P0 IADD3 R51, P6, P5, R51, UR6, R24 ;  /* 0x0000000633338c10 */ /* 0x000fe4000fdde018 */
[----:B------:R-:W-:Y:S02]  /*215f0*/  @P0 LOP3.LUT R12, R12, 0x4, RZ, 0xfc, !PT ;  /* 0x000000040c0c0812 */ /* 0x000fe400078efcff */
[----:B------:R-:W-:Y:S02]  /*21600*/  @!P0 IADD3.X R49, R49, UR5, R30, P6, P5 ;  /* 0x0000000531318c10 */ /* 0x000fe4000b7ea41e */
[----:B------:R-:W-:Y:S02]  /*21610*/  ISETP.LT.OR P0, PT, R28, 0x2a, !P2 ;  /* 0x0000002a1c00780c */ /* 0x000fe40005701670 */
[----:B------:R-:W-:-:S11]  /*21620*/  LOP3.LUT R12, R12, 0xfffffffd, RZ, 0xc0, !PT ;  /* 0xfffffffd0c0c7812 */ /* 0x000fd600078ec0ff */
[----:B------:R-:W-:Y:S02]  /*21630*/  @!P0 IADD3 R48, P6, P5, R3, UR6, R24 ;  /* 0x0000000603308c10 */ /* 0x000fe4000fdde018 */
[----:B------:R-:W-:Y:S02]  /*21640*/  @P0 LOP3.LUT R12, R12, 0x2, RZ, 0xfc, !PT ;  /* 0x000000020c0c0812 */ /* 0x000fe400078efcff */
[----:B------:R-:W-:Y:S01]  /*21650*/  @!P0 IADD3.X R46, R29, UR5, R30, P6, P5 ;  /* 0x000000051d2e8c10 */ /* 0x000fe2000b7ea41e */
[----:B------:R-:W-:Y:S01]  /*21660*/  IMAD.U32 R29, RZ, RZ, UR8 ;  /* 0x00000008ff1d7e24 */ /* 0x000fe2000f8e00ff */
[----:B------:R-:W-:Y:S01]  /*21670*/  @!P4 IADD3 R42, P6, P5, R3, UR11, R24 ;  /* 0x0000000b032acc10 */ /* 0x000fe2000fdde018 */
[----:B------:R-:W-:Y:S02]  /*21680*/  IMAD.U32 R3, RZ, RZ, UR7 ;  /* 0x00000007ff037e24 */ /* 0x000fe4000f8e00ff */
[----:B---3--:R-:W-:Y:S01]  /*21690*/  FMUL R62, R65, UR47 ;  /* 0x0000002f413e7c20 */ /* 0x008fe20008400000 */
[----:B------:R-:W-:-:S02]  /*216a0*/  LOP3.LUT P2, RZ, R12, 0x200000, RZ, 0xc0, !PT ;  /* 0x002000000cff7812 */ /* 0x000fc4000784c0ff */
[----:B------:R-:W-:Y:S02]  /*216b0*/  @!P4 IADD3.X R41, R41, UR10, R30, P6, P5 ;  /* 0x0000000a2929cc10 */ /* 0x000fe4000b7ea41e */
[----:B------:R-:W-:Y:S02]  /*216c0*/  ISETP.LT.OR P5, PT, R28, 0x22, !P3 ;  /* 0x000000221c00780c */ /* 0x000fe40005fa1670 */
[----:B------:R-:W-:Y:S02]  /*216d0*/  F2FP.SATFINITE.E4M3.F32.PACK_AB_MERGE_C R65, RZ, R62, RZ ;  /* 0x0000003eff41723e */ /* 0x000fe400048070ff */
[----:B------:R-:W-:-:S09]  /*216e0*/  P2R R45, PR, RZ, 0x20 ;  /* 0x00000020ff2d7803 */ /* 0x000fd20000000000 */
[----:B------:R-:W-:-:S04]  /*216f0*/  @!P5 IADD3 R39, P0, P6, R39, UR11, R24 ;  /* 0x0000000b2727dc10 */ /* 0x000fc8000fe1e018 */
[----:B------:R-:W-:Y:S02]  /*21700*/  @!P5 IADD3.X R38, R3, UR10, R30, P0, P6 ;  /* 0x0000000a0326dc10 */ /* 0x000fe400087ec41e */
[----:B------:R-:W-:-:S04]  /*21710*/  ISETP.LT.OR P6, PT, R28, 0x29, !P3 ;  /* 0x000000291c00780c */ /* 0x000fc80005fc1670 */
[----:B------:R-:W-:-:S09]  /*21720*/  P2R R50, PR, RZ, 0x40 ;  /* 0x00000040ff327803 */ /* 0x000fd20000000000 */
[----:B------:R-:W-:-:S04]  /*21730*/  @!P6 IADD3 R29, P0, P1, R29, UR11, R24 ;  /* 0x0000000b1d1dec10 */ /* 0x000fc8000f91e018 */
[----:B------:R-:W-:Y:S02]  /*21740*/  @!P6 IADD3.X R31, R31, UR10, R30, P0, P1 ;  /* 0x0000000a1f1fec10 */ /* 0x000fe400087e241e */
[----:B------:R-:W-:Y:S02]  /*21750*/  LOP3.LUT P6, RZ, R12, 0x10000, RZ, 0xc0, !PT ;  /* 0x000100000cff7812 */ /* 0x000fe400078cc0ff */
[C---:B------:R-:W-:Y:S02]  /*21760*/  ISETP.LT.OR P0, PT, R28.reuse, 0x2a, !P3 ;  /* 0x0000002a1c00780c */ /* 0x040fe40005f01670 */
[----:B------:R-:W-:Y:S01]  /*21770*/  ISETP.LT.OR P3, PT, R28, 0x21, !P6 ;  /* 0x000000211c00780c */ /* 0x000fe20007761670 */
[----:B----4-:R-:W-:Y:S01]  /*21780*/  FMUL R62, R67, UR47 ;  /* 0x0000002f433e7c20 */ /* 0x010fe20008400000 */
[----:B------:R-:W-:Y:S02]  /*21790*/  P2R R54, PR, RZ, 0x1 ;  /* 0x00000001ff367803 */ /* 0x000fe40000000000 */
[----:B------:R-:W-:-:S07]  /*217a0*/  LOP3.LUT P1, RZ, R12, 0x80000, RZ, 0xc0, !PT ;  /* 0x000800000cff7812 */ /* 0x000fce000782c0ff */
[----:B------:R-:W-:Y:S02]  /*217b0*/  @!P0 IADD3 R47, P4, P5, R47, UR11, R24 ;  /* 0x0000000b2f2f8c10 */ /* 0x000fe4000fd9e018 */
[----:B------:R-:W0:Y:S01]  /*217c0*/  @!P3 LDC.64 R2, c[0x0][0x5c0] ;  /* 0x00017000ff02bb82 */ /* 0x000e220000000a00 */
[----:B------:R-:W-:Y:S01]  /*217d0*/  F2FP.SATFINITE.E4M3.F32.PACK_AB_MERGE_C R67, RZ, R62, RZ ;  /* 0x0000003eff43723e */ /* 0x000fe200048070ff */
[----:B-----5:R-:W-:Y:S01]  /*217e0*/  FMUL R62, R66, UR47 ;  /* 0x0000002f423e7c20 */ /* 0x020fe20008400000 */
[----:B------:R-:W-:Y:S01]  /*217f0*/  @!P0 IADD3.X R55, R55, UR10, R30, P4, P5 ;  /* 0x0000000a37378c10 */ /* 0x000fe2000a7ea41e */
[----:B------:R-:W2:Y:S01]  /*21800*/  LDL.LU R66, [R1+0x108] ;  /* 0x0001080001427983 */ /* 0x000ea20000300800 */
[----:B0-----:R-:W-:-:S05]  /*21810*/  @!P3 IADD3 R2, P4, R24, R2, RZ ;  /* 0x000000021802b210 */ /* 0x001fca0007f9e0ff */
[----:B------:R-:W-:-:S05]  /*21820*/  @!P3 IMAD.X R3, R30, 0x1, R3, P4 ;  /* 0x000000011e03b824 */ /* 0x000fca00020e0603 */
[----:B------:R0:W-:Y:S02]  /*21830*/  @!P3 STG.E.U8 desc[UR52][R2.64+0x20], R63 ;  /* 0x0000203f0200b986 */ /* 0x0001e4000c101134 */
[----:B0-----:R-:W-:Y:S01]  /*21840*/  F2FP.SATFINITE.E4M3.F32.PACK_AB_MERGE_C R63, RZ, R62, RZ ;  /* 0x0000003eff3f723e */ /* 0x001fe200048070ff */
[----:B------:R-:W-:Y:S02]  /*21850*/  FMUL R62, R64, UR47 ;  /* 0x0000002f403e7c20 */ /* 0x000fe40008400000 */
[----:B------:R-:W3:Y:S01]  /*21860*/  LDL.LU R64, [R1+0x10c] ;  /* 0x00010c0001407983 */ /* 0x000ee20000300800 */
[----:B------:R-:W-:-:S13]  /*21870*/  ISETP.LT.OR P0, PT, R28, 0x22, !P6 ;  /* 0x000000221c00780c */ /* 0x000fda0007701670 */
[----:B------:R-:W0:Y:S02]  /*21880*/  @!P0 LDC.64 R2, c[0x0][0x5c0] ;  /* 0x00017000ff028b82 */ /* 0x000e240000000a00 */
[----:B0-----:R-:W-:-:S05]  /*21890*/  @!P0 IADD3 R2, P3, R24, R2, RZ ;  /* 0x0000000218028210 */ /* 0x001fca0007f7e0ff */
[----:B------:R-:W-:-:S05]  /*218a0*/  @!P0 IMAD.X R3, R30, 0x1, R3, P3 ;  /* 0x000000011e038824 */ /* 0x000fca00018e0603 */
[----:B------:R0:W-:Y:S01]  /*218b0*/  @!P0 STG.E.U8 desc[UR52][R2.64+0x21], R65 ;  /* 0x0000214102008986 */ /* 0x0001e2000c101134 */
[----:B------:R-:W-:-:S13]  /*218c0*/  ISETP.LT.OR P0, PT, R28, 0x29, !P6 ;  /* 0x000000291c00780c */ /* 0x000fda0007701670 */
[----:B0-----:R-:W0:Y:S01]  /*218d0*/  @!P0 LDC.64 R2, c[0x0][0x5c0] ;  /* 0x00017000ff028b82 */ /* 0x001e220000000a00 */
[----:B------:R-:W-:Y:S01]  /*218e0*/  F2FP.SATFINITE.E4M3.F32.PACK_AB_MERGE_C R65, RZ, R62, RZ ;  /* 0x0000003eff41723e */ /* 0x000fe200048070ff */
[----:B------:R-:W-:Y:S04]  /*218f0*/  @!P2 STG.E.U8 desc[UR52][R14.64+0x20], R67 ;  /* 0x000020430e00a986 */ /* 0x000fe8000c101134 */
[----:B------:R1:W-:Y:S01]  /*21900*/  @!P1 STG.E.U8 desc[UR52][R6.64+0x21], R63 ;  /* 0x0000213f06009986 */ /* 0x0003e2000c101134 */
[----:B0-----:R-:W-:-:S05]  /*21910*/  @!P0 IADD3 R2, P3, R24, R2, RZ ;  /* 0x0000000218028210 */ /* 0x001fca0007f7e0ff */
[----:B------:R-:W-:Y:S01]  /*21920*/  @!P0 IMAD.X R3, R30, 0x1, R3, P3 ;  /* 0x000000011e038824 */ /* 0x000fe200018e0603 */
[----:B------:R-:W-:Y:S01]  /*21930*/  ISETP.LT.OR P3, PT, R28, 0x2a, !P6 ;  /* 0x0000002a1c00780c */ /* 0x000fe20007761670 */
[----:B-1----:R-:W-:Y:S02]  /*21940*/  FMUL R6, R70, UR47 ;  /* 0x0000002f46067c20 */ /* 0x002fe40008400000 */
[----:B------:R-:W4:Y:S04]  /*21950*/  LDL.LU R70, [R1+0x110] ;  /* 0x0001100001467983 */ /* 0x000f280000300800 */
[----:B------:R0:W-:Y:S01]  /*21960*/  @!P0 STG.E.U8 desc[UR52][R2.64+0x28], R65 ;  /* 0x0000284102008986 */ /* 0x0001e2000c101134 */
[----:B------:R-:W-:Y:S01]  /*21970*/  F2FP.SATFINITE.E4M3.F32.PACK_AB_MERGE_C R7, RZ, R6, RZ ;  /* 0x00000006ff07723e */ /* 0x000fe200048070ff */
[----:B------:R-:W-:-:S02]  /*21980*/  FMUL R6, R69, UR47 ;  /* 0x0000002f45067c20 */ /* 0x000fc40008400000 */
[----:B------:R-:W5:Y:S02]  /*21990*/  LDL.LU R69, [R1+0x114] ;  /* 0x0001140001457983 */ /* 0x000f640000300800 */
[----:B0-----:R-:W0:Y:S01]  /*219a0*/  @!P3 LDC.64 R2, c[0x0][0x5c0] ;  /* 0x00017000ff02bb82 */ /* 0x001e220000000a00 */
[----:B------:R-:W-:Y:S01]  /*219b0*/  F2FP.SATFINITE.E4M3.F32.PACK_AB_MERGE_C R15, RZ, R6, RZ ;  /* 0x00000006ff0f723e */ /* 0x000fe200048070ff */
[----:B------:R-:W-:Y:S02]  /*219c0*/  FMUL R6, R68, UR47 ;  /* 0x0000002f44067c20 */ /* 0x000fe40008400000 */
[----:B------:R-:W5:Y:S03]  /*219d0*/  LDL.LU R68, [R1+0x118] ;  /* 0x0001180001447983 */ /* 0x000f660000300800 */
[----:B------:R-:W-:Y:S01]  /*219e0*/  F2FP.SATFINITE.E4M3.F32.PACK_AB_MERGE_C R63, RZ, R6, RZ ;  /* 0x00000006ff3f723e */ /* 0x000fe200048070ff */
[----:B------:R-:W-:-:S05]  /*219f0*/  FMUL R6, R71, UR47 ;  /* 0x0000002f47067c20 */ /* 0x000fca0008400000 */
[----:B------:R-:W-:Y:S02]  /*21a00*/  F2FP.SATFINITE.E4M3.F32.PACK_AB_MERGE_C R65, RZ, R6, RZ ;  /* 0x00000006ff41723e */ /* 0x000fe400048070ff */
[----:B0-----:R-:W-:-:S05]  /*21a10*/  @!P3 IADD3 R2, P6, R24, R2, RZ ;  /* 0x000000021802b210 */ /* 0x001fca0007fde0ff */
[----:B------:R-:W-:-:S05]  /*21a20*/  @!P3 IMAD.X R3, R30, 0x1, R3, P6 ;  /* 0x000000011e03b824 */ /* 0x000fca00030e0603 */
[----:B------:R0:W-:Y:S01]  /*21a30*/  @!P3 STG.E.U8 desc[UR52][R2.64+0x29], R7 ;  /* 0x000029070200b986 */ /* 0x0001e2000c101134 */
[----:B--2---:R-:W-:-:S03]  /*21a40*/  FMUL R6, R66, UR47 ;  /* 0x0000002f42067c20 */ /* 0x004fc60008400000 */
[----:B------:R-:W2:Y:S04]  /*21a50*/  LDL.LU R66, [R1+0x11c] ;  /* 0x00011c0001427983 */ /* 0x000ea80000300800 */
[----:B------:R-:W2:Y:S01]  /*21a60*/  LDL.LU R71, [R1+0x120] ;  /* 0x0001200001477983 */ /* 0x000ea20000300800 */
[----:B0-----:R-:W-:Y:S01]  /*21a70*/  F2FP.SATFINITE.E4M3.F32.PACK_AB_MERGE_C R7, RZ, R6, RZ ;  /* 0x00000006ff07723e */ /* 0x001fe200048070ff */
[----:B---3--:R-:W-:Y:S02]  /*21a80*/  FMUL R6, R64, UR47 ;  /* 0x0000002f40067c20 */ /* 0x008fe40008400000 */
[----:B------:R-:W3:Y:S01]  /*21a90*/  LDL.LU R64, [R1+0x124] ;  /* 0x0001240001407983 */ /* 0x000ee20000300800 */
[----:B------:R-:W-:-:S04]  /*21aa0*/  LOP3.LUT P3, RZ, R12, 0x4000, RZ, 0xc0, !PT ;  /* 0x000040000cff7812 */ /* 0x000fc8000786c0ff */
[----:B------:R-:W-:Y:S02]  /*21ab0*/  P2R R14, PR, RZ, 0x8 ;  /* 0x00000008ff0e7803 */ /* 0x000fe40000000000 */
[C---:B------:R-:W-:Y:S02]  /*21ac0*/  LOP3.LUT P3, RZ, R12.reuse, 0x10, RZ, 0xc0, !PT ;  /* 0x000000100cff7812 */ /* 0x040fe4000786c0ff */
[C---:B------:R-:W-:Y:S02]  /*21ad0*/  LOP3.LUT P5, RZ, R12.reuse, 0x100000, RZ, 0xc0, !PT ;  /* 0x001000000cff7812 */ /* 0x040fe400078ac0ff */
[----:B------:R-:W-:-:S09]  /*21ae0*/  LOP3.LUT P4, RZ, R12, 0x40000, RZ, 0xc0, !PT ;  /* 0x000400000cff7812 */ /* 0x000fd2000788c0ff */
[----:B------:R-:W0:Y:S01]  /*21af0*/  @!P3 LDC.64 R2, c[0x0][0x5c0] ;  /* 0x00017000ff02bb82 */ /* 0x000e220000000a00 */
[C---:B------:R-:W-:Y:S02]  /*21b00*/  LOP3.LUT P2, RZ, R12.reuse, 0x20000, RZ, 0xc0, !PT ;  /* 0x000200000cff7812 */ /* 0x040fe4000784c0ff */
[C---:B------:R-:W-:Y:S01]  /*21b10*/  LOP3.LUT P1, RZ, R12.reuse, 0x8000, RZ, 0xc0, !PT ;  /* 0x000080000cff7812 */ /* 0x040fe2000782c0ff */
[----:B------:R1:W-:Y:S01]  /*21b20*/  @!P5 STG.E.U8 desc[UR52][R22.64+0x28], R15 ;  /* 0x0000280f1600d986 */ /* 0x0003e2000c101134 */
[----:B------:R-:W-:-:S03]  /*21b30*/  LOP3.LUT P0, RZ, R12, 0x8, RZ, 0xc0, !PT ;  /* 0x000000080cff7812 */ /* 0x000fc6000780c0ff */
[----:B------:R-:W-:Y:S06]  /*21b40*/  @!P4 STG.E.U8 desc[UR52][R18.64+0x29], R63 ;  /* 0x0000293f1200c986 */ /* 0x000fec000c101134 */
[----:B------:R-:W-:Y:S04]  /*21b50*/  @!P2 STG.E.U8 desc[UR52][R8.64+0x20], R65 ;  /* 0x000020410800a986 */ /* 0x000fe8000c101134 */
[----:B------:R-:W-:Y:S01]  /*21b60*/  @!P1 STG.E.U8 desc[UR52][R4.64+0x21], R7 ;  /* 0x0000210704009986 */ /* 0x000fe2000c101134 */
[----:B-1----:R-:W-:-:S02]  /*21b70*/  F2FP.SATFINITE.E4M3.F32.PACK_AB_MERGE_C R15, RZ, R6, RZ ;  /* 0x00000006ff0f723e */ /* 0x002fc400048070ff */
[----:B0-----:R-:W-:-:S05]  /*21b80*/  @!P3 IADD3 R2, P1, R60, R2, RZ ;  /* 0x000000023c02b210 */ /* 0x001fca0007f3e0ff */
[----:B------:R-:W-:-:S05]  /*21b90*/  @!P3 IMAD.X R3, R58, 0x1, R3, P1 ;  /* 0x000000013a03b824 */ /* 0x000fca00008e0603 */
[----:B------:R0:W-:Y:S02]  /*21ba0*/  @!P3 STG.E.U8 desc[UR52][R2.64+0x20], R15 ;  /* 0x0000200f0200b986 */ /* 0x0001e4000c101134 */
[----:B0-----:R-:W0:Y:S01]  /*21bb0*/  @!P0 LDC.64 R2, c[0x0][0x5c0] ;  /* 0x00017000ff028b82 */ /* 0x001e220000000a00 */
[----:B----4-:R-:W-:Y:S02]  /*21bc0*/  FMUL R6, R70, UR47 ;  /* 0x0000002f46067c20 */ /* 0x010fe40008400000 */
[----:B------:R-:W4:Y:S01]  /*21bd0*/  LDL.LU R70, [R1+0x128] ;  /* 0x0001280001467983 */ /* 0x000f220000300800 */
[----:B-----5:R-:W-:-:S03]  /*21be0*/  FMUL R4, R69, UR47 ;  /* 0x0000002f45047c20 */ /* 0x020fc60008400000 */
[----:B------:R-:W5:Y:S02]  /*21bf0*/  LDL.LU R69, [R1+0x12c] ;  /* 0x00012c0001457983 */ /* 0x000f640000300800 */
[----:B------:R-:W-:Y:S02]  /*21c00*/  F2FP.SATFINITE.E4M3.F32.PACK_AB_MERGE_C R7, RZ, R4, RZ ;  /* 0x00000004ff07723e */ /* 0x000fe400048070ff */
[----:B0-----:R-:W-:Y:S01]  /*21c10*/  @!P0 IADD3 R2, P3, R56, R2, RZ ;  /* 0x0000000238028210 */ /* 0x001fe20007f7e0ff */
[----:B------:R-:W-:Y:S02]  /*21c20*/  FMUL R4, R68, UR47 ;  /* 0x0000002f44047c20 */ /* 0x000fe40008400000 */
[----:B------:R-:W5:Y:S02]  /*21c30*/  LDL.LU R68, [R1+0x130] ;  /* 0x0001300001447983 */ /* 0x000f640000300800 */
[----:B------:R-:W-:Y:S01]  /*21c40*/  @!P0 IMAD.X R3, R53, 0x1, R3, P3 ;  /* 0x0000000135038824 */ /* 0x000fe200018e0603 */
[----:B------:R-:W-:-:S02]  /*21c50*/  ISETP.NE.AND P3, PT, R14, RZ, PT ;  /* 0x000000ff0e00720c */ /* 0x000fc40003f65270 */
[----:B------:R-:W-:Y:S02]  /*21c60*/  F2FP.SATFINITE.E4M3.F32.PACK_AB_MERGE_C R5, RZ, R6, RZ ;  /* 0x00000006ff05723e */ /* 0x000fe400048070ff */
[----:B------:R-:W-:-:S03]  /*21c70*/  F2FP.SATFINITE.E4M3.F32.PACK_AB_MERGE_C R9, RZ, R4, RZ ;  /* 0x00000004ff09723e */ /* 0x000fc600048070ff */
[----:B------:R0:W-:Y:S06]  /*21c80*/  @!P0 STG.E.U8 desc[UR52][R2.64+0x21], R5 ;  /* 0x0000210502008986 */ /* 0x0001ec000c101134 */
[----:B------:R1:W-:Y:S01]  /*21c90*/  @!P3 STG.E.U8 desc[UR52][R20.64+0x28], R7 ;  /* 0x000028071400b986 */ /* 0x0003e2000c101134 */
[----:B--2---:R-:W-:-:S03]  /*21ca0*/  FMUL R4, R66, UR47 ;  /* 0x0000002f42047c20 */ /* 0x004fc60008400000 */
[----:B------:R-:W2:Y:S02]  /*21cb0*/  LDL.LU R66, [R1+0x134] ;  /* 0x0001340001427983 */ /* 0x000ea40000300800 */
[----:B0-----:R-:W-:Y:S01]  /*21cc0*/  F2FP.SATFINITE.E4M3.F32.PACK_AB_MERGE_C R5, RZ, R4, RZ ;  /* 0x00000004ff05723e */ /* 0x001fe200048070ff */
[----:B------:R-:W-:-:S05]  /*21cd0*/  FMUL R4, R71, UR47 ;  /* 0x0000002f47047c20 */ /* 0x000fca0008400000 */
[----:B-1----:R-:W-:Y:S01]  /*21ce0*/  F2FP.SATFINITE.E4M3.F32.PACK_AB_MERGE_C R7, RZ, R4, RZ ;  /* 0x00000004ff07723e */ /* 0x002fe200048070ff */
[----:B---3--:R-:W-:Y:S02]  /*21cf0*/  FMUL R4, R64, UR47 ;  /* 0x0000002f40047c20 */ /* 0x008fe40008400000 */
[----:B------:R-:W3:Y:S01]  /*21d00*/  LDL.LU R64, [R1+0x138] ;  /* 0x0001380001407983 */ /* 0x000ee20000300800 */
[C---:B------:R-:W-:Y:S02]  /*21d10*/  LOP3.LUT P5, RZ, R12.reuse, 0x4, RZ, 0xc0, !PT ;  /* 0x000000040cff7812 */ /* 0x040fe400078ac0ff */
[C---:B------:R-:W-:Y:S01]  /*21d20*/  LOP3.LUT P6, RZ, R12.reuse, 0x2000, RZ, 0xc0, !PT ;  /* 0x000020000cff7812 */ /* 0x040fe200078cc0ff */
[----:B------:R-:W3:Y:S10]  /*21d30*/  LDL.LU R71, [R1+0x13c] ;  /* 0x00013c0001477983 */ /* 0x000ef40000300800 */
[----:B------:R-:W0:Y:S01]  /*21d40*/  @!P5 LDC.64 R2, c[0x0][0x5c0] ;  /* 0x00017000ff02db82 */ /* 0x000e220000000a00 */
[----:B------:R-:W-:Y:S01]  /*21d50*/  LOP3.LUT P4, RZ, R12, 0x2, RZ, 0xc0, !PT ;  /* 0x000000020cff7812 */ /* 0x000fe2000788c0ff */
[----:B------:R-:W-:Y:S01]  /*21d60*/  @!P6 STG.E.U8 desc[UR52][R16.64+0x29], R9 ;  /* 0x000029091000e986 */ /* 0x000fe2000c101134 */
        /* <DEDUP_REMOVED lines=8> */
[----:B----4-:R-:W-:-:S02]  /*21df0*/  FMUL R4, R70, UR47 ;  /* 0x0000002f46047c20 */ /* 0x010fc40008400000 */
[----:B------:R-:W4:Y:S02]  /*21e00*/  LDL.LU R70, [R1+0x140] ;  /* 0x0001400001467983 */ /* 0x000f240000300800 */
[----:B------:R-:W-:Y:S01]  /*21e10*/  @!P4 IMAD.X R3, R46, 0x1, R3, P5 ;  /* 0x000000012e03c824 */ /* 0x000fe200028e0603 */
[----:B------:R-:W-:Y:S01]  /*21e20*/  F2FP.SATFINITE.E4M3.F32.PACK_AB_MERGE_C R5, RZ, R4, RZ ;  /* 0x00000004ff05723e */ /* 0x000fe200048070ff */
[----:B-----5:R-:W-:Y:S02]  /*21e30*/  FMUL R4, R69, UR47 ;  /* 0x0000002f45047c20 */ /* 0x020fe40008400000 */
        /* <DEDUP_REMOVED lines=8> */
[----:B------:R-:W-:-:S13]  /*21ec0*/  ISETP.NE.AND P4, PT, R44, RZ, PT ;  /* 0x000000ff2c00720c */ /* 0x000fda0003f85270 */
[----:B------:R-:W0:Y:S01]  /*21ed0*/  @!P4 LDC.64 R2, c[0x0][0x5c0] ;  /* 0x00017000ff02cb82 */ /* 0x000e220000000a00 */
[----:B------:R-:W-:Y:S01]  /*21ee0*/  ISETP.NE.AND P5, PT, R45, RZ, PT ;  /* 0x000000ff2d00720c */ /* 0x000fe20003fa5270 */
[----:B--2---:R-:W-:Y:S02]  /*21ef0*/  FMUL R4, R66, UR47 ;  /* 0x0000002f42047c20 */ /* 0x004fe40008400000 */
[----:B------:R-:W2:Y:S03]  /*21f00*/  LDL.LU R66, [R1+0x14c] ;  /* 0x00014c0001427983 */ /* 0x000ea60000300800 */
[----:B------:R-:W-:Y:S01]  /*21f10*/  F2FP.SATFINITE.E4M3.F32.PACK_AB_MERGE_C R17, RZ, R4, RZ ;  /* 0x00000004ff11723e */ /* 0x000fe200048070ff */
[----:B---3--:R-:W-:Y:S02]  /*21f20*/  FMUL R4, R64, UR47 ;  /* 0x0000002f40047c20 */ /* 0x008fe40008400000 */
[----:B------:R-:W3:Y:S01]  /*21f30*/  LDL.LU R64, [R1+0x150] ;  /* 0x0001500001407983 */ /* 0x000ee20000300800 */
[----:B0-----:R-:W-:-:S05]  /*21f40*/  @!P4 IADD3 R2, P1, R42, R2, RZ ;  /* 0x000000022a02c210 */ /* 0x001fca0007f3e0ff */
[----:B------:R-:W-:-:S05]  /*21f50*/  @!P4 IMAD.X R3, R41, 0x1, R3, P1 ;  /* 0x000000012903c824 */ /* 0x000fca00008e0603 */
[----:B------:R0:W-:Y:S02]  /*21f60*/  @!P4 STG.E.U8 desc[UR52][R2.64+0x20], R7 ;  /* 0x000020070200c986 */ /* 0x0001e4000c101134 */
[----:B0-----:R-:W0:Y:S01]  /*21f70*/  @!P5 LDC.64 R2, c[0x0][0x5c0] ;  /* 0x00017000ff02db82 */ /* 0x001e220000000a00 */
[----:B------:R-:W-:Y:S02]  /*21f80*/  ISETP.NE.AND P6, PT, R50, RZ, PT ;  /* 0x000000ff3200720c */ /* 0x000fe40003fc5270 */
        /* <DEDUP_REMOVED lines=10> */
[----:B------:R-:W-:Y:S02]  /*22030*/  ISETP.NE.AND P4, PT, R57, RZ, PT ;  /* 0x000000ff3900720c */ /* 0x000fe40003f85270 */
[----:B0-----:R-:W-:-:S05]  /*22040*/  @!P0 IADD3 R14, P5, R47, R2, RZ ;  /* 0x000000022f0e8210 */ /* 0x001fca0007fbe0ff */
[----:B------:R-:W-:Y:S01]  /*22050*/  @!P0 IMAD.X R15, R55, 0x1, R3, P5 ;  /* 0x00000001370f8824 */ /* 0x000fe200028e0603 */
[----:B------:R-:W-:Y:S02]  /*22060*/  ISETP.LT.OR P5, PT, R28, 0x21, !P4 ;  /* 0x000000211c00780c */ /* 0x000fe400067a1670 */
[----:B------:R-:W-:-:S11]  /*22070*/  ISETP.NE.AND P1, PT, R40, RZ, PT ;  /* 0x000000ff2800720c */ /* 0x000fd60003f25270 */
[----:B------:R-:W0:Y:S01]  /*22080*/  @!P5 LDC.64 R2, c[0x0][0x5c0] ;  /* 0x00017000ff02db82 */ /* 0x000e220000000a00 */
[----:B------:R-:W-:Y:S01]  /*22090*/  F2FP.SATFINITE.E4M3.F32.PACK_AB_MERGE_C R19, RZ, R4, RZ ;  /* 0x00000004ff13723e */ /* 0x000fe200048070ff */
[----:B------:R-:W-:Y:S02]  /*220a0*/  @!P5 IMAD.MOV.U32 R4, RZ, RZ, R24 ;  /* 0x000000ffff04d224 */ /* 0x000fe400078e0018 */
[----:B------:R-:W-:Y:S02]  /*220b0*/  @!P5 IMAD.MOV.U32 R5, RZ, RZ, R30 ;  /* 0x000000ffff05d224 */ /* 0x000fe400078e001e */
[----:B------:R-:W-:Y:S01]  /*220c0*/  @!P5 IMAD.WIDE.U32 R4, R10, 0x180, R4 ;  /* 0x000001800a04d825 */ /* 0x000fe200078e0004 */
[----:B------:R5:W-:Y:S02]  /*220d0*/  @!P1 STG.E.U8 desc[UR52][R36.64+0x29], R19 ;  /* 0x0000291324009986 */ /* 0x000be4000c101134 */
[----:B0-----:R-:W-:Y:S01]  /*220e0*/  @!P5 IADD3 R6, P1, R4, R2, RZ ;  /* 0x000000020406d210 */ /* 0x001fe20007f3e0ff */
[----:B------:R-:W-:-:S05]  /*220f0*/  FMUL R2, R71, UR47 ;  /* 0x0000002f47027c20 */ /* 0x000fca0008400000 */
        /* <DEDUP_REMOVED lines=11> */
[----:B----4-:R-:W-:-:S05]  /*221b0*/  FMUL R4, R70, UR47 ;  /* 0x0000002f46047c20 */ /* 0x010fca0008400000 */
[----:B-----5:R-:W-:Y:S01]  /*221c0*/  F2FP.SATFINITE.E4M3.F32.PACK_AB_MERGE_C R19, RZ, R4, RZ ;  /* 0x00000004ff13723e */ /* 0x020fe200048070ff */
        /* <DEDUP_REMOVED lines=11> */
[----:B------:R-:W-:Y:S02]  /*22280*/  ISETP.NE.AND P3, PT, R52, RZ, PT ;  /* 0x000000ff3400720c */ /* 0x000fe40003f65270 */
[----:B------:R-:W-:Y:S02]  /*22290*/  ISETP.NE.AND P2, PT, R43, RZ, PT ;  /* 0x000000ff2b00720c */ /* 0x000fe40003f45270 */
[----:B------:R-:W-:Y:S02]  /*222a0*/  ISETP.NE.AND P1, PT, R59, RZ, PT ;  /* 0x000000ff3b00720c */ /* 0x000fe40003f25270 */
[----:B------:R-:W-:Y:S01]  /*222b0*/  ISETP.NE.AND P0, PT, R61, RZ, PT ;  /* 0x000000ff3d00720c */ /* 0x000fe20003f05270 */
        /* <DEDUP_REMOVED lines=16> */
.L_x_53:
[----:B------:R-:W-:Y:S05]  /*223c0*/  BSYNC B1 ;  /* 0x0000000000017941 */ /* 0x000fea0003800000 */
.L_x_52:
        /* <DEDUP_REMOVED lines=15> */
.L_x_55:
[----:B------:R-:W-:Y:S05]  /*224c0*/  BSYNC B1 ;  /* 0x0000000000017941 */ /* 0x000fea0003800000 */
.L_x_54:
        /* <DEDUP_REMOVED lines=47> */
.L_x_57:
[----:B------:R-:W-:Y:S05]  /*227c0*/  BSYNC B1 ;  /* 0x0000000000017941 */ /* 0x000fea0003800000 */
.L_x_56:
        /* <DEDUP_REMOVED lines=15> */
.L_x_59:
[----:B------:R-:W-:Y:S05]  /*228c0*/  BSYNC B1 ;  /* 0x0000000000017941 */ /* 0x000fea0003800000 */
.L_x_58:
[----:B------:R-:W-:Y:S01]  /*228d0*/  P2R R4, PR, RZ, 0x8 ;  /* 0x00000008ff047803 */ /* 0x000fe20000000000 */
[----:B------:R-:W2:Y:S01]  /*228e0*/  LDL.LU R54, [R1+0x164] ;  /* 0x0001640001367983 */ /* 0x000ea20000300800 */
[----:B------:R-:W-:Y:S02]  /*228f0*/  ISETP.LT.OR P3, PT, R28, 0x31, !P0 ;  /* 0x000000311c00780c */ /* 0x000fe40004761670 */
[----:B------:R-:W-:Y:S01]  /*22900*/  P2R R31, PR, RZ, 0x1 ;  /* 0x00000001ff1f7803 */ /* 0x000fe20000000000 */
[----:B------:R-:W3:Y:S10]  /*22910*/  LDL.LU R80, [R1+0x168] ;  /* 0x0001680001507983 */ /* 0x000ef40000300800 */
[----:B01----:R-:W0:Y:S01]  /*22920*/  @!P3 LDC.64 R2, c[0x0][0x5c0] ;  /* 0x00017000ff02bb82 */ /* 0x003e220000000a00 */
[----:B------:R-:W-:Y:S01]  /*22930*/  P2R R39, PR, RZ, 0x8 ;  /* 0x00000008ff277803 */ /* 0x000fe20000000000 */
[----:B------:R-:W4:Y:S01]  /*22940*/  LDL.LU R65, [R1+0x16c] ;  /* 0x00016c0001417983 */ /* 0x000f220000300800 */
[----:B------:R-:W-:-:S02]  /*22950*/  P2R R41, PR, RZ, 0x10 ;  /* 0x00000010ff297803 */ /* 0x000fc40000000000 */
[----:B0-----:R-:W-:Y:S01]  /*22960*/  @!P3 IADD3 R14, P5, P6, R24, UR8, R2 ;  /* 0x00000008180ebc10 */ /* 0x001fe2000febe002 */
[----:B------:R-:W5:Y:S03]  /*22970*/  LDL.LU R79, [R1+0x170] ;  /* 0x00017000014f7983 */ /* 0x000f660000300800 */
[----:B------:R-:W-:Y:S01]  /*22980*/  @!P3 IADD3.X R15, R30, UR7, R3, P5, P6 ;  /* 0x000000071e0fbc10 */ /* 0x000fe2000afec403 */
[----:B------:R-:W5:Y:S01]  /*22990*/  LDL.LU R78, [R1+0x174] ;  /* 0x00017400014e7983 */ /* 0x000f620000300800 */
[----:B------:R-:W-:Y:S01]  /*229a0*/  ISETP.LT.OR P3, PT, R28, 0x32, !P0 ;  /* 0x000000321c00780c */ /* 0x000fe20004761670 */
[----:B------:R-:W-:Y:S01]  /*229b0*/  IMAD.U32 R55, RZ, RZ, UR8 ;  /* 0x00000008ff377e24 */ /* 0x000fe2000f8e00ff */
[----:B------:R-:W-:Y:S01]  /*229c0*/  LOP3.LUT P4, RZ, R12, 0x800, RZ, 0xc0, !PT ;  /* 0x000008000cff7812 */ /* 0x000fe2000788c0ff */
[----:B------:R-:W-:Y:S01]  /*229d0*/  IMAD.U32 R53, RZ, RZ, UR8 ;  /* 0x00000008ff357e24 */ /* 0x000fe2000f8e00ff */
[----:B------:R-:W-:Y:S01]  /*229e0*/  P2R R38, PR, RZ, 0x8 ;  /* 0x00000008ff267803 */ /* 0x000fe20000000000 */
[----:B------:R-:W-:Y:S01]  /*229f0*/  IMAD.U32 R51, RZ, RZ, UR8 ;  /* 0x00000008ff337e24 */ /* 0x000fe2000f8e00ff */
[----:B------:R-:W-:Y:S01]  /*22a00*/  P2R R29, PR, RZ, 0x2 ;  /* 0x00000002ff1d7803 */ /* 0x000fe20000000000 */
[----:B------:R-:W-:Y:S01]  /*22a10*/  IMAD.U32 R49, RZ, RZ, UR8 ;  /* 0x00000008ff317e24 */ /* 0x000fe2000f8e00ff */
[----:B------:R-:W-:Y:S01]  /*22a20*/  P2R R58, PR, RZ, 0x4 ;  /* 0x00000004ff3a7803 */ /* 0x000fe20000000000 */
[----:B------:R-:W-:Y:S01]  /*22a30*/  IMAD.U32 R47, RZ, RZ, UR8 ;  /* 0x00000008ff2f7e24 */ /* 0x000fe2000f8e00ff */
[----:B------:R-:W5:Y:S01]  /*22a40*/  LDL.LU R82, [R1+0x178] ;  /* 0x0001780001527983 */ /* 0x000f620000300800 */
[----:B------:R-:W-:-:S02]  /*22a50*/  IMAD.U32 R45, RZ, RZ, UR8 ;  /* 0x00000008ff2d7e24 */ /* 0x000fc4000f8e00ff */
[----:B------:R-:W0:Y:S01]  /*22a60*/  @!P3 LDC.64 R2, c[0x0][0x5c0] ;  /* 0x00017000ff02bb82 */ /* 0x000e220000000a00 */
[----:B------:R-:W-:Y:S01]  /*22a70*/  IMAD.U32 R43, RZ, RZ, UR8 ;  /* 0x00000008ff2b7e24 */ /* 0x000fe2000f8e00ff */
[----:B------:R-:W5:Y:S01]  /*22a80*/  LDL.LU R81, [R1+0x17c] ;  /* 0x00017c0001517983 */ /* 0x000f620000300800 */
[----:B0-----:R-:W-:-:S04]  /*22a90*/  @!P3 IADD3 R6, P5, P6, R24, UR8, R2 ;  /* 0x000000081806bc10 */ /* 0x001fc8000febe002 */
[----:B------:R-:W-:Y:S02]  /*22aa0*/  @!P3 IADD3.X R7, R30, UR7, R3, P5, P6 ;  /* 0x000000071e07bc10 */ /* 0x000fe4000afec403 */
[----:B------:R-:W-:-:S04]  /*22ab0*/  ISETP.LT.OR P3, PT, R28, 0x39, !P0 ;  /* 0x000000391c00780c */ /* 0x000fc80004761670 */
[----:B------:R-:W-:-:S09]  /*22ac0*/  P2R R63, PR, RZ, 0x8 ;  /* 0x00000008ff3f7803 */ /* 0x000fd20000000000 */
[----:B------:R-:W0:Y:S02]  /*22ad0*/  @!P3 LDC.64 R2, c[0x0][0x5c0] ;  /* 0x00017000ff02bb82 */ /* 0x000e240000000a00 */
[----:B0-----:R-:W-:-:S04]  /*22ae0*/  @!P3 IADD3 R22, P5, P6, R24, UR8, R2 ;  /* 0x000000081816bc10 */ /* 0x001fc8000febe002 */
[----:B------:R-:W-:Y:S02]  /*22af0*/  @!P3 IADD3.X R23, R30, UR7, R3, P5, P6 ;  /* 0x000000071e17bc10 */ /* 0x000fe4000afec403 */
[C---:B------:R-:W-:Y:S02]  /*22b00*/  ISETP.LT.OR P3, PT, R28.reuse, 0x3a, !P0 ;  /* 0x0000003a1c00780c */ /* 0x040fe40004761670 */
[----:B------:R-:W-:Y:S02]  /*22b10*/  ISETP.LT.OR P0, PT, R28, 0x31, !P1 ;  /* 0x000000311c00780c */ /* 0x000fe40004f01670 */
[----:B------:R-:W-:Y:S02]  /*22b20*/  P2R R71, PR, RZ, 0x8 ;  /* 0x00000008ff477803 */ /* 0x000fe40000000000 */
[----:B------:R-:W-:-:S07]  /*22b30*/  P2R R72, PR, RZ, 0x1 ;  /* 0x00000001ff487803 */ /* 0x000fce0000000000 */
[----:B------:R-:W0:Y:S02]  /*22b40*/  @!P3 LDC.64 R2, c[0x0][0x5c0] ;  /* 0x00017000ff02bb82 */ /* 0x000e240000000a00 */
[----:B0-----:R-:W-:-:S04]  /*22b50*/  @!P3 IADD3 R18, P5, P6, R24, UR8, R2 ;  /* 0x000000081812bc10 */ /* 0x001fc8000febe002 */
[----:B------:R-:W-:Y:S02]  /*22b60*/  @!P3 IADD3.X R19, R30, UR7, R3, P5, P6 ;  /* 0x000000071e13bc10 */ /* 0x000fe4000afec403 */
[----:B------:R-:W0:Y:S01]  /*22b70*/  @!P0 LDC.64 R2, c[0x0][0x5c0] ;  /* 0x00017000ff028b82 */ /* 0x000e220000000a00 */
[----:B------:R-:W-:-:S04]  /*22b80*/  ISETP.NE.AND P3, PT, R4, RZ, PT ;  /* 0x000000ff0400720c */ /* 0x000fc80003f65270 */
[----:B------:R-:W-:Y:S02]  /*22b90*/  P2R R66, PR, RZ, 0x8 ;  /* 0x00000008ff427803 */ /* 0x000fe40000000000 */
[----:B0-----:R-:W-:-:S04]  /*22ba0*/  @!P0 IADD3 R8, P5, P6, R24, UR6, R2 ;  /* 0x0000000618088c10 */ /* 0x001fc8000febe002 */
[----:B------:R-:W-:Y:S02]  /*22bb0*/  @!P0 IADD3.X R9, R30, UR5, R3, P5, P6 ;  /* 0x000000051e098c10 */ /* 0x000fe4000afec403 */
[----:B------:R-:W-:-:S04]  /*22bc0*/  ISETP.LT.OR P0, PT, R28, 0x32, !P1 ;  /* 0x000000321c00780c */ /* 0x000fc80004f01670 */
[----:B------:R-:W-:-:S09]  /*22bd0*/  P2R R73, PR, RZ, 0x1 ;  /* 0x00000001ff497803 */ /* 0x000fd20000000000 */
[----:B------:R-:W0:Y:S02]  /*22be0*/  @!P0 LDC.64 R2, c[0x0][0x5c0] ;  /* 0x00017000ff028b82 */ /* 0x000e240000000a00 */
        /* <DEDUP_REMOVED lines=10> */
[----:B------:R-:W-:Y:S01]  /*22c90*/  P2R R57, PR, RZ, 0x2 ;  /* 0x00000002ff397803 */ /* 0x000fe20000000000 */
[----:B--2---:R-:W-:-:S06]  /*22ca0*/  FMUL R54, R54, UR47 ;  /* 0x0000002f36367c20 */ /* 0x004fcc0008400000 */
        /* <DEDUP_REMOVED lines=21> */
[----:B------:R-:W-:-:S04]  /*22e00*/  ISETP.LT.OR P0, PT, R28, 0x31, !P2 ;  /* 0x000000311c00780c */ /* 0x000fc80005701670 */
[----:B------:R-:W-:Y:S02]  /*22e10*/  P2R R74, PR, RZ, 0x1 ;  /* 0x00000001ff4a7803 */ /* 0x000fe40000000000 */
[----:B0-----:R-:W-:-:S04]  /*22e20*/  @!P1 IADD3 R36, P5, P6, R24, UR11, R2 ;  /* 0x0000000b18249c10 */ /* 0x001fc8000febe002 */
[----:B------:R-:W-:Y:S01]  /*22e30*/  @!P1 IADD3.X R37, R30, UR10, R3, P5, P6 ;  /* 0x0000000a1e259c10 */ /* 0x000fe2000afec403 */
[----:B------:R-:W-:Y:S02]  /*22e40*/  IMAD.U32 R3, RZ, RZ, UR7 ;  /* 0x00000007ff037e24 */ /* 0x000fe4000f8e00ff */
[----:B------:R-:W-:-:S04]  /*22e50*/  @!P0 IADD3 R55, P6, P5, R55, UR6, R24 ;  /* 0x0000000637378c10 */ /* 0x000fc8000fdde018 */
[----:B------:R-:W-:Y:S02]  /*22e60*/  @!P0 IADD3.X R52, R3, UR5, R30, P6, P5 ;  /* 0x0000000503348c10 */ /* 0x000fe4000b7ea41e */
[----:B------:R-:W-:-:S04]  /*22e70*/  ISETP.LT.OR P0, PT, R28, 0x32, !P2 ;  /* 0x000000321c00780c */ /* 0x000fc80005701670 */
[----:B------:R-:W-:-:S09]  /*22e80*/  P2R R77, PR, RZ, 0x1 ;  /* 0x00000001ff4d7803 */ /* 0x000fd20000000000 */
[----:B------:R-:W-:-:S04]  /*22e90*/  @!P0 IADD3 R53, P6, P5, R53, UR6, R24 ;  /* 0x0000000635358c10 */ /* 0x000fc8000fdde018 */
[----:B------:R-:W-:Y:S02]  /*22ea0*/  @!P0 IADD3.X R50, R3, UR5, R30, P6, P5 ;  /* 0x0000000503328c10 */ /* 0x000fe4000b7ea41e */
[----:B------:R-:W-:-:S04]  /*22eb0*/  ISETP.LT.OR P0, PT, R28, 0x39, !P2 ;  /* 0x000000391c00780c */ /* 0x000fc80005701670 */
[----:B------:R-:W-:-:S09]  /*22ec0*/  P2R R75, PR, RZ, 0x1 ;  /* 0x00000001ff4b7803 */ /* 0x000fd20000000000 */
[----:B------:R-:W-:-:S04]  /*22ed0*/  @!P0 IADD3 R51, P6, P5, R51, UR6, R24 ;  /* 0x0000000633338c10 */ /* 0x000fc8000fdde018 */
[----:B------:R-:W-:Y:S02]  /*22ee0*/  @!P0 IADD3.X R48, R3, UR5, R30, P6, P5 ;  /* 0x0000000503308c10 */ /* 0x000fe4000b7ea41e */
[----:B------:R-:W-:Y:S02]  /*22ef0*/  ISETP.LT.OR P0, PT, R28, 0x3a, !P2 ;  /* 0x0000003a1c00780c */ /* 0x000fe40005701670 */
[----:B------:R-:W-:Y:S01]  /*22f00*/  ISETP.NE.AND P2, PT, R39, RZ, PT ;  /* 0x000000ff2700720c */ /* 0x000fe20003f45270 */
[----:B------:R-:W-:Y:S01]  /*22f10*/  IMAD.U32 R39, RZ, RZ, UR8 ;  /* 0x00000008ff277e24 */ /* 0x000fe2000f8e00ff */
[----:B------:R-:W-:-:S09]  /*22f20*/  P2R R76, PR, RZ, 0x1 ;  /* 0x00000001ff4c7803 */ /* 0x000fd20000000000 */
[----:B------:R-:W-:-:S04]  /*22f30*/  @!P0 IADD3 R49, P6, P5, R49, UR6, R24 ;  /* 0x0000000631318c10 */ /* 0x000fc8000fdde018 */
[----:B------:R-:W-:Y:S02]  /*22f40*/  @!P0 IADD3.X R46, R3, UR5, R30, P6, P5 ;  /* 0x00000005032e8c10 */ /* 0x000fe4000b7ea41e */
        /* <DEDUP_REMOVED lines=11> */
[----:B------:R-:W-:Y:S02]  /*23000*/  LOP3.LUT P6, RZ, R12, 0x10000, RZ, 0xc0, !PT ;  /* 0x000100000cff7812 */ /* 0x000fe400078cc0ff */
[----:B------:R-:W-:Y:S02]  /*23010*/  ISETP.NE.AND P1, PT, R38, RZ, PT ;  /* 0x000000ff2600720c */ /* 0x000fe40003f25270 */
[----:B------:R-:W-:Y:S02]  /*23020*/  ISETP.LT.OR P3, PT, R28, 0x31, !P6 ;  /* 0x000000311c00780c */ /* 0x000fe40007761670 */
[----:B------:R-:W-:-:S02]  /*23030*/  F2FP.SATFINITE.E4M3.F32.PACK_AB_MERGE_C R61, RZ, R54, RZ ;  /* 0x00000036ff3d723e */ /* 0x000fc400048070ff */
[----:B------:R-:W-:-:S03]  /*23040*/  P2R R67, PR, RZ, 0x1 ;  /* 0x00000001ff437803 */ /* 0x000fc60000000000 */
[----:B------:R-:W-:-:S04]  /*23050*/  @!P0 IADD3 R39, P4, P5, R39, UR11, R24 ;  /* 0x0000000b27278c10 */ /* 0x000fc8000fd9e018 */
[----:B------:R-:W-:Y:S02]  /*23060*/  @!P0 IADD3.X R38, R3, UR10, R30, P4, P5 ;  /* 0x0000000a03268c10 */ /* 0x000fe4000a7ea41e */
[----:B------:R-:W0:Y:S01]  /*23070*/  @!P3 LDC.64 R2, c[0x0][0x5c0] ;  /* 0x00017000ff02bb82 */ /* 0x000e220000000a00 */
[----:B---3--:R-:W-:Y:S02]  /*23080*/  FMUL R54, R80, UR47 ;  /* 0x0000002f50367c20 */ /* 0x008fe40008400000 */
[----:B------:R-:W2:Y:S01]  /*23090*/  LDL.LU R80, [R1+0x180] ;  /* 0x0001800001507983 */ /* 0x000ea20000300800 */
[----:B------:R-:W-:Y:S02]  /*230a0*/  ISETP.NE.AND P5, PT, R63, RZ, PT ;  /* 0x000000ff3f00720c */ /* 0x000fe40003fa5270 */
[----:B------:R-:W-:Y:S01]  /*230b0*/  F2FP.SATFINITE.E4M3.F32.PACK_AB_MERGE_C R63, RZ, R54, RZ ;  /* 0x00000036ff3f723e */ /* 0x000fe200048070ff */
[----:B----4-:R-:W-:Y:S01]  /*230c0*/  FMUL R54, R65, UR47 ;  /* 0x0000002f41367c20 */ /* 0x010fe20008400000 */
[----:B------:R-:W3:Y:S04]  /*230d0*/  LDL.LU R83, [R1+0x184] ;  /* 0x0001840001537983 */ /* 0x000ee80000300800 */
[----:B------:R-:W-:Y:S01]  /*230e0*/  F2FP.SATFINITE.E4M3.F32.PACK_AB_MERGE_C R65, RZ, R54, RZ ;  /* 0x00000036ff41723e */ /* 0x000fe200048070ff */
[----:B-----5:R-:W-:-:S02]  /*230f0*/  FMUL R54, R79, UR47 ;  /* 0x0000002f4f367c20 */ /* 0x020fc40008400000 */
[----:B------:R-:W4:Y:S01]  /*23100*/  LDL.LU R79, [R1+0x188] ;  /* 0x00018800014f7983 */ /* 0x000f220000300800 */
[----:B0-----:R-:W-:-:S05]  /*23110*/  @!P3 IADD3 R2, P4, R24, R2, RZ ;  /* 0x000000021802b210 */ /* 0x001fca0007f9e0ff */
[----:B------:R-:W-:-:S05]  /*23120*/  @!P3 IMAD.X R3, R30, 0x1, R3, P4 ;  /* 0x000000011e03b824 */ /* 0x000fca00020e0603 */
[----:B------:R0:W-:Y:S02]  /*23130*/  @!P3 STG.E.U8 desc[UR52][R2.64+0x30], R61 ;  /* 0x0000303d0200b986 */ /* 0x0001e4000c101134 */
[----:B0-----:R-:W-:Y:S01]  /*23140*/  F2FP.SATFINITE.E4M3.F32.PACK_AB_MERGE_C R61, RZ, R54, RZ ;  /* 0x00000036ff3d723e */ /* 0x001fe200048070ff */
[----:B------:R-:W-:Y:S02]  /*23150*/  FMUL R54, R78, UR47 ;  /* 0x0000002f4e367c20 */ /* 0x000fe40008400000 */
[----:B------:R-:W5:Y:S01]  /*23160*/  LDL.LU R78, [R1+0x18c] ;  /* 0x00018c00014e7983 */ /* 0x000f620000300800 */
        /* <DEDUP_REMOVED lines=14> */
[----:B------:R-:W5:Y:S04]  /*23250*/  LDL.LU R82, [R1+0x190] ;  /* 0x0001900001527983 */ /* 0x000f680000300800 */
[----:B------:R0:W-:Y:S01]  /*23260*/  @!P0 STG.E.U8 desc[UR52][R2.64+0x38], R63 ;  /* 0x0000383f02008986 */ /* 0x0001e2000c101134 */
[----:B------:R-:W-:Y:S01]  /*23270*/  F2FP.SATFINITE.E4M3.F32.PACK_AB_MERGE_C R7, RZ, R6, RZ ;  /* 0x00000006ff07723e */ /* 0x000fe200048070ff */
[----:B------:R-:W-:-:S02]  /*23280*/  FMUL R6, R81, UR47 ;  /* 0x0000002f51067c20 */ /* 0x000fc40008400000 */
[----:B------:R-:W5:Y:S02]  /*23290*/  LDL.LU R81, [R1+0x194] ;  /* 0x0001940001517983 */ /* 0x000f640000300800 */
[----:B0-----:R-:W0:Y:S01]  /*232a0*/  @!P3 LDC.64 R2, c[0x0][0x5c0] ;  /* 0x00017000ff02bb82 */ /* 0x001e220000000a00 */
[----:B------:R-:W-:Y:S02]  /*232b0*/  F2FP.SATFINITE.E4M3.F32.PACK_AB_MERGE_C R15, RZ, R6, RZ ;  /* 0x00000006ff0f723e */ /* 0x000fe400048070ff */
[----:B0-----:R-:W-:-:S05]  /*232c0*/  @!P3 IADD3 R2, P6, R24, R2, RZ ;  /* 0x000000021802b210 */ /* 0x001fca0007fde0ff */
[----:B------:R-:W-:-:S05]  /*232d0*/  @!P3 IMAD.X R3, R30, 0x1, R3, P6 ;  /* 0x000000011e03b824 */ /* 0x000fca00030e0603 */
[----:B------:R0:W-:Y:S01]  /*232e0*/  @!P3 STG.E.U8 desc[UR52][R2.64+0x39], R7 ;  /* 0x000039070200b986 */ /* 0x0001e2000c101134 */
[----:B--2---:R-:W-:-:S03]  /*232f0*/  FMUL R6, R80, UR47 ;  /* 0x0000002f50067c20 */ /* 0x004fc60008400000 */
[----:B------:R-:W2:Y:S02]  /*23300*/  LDL.LU R80, [R1+0x198] ;  /* 0x0001980001507983 */ /* 0x000ea40000300800 */
[----:B------:R-:W-:Y:S01]  /*23310*/  F2FP.SATFINITE.E4M3.F32.PACK_AB_MERGE_C R61, RZ, R6, RZ ;  /* 0x00000006ff3d723e */ /* 0x000fe200048070ff */
[----:B---3--:R-:W-:-:S05]  /*23320*/  FMUL R6, R83, UR47 ;  /* 0x0000002f53067c20 */ /* 0x008fca0008400000 */
[----:B------:R-:W-:Y:S01]  /*23330*/  F2FP.SATFINITE.E4M3.F32.PACK_AB_MERGE_C R63, RZ, R6, RZ ;  /* 0x00000006ff3f723e */ /* 0x000fe200048070ff */
[----:B----4-:R-:W-:Y:S02]  /*23340*/  FMUL R6, R79, UR47 ;  /* 0x0000002f4f067c20 */ /* 0x010fe40008400000 */
[----:B------:R-:W3:Y:S04]  /*23350*/  LDL.LU R79, [R1+0x19c] ;  /* 0x00019c00014f7983 */ /* 0x000ee80000300800 */
[----:B------:R-:W4:Y:S01]  /*23360*/  LDL.LU R83, [R1+0x1a0] ;  /* 0x0001a00001537983 */ /* 0x000f220000300800 */
[----:B0-----:R-:W-:Y:S01]  /*23370*/  F2FP.SATFINITE.E4M3.F32.PACK_AB_MERGE_C R7, RZ, R6, RZ ;  /* 0x00000006ff07723e */ /* 0x001fe200048070ff */
[----:B-----5:R-:W-:Y:S02]  /*23380*/  FMUL R6, R78, UR47 ;  /* 0x0000002f4e067c20 */ /* 0x020fe40008400000 */
[----:B------:R-:W5:Y:S01]  /*23390*/  LDL.LU R78, [R1+0x1a4] ;  /* 0x0001a400014e7983 */ /* 0x000f620000300800 */
[----:B------:R-:W-:-:S04]  /*233a0*/  ISETP.NE.AND P3, PT, R69, RZ, PT ;  /* 0x000000ff4500720c */ /* 0x000fc80003f65270 */
[----:B------:R-:W-:Y:S02]  /*233b0*/  P2R R14, PR, RZ, 0x8 ;  /* 0x00000008ff0e7803 */ /* 0x000fe40000000000 */
[----:B------:R-:W-:Y:S02]  /*233c0*/  ISETP.NE.AND P3, PT, R74, RZ, PT ;  /* 0x000000ff4a00720c */ /* 0x000fe40003f65270 */
[----:B------:R-:W-:Y:S02]  /*233d0*/  ISETP.NE.AND P4, PT, R71, RZ, PT ;  /* 0x000000ff4700720c */ /* 0x000fe40003f85270 */
[----:B------:R-:W-:-:S09]  /*233e0*/  ISETP.NE.AND P2, PT, R72, RZ, PT ;  /* 0x000000ff4800720c */ /* 0x000fd20003f45270 */
[----:B------:R-:W0:Y:S01]  /*233f0*/  @!P3 LDC.64 R2, c[0x0][0x5c0] ;  /* 0x00017000ff02bb82 */ /* 0x000e220000000a00 */
[----:B------:R-:W-:Y:S01]  /*23400*/  ISETP.NE.AND P1, PT, R73, RZ, PT ;  /* 0x000000ff4900720c */ /* 0x000fe20003f25270 */
[----:B------:R1:W-:Y:S01]  /*23410*/  @!P5 STG.E.U8 desc[UR52][R22.64+0x38], R15 ;  /* 0x0000380f1600d986 */ /* 0x0003e2000c101134 */
[----:B------:R-:W-:-:S03]  /*23420*/  ISETP.NE.AND P0, PT, R77, RZ, PT ;  /* 0x000000ff4d00720c */ /* 0x000fc60003f05270 */
[----:B------:R-:W-:Y:S04]  /*23430*/  @!P4 STG.E.U8 desc[UR52][R18.64+0x39], R61 ;  /* 0x0000393d1200c986 */ /* 0x000fe8000c101134 */
[----:B------:R-:W-:Y:S04]  /*23440*/  @!P2 STG.E.U8 desc[UR52][R8.64+0x30], R63 ;  /* 0x0000303f0800a986 */ /* 0x000fe8000c101134 */
[----:B------:R-:W-:Y:S01]  /*23450*/  @!P1 STG.E.U8 desc[UR52][R4.64+0x31], R7 ;  /* 0x0000310704009986 */ /* 0x000fe2000c101134 */
[----:B-1----:R-:W-:Y:S02]  /*23460*/  F2FP.SATFINITE.E4M3.F32.PACK_AB_MERGE_C R15, RZ, R6, RZ ;  /* 0x00000006ff0f723e */ /* 0x002fe400048070ff */
[----:B0-----:R-:W-:-:S05]  /*23470*/  @!P3 IADD3 R2, P1, R55, R2, RZ ;  /* 0x000000023702b210 */ /* 0x001fca0007f3e0ff */
[----:B------:R-:W-:-:S05]  /*23480*/  @!P3 IMAD.X R3, R52, 0x1, R3, P1 ;  /* 0x000000013403b824 */ /* 0x000fca00008e0603 */
[----:B------:R0:W-:Y:S02]  /*23490*/  @!P3 STG.E.U8 desc[UR52][R2.64+0x30], R15 ;  /* 0x0000300f0200b986 */ /* 0x0001e4000c101134 */
[----:B0-----:R-:W0:Y:S01]  /*234a0*/  @!P0 LDC.64 R2, c[0x0][0x5c0] ;  /* 0x00017000ff028b82 */ /* 0x001e220000000a00 */
[----:B------:R-:W-:Y:S02]  /*234b0*/  FMUL R6, R82, UR47 ;  /* 0x0000002f52067c20 */ /* 0x000fe40008400000 */
[----:B------:R-:W5:Y:S01]  /*234c0*/  LDL.LU R82, [R1+0x1a8] ;  /* 0x0001a80001527983 */ /* 0x000f620000300800 */
[----:B------:R-:W-:-:S03]  /*234d0*/  FMUL R4, R81, UR47 ;  /* 0x0000002f51047c20 */ /* 0x000fc60008400000 */
[----:B------:R-:W5:Y:S02]  /*234e0*/  LDL.LU R81, [R1+0x1ac] ;  /* 0x0001ac0001517983 */ /* 0x000f640000300800 */
[----:B------:R-:W-:Y:S02]  /*234f0*/  F2FP.SATFINITE.E4M3.F32.PACK_AB_MERGE_C R7, RZ, R4, RZ ;  /* 0x00000004ff07723e */ /* 0x000fe400048070ff */
[----:B0-----:R-:W-:Y:S02]  /*23500*/  @!P0 IADD3 R2, P3, R53, R2, RZ ;  /* 0x0000000235028210 */ /* 0x001fe40007f7e0ff */
[----:B------:R-:W-:-:S03]  /*23510*/  F2FP.SATFINITE.E4M3.F32.PACK_AB_MERGE_C R5, RZ, R6, RZ ;  /* 0x00000006ff05723e */ /* 0x000fc600048070ff */
[----:B------:R-:W-:Y:S01]  /*23520*/  @!P0 IMAD.X R3, R50, 0x1, R3, P3 ;  /* 0x0000000132038824 */ /* 0x000fe200018e0603 */
[----:B------:R-:W-:-:S04]  /*23530*/  ISETP.NE.AND P3, PT, R14, RZ, PT ;  /* 0x000000ff0e00720c */ /* 0x000fc80003f65270 */
[----:B------:R0:W-:Y:S09]  /*23540*/  @!P0 STG.E.U8 desc[UR52][R2.64+0x31], R5 ;  /* 0x0000310502008986 */ /* 0x0001f2000c101134 */
[----:B------:R1:W-:Y:S01]  /*23550*/  @!P3 STG.E.U8 desc[UR52][R20.64+0x38], R7 ;  /* 0x000038071400b986 */ /* 0x0003e2000c101134 */
[----:B--2---:R-:W-:-:S03]  /*23560*/  FMUL R4, R80, UR47 ;  /* 0x0000002f50047c20 */ /* 0x004fc60008400000 */
[----:B------:R-:W2:Y:S02]  /*23570*/  LDL.LU R80, [R1+0x1b0] ;  /* 0x0001b00001507983 */ /* 0x000ea40000300800 */
[----:B------:R-:W-:Y:S01]  /*23580*/  F2FP.SATFINITE.E4M3.F32.PACK_AB_MERGE_C R9, RZ, R4, RZ ;  /* 0x00000004ff09723e */ /* 0x000fe200048070ff */
[----:B---3--:R-:W-:Y:S02]  /*23590*/  FMUL R4, R79, UR47 ;  /* 0x0000002f4f047c20 */ /* 0x008fe40008400000 */
[----:B------:R-:W3:Y:S03]  /*235a0*/  LDL.LU R79, [R1+0x1b4] ;  /* 0x0001b400014f7983 */ /* 0x000ee60000300800 */
[----:B0-----:R-:W-:Y:S01]  /*235b0*/  F2FP.SATFINITE.E4M3.F32.PACK_AB_MERGE_C R5, RZ, R4, RZ ;  /* 0x00000004ff05723e */ /* 0x001fe200048070ff */
[----:B----4-:R-:W-:-:S05]  /*235c0*/  FMUL R4, R83, UR47 ;  /* 0x0000002f53047c20 */ /* 0x010fca0008400000 */
[----:B-1----:R-:W-:Y:S01]  /*235d0*/  F2FP.SATFINITE.E4M3.F32.PACK_AB_MERGE_C R7, RZ, R4, RZ ;  /* 0x00000004ff07723e */ /* 0x002fe200048070ff */
[----:B-----5:R-:W-:Y:S02]  /*235e0*/  FMUL R4, R78, UR47 ;  /* 0x0000002f4e047c20 */ /* 0x020fe40008400000 */
[----:B------:R-:W4:Y:S01]  /*235f0*/  LDL.LU R78, [R1+0x1b8] ;  /* 0x0001b800014e7983 */ /* 0x000f220000300800 */
[----:B------:R-:W-:Y:S02]  /*23600*/  ISETP.NE.AND P5, PT, R75, RZ, PT ;  /* 0x000000ff4b00720c */ /* 0x000fe40003fa5270 */
[----:B------:R-:W-:Y:S01]  /*23610*/  ISETP.NE.AND P6, PT, R70, RZ, PT ;  /* 0x000000ff4600720c */ /* 0x000fe20003fc5270 */
[----:B------:R-:W5:Y:S10]  /*23620*/  LDL.LU R83, [R1+0x1bc] ;  /* 0x0001bc0001537983 */ /* 0x000f740000300800 */
[----:B------:R-:W0:Y:S01]  /*23630*/  @!P5 LDC.64 R2, c[0x0][0x5c0] ;  /* 0x00017000ff02db82 */ /* 0x000e220000000a00 */
[----:B------:R-:W-:Y:S01]  /*23640*/  ISETP.NE.AND P4, PT, R76, RZ, PT ;  /* 0x000000ff4c00720c */ /* 0x000fe20003f85270 */
[----:B------:R-:W-:Y:S01]  /*23650*/  @!P6 STG.E.U8 desc[UR52][R16.64+0x39], R9 ;  /* 0x000039091000e986 */ /* 0x000fe2000c101134 */
[----:B0-----:R-:W-:-:S05]  /*23660*/  @!P5 IADD3 R2, P6, R51, R2, RZ ;  /* 0x000000023302d210 */ /* 0x001fca0007fde0ff */
[----:B------:R-:W-:-:S05]  /*23670*/  @!P5 IMAD.X R3, R48, 0x1, R3, P6 ;  /* 0x000000013003d824 */ /* 0x000fca00030e0603 */
[----:B------:R0:W-:Y:S02]  /*23680*/  @!P5 STG.E.U8 desc[UR52][R2.64+0x38], R5 ;  /* 0x000038050200d986 */ /* 0x0001e4000c101134 */
[----:B0-----:R-:W0:Y:S01]  /*23690*/  @!P4 LDC.64 R2, c[0x0][0x5c0] ;  /* 0x00017000ff02cb82 */ /* 0x001e220000000a00 */
[----:B------:R-:W-:Y:S02]  /*236a0*/  F2FP.SATFINITE.E4M3.F32.PACK_AB_MERGE_C R9, RZ, R4, RZ ;  /* 0x00000004ff09723e */ /* 0x000fe400048070ff */
[----:B------:R-:W-:Y:S02]  /*236b0*/  ISETP.NE.AND P2, PT, R64, RZ, PT ;  /* 0x000000ff4000720c */ /* 0x000fe40003f45270 */
[----:B0-----:R-:W-:Y:S01]  /*236c0*/  @!P4 IADD3 R2, P5, R49, R2, RZ ;  /* 0x000000023102c210 */ /* 0x001fe20007fbe0ff */
[----:B------:R-:W-:Y:S02]  /*236d0*/  FMUL R4, R82, UR47 ;  /* 0x0000002f52047c20 */ /* 0x000fe40008400000 */
[----:B------:R-:W5:Y:S02]  /*236e0*/  LDL.LU R82, [R1+0x1c0] ;  /* 0x0001c00001527983 */ /* 0x000f640000300800 */
[----:B------:R-:W-:Y:S01]  /*236f0*/  @!P4 IMAD.X R3, R46, 0x1, R3, P5 ;  /* 0x000000012e03c824 */ /* 0x000fe200028e0603 */
[----:B------:R-:W-:Y:S01]  /*23700*/  F2FP.SATFINITE.E4M3.F32.PACK_AB_MERGE_C R5, RZ, R4, RZ ;  /* 0x00000004ff05723e */ /* 0x000fe200048070ff */
[----:B------:R-:W-:-:S02]  /*23710*/  FMUL R4, R81, UR47 ;  /* 0x0000002f51047c20 */ /* 0x000fc40008400000 */
[----:B------:R-:W5:Y:S04]  /*23720*/  LDL.LU R81, [R1+0x1c4] ;  /* 0x0001c40001517983 */ /* 0x000f680000300800 */
[----:B------:R0:W-:Y:S02]  /*23730*/  @!P4 STG.E.U8 desc[UR52][R2.64+0x39], R7 ;  /* 0x000039070200c986 */ /* 0x0001e4000c101134 */
[----:B0-----:R-:W-:Y:S02]  /*23740*/  F2FP.SATFINITE.E4M3.F32.PACK_AB_MERGE_C R7, RZ, R4, RZ ;  /* 0x00000004ff07723e */ /* 0x001fe400048070ff */
[----:B------:R0:W-:Y:S01]  /*23750*/  @!P2 STG.E.U8 desc[UR52][R32.64+0x30], R9 ;  /* 0x000030092000a986 */ /* 0x0001e2000c101134 */
[----:B------:R-:W-:Y:S02]  /*23760*/  ISETP.NE.AND P4, PT, R59, RZ, PT ;  /* 0x000000ff3b00720c */ /* 0x000fe40003f85270 */
[----:B------:R-:W-:-:S11]  /*23770*/  ISETP.NE.AND P1, PT, R68, RZ, PT ;  /* 0x000000ff4400720c */ /* 0x000fd60003f25270 */
[----:B------:R-:W1:Y:S01]  /*23780*/  @!P4 LDC.64 R2, c[0x0][0x5c0] ;  /* 0x00017000ff02cb82 */ /* 0x000e620000000a00 */
[----:B------:R-:W-:Y:S01]  /*23790*/  ISETP.NE.AND P5, PT, R60, RZ, PT ;  /* 0x000000ff3c00720c */ /* 0x000fe20003fa5270 */
[----:B--2---:R-:W-:Y:S02]  /*237a0*/  FMUL R4, R80, UR47 ;  /* 0x0000002f50047c20 */ /* 0x004fe40008400000 */
[----:B------:R-:W2:Y:S03]  /*237b0*/  LDL.LU R80, [R1+0x1c8] ;  /* 0x0001c80001507983 */ /* 0x000ea60000300800 */
[----:B0-----:R-:W-:Y:S01]  /*237c0*/  F2FP.SATFINITE.E4M3.F32.PACK_AB_MERGE_C R9, RZ, R4, RZ ;  /* 0x00000004ff09723e */ /* 0x001fe200048070ff */
[----:B---3--:R-:W-:Y:S02]  /*237d0*/  FMUL R4, R79, UR47 ;  /* 0x0000002f4f047c20 */ /* 0x008fe40008400000 */
[----:B------:R-:W3:Y:S01]  /*237e0*/  LDL.LU R79, [R1+0x1cc] ;  /* 0x0001cc00014f7983 */ /* 0x000ee20000300800 */
[----:B----4-:R-:W-:-:S03]  /*237f0*/  FMUL R6, R78, UR47 ;  /* 0x0000002f4e067c20 */ /* 0x010fc60008400000 */
[----:B------:R-:W4:Y:S04]  /*23800*/  LDL.LU R78, [R1+0x1d0] ;  /* 0x0001d000014e7983 */ /* 0x000f280000300800 */
[----:B------:R-:W-:Y:S01]  /*23810*/  @!P1 STG.E.U8 desc[UR52][R26.64+0x31], R5 ;  /* 0x000031051a009986 */ /* 0x000fe2000c101134 */
[----:B-1----:R-:W-:-:S05]  /*23820*/  @!P4 IADD3 R2, P1, R47, R2, RZ ;  /* 0x000000022f02c210 */ /* 0x002fca0007f3e0ff */
[----:B------:R-:W-:-:S05]  /*23830*/  @!P4 IMAD.X R3, R44, 0x1, R3, P1 ;  /* 0x000000012c03c824 */ /* 0x000fca00008e0603 */
[----:B------:R0:W-:Y:S02]  /*23840*/  @!P4 STG.E.U8 desc[UR52][R2.64+0x30], R7 ;  /* 0x000030070200c986 */ /* 0x0001e4000c101134 */
[----:B0-----:R-:W0:Y:S01]  /*23850*/  @!P5 LDC.64 R2, c[0x0][0x5c0] ;  /* 0x00017000ff02db82 */ /* 0x001e220000000a00 */
[----:B------:R-:W-:Y:S02]  /*23860*/  ISETP.NE.AND P6, PT, R62, RZ, PT ;  /* 0x000000ff3e00720c */ /* 0x000fe40003fc5270 */
[----:B------:R-:W-:Y:S02]  /*23870*/  ISETP.NE.AND P0, PT, R67, RZ, PT ;  /* 0x000000ff4300720c */ /* 0x000fe40003f05270 */
[----:B------:R-:W-:-:S11]  /*23880*/  F2FP.SATFINITE.E4M3.F32.PACK_AB_MERGE_C R15, RZ, R4, RZ ;  /* 0x00000004ff0f723e */ /* 0x000fd600048070ff */
[----:B------:R-:W1:Y:S01]  /*23890*/  @!P0 LDC.64 R4, c[0x0][0x5c0] ;  /* 0x00017000ff048b82 */ /* 0x000e620000000a00 */
[----:B0-----:R-:W-:-:S05]  /*238a0*/  @!P5 IADD3 R2, P4, R45, R2, RZ ;  /* 0x000000022d02d210 */ /* 0x001fca0007f9e0ff */
[----:B------:R-:W-:-:S05]  /*238b0*/  @!P5 IMAD.X R3, R42, 0x1, R3, P4 ;  /* 0x000000012a03d824 */ /* 0x000fca00020e0603 */
[----:B------:R0:W-:Y:S01]  /*238c0*/  @!P5 STG.E.U8 desc[UR52][R2.64+0x31], R9 ;  /* 0x000031090200d986 */ /* 0x0001e2000c101134 */
[----:B------:R-:W-:Y:S01]  /*238d0*/  ISETP.NE.AND P5, PT, R56, RZ, PT ;  /* 0x000000ff3800720c */ /* 0x000fe20003fa5270 */
[----:B0-----:R-:W0:-:S12]  /*238e0*/  @!P6 LDC.64 R2, c[0x0][0x5c0] ;  /* 0x00017000ff02eb82 */ /* 0x001e180000000a00 */
[----:B------:R5:W-:Y:S01]  /*238f0*/  @!P5 STG.E.U8 desc[UR52][R34.64+0x38], R15 ;  /* 0x0000380f2200d986 */ /* 0x000be2000c101134 */
[----:B------:R-:W-:Y:S02]  /*23900*/  ISETP.NE.AND P4, PT, R41, RZ, PT ;  /* 0x000000ff2900720c */ /* 0x000fe40003f85270 */
[----:B0-----:R-:W-:-:S05]  /*23910*/  @!P6 IADD3 R2, P5, R43, R2, RZ ;  /* 0x000000022b02e210 */ /* 0x001fca0007fbe0ff */
[----:B------:R-:W-:Y:S01]  /*23920*/  @!P6 IMAD.X R3, R40, 0x1, R3, P5 ;  /* 0x000000012803e824 */ /* 0x000fe200028e0603 */
[----:B-1----:R-:W-:-:S05]  /*23930*/  @!P0 IADD3 R4, P5, R39, R4, RZ ;  /* 0x0000000427048210 */ /* 0x002fca0007fbe0ff */
[----:B------:R-:W-:Y:S01]  /*23940*/  @!P0 IMAD.X R5, R38, 0x1, R5, P5 ;  /* 0x0000000126058824 */ /* 0x000fe200028e0605 */
[----:B------:R-:W-:Y:S02]  /*23950*/  ISETP.LT.OR P5, PT, R28, 0x31, !P4 ;  /* 0x000000311c00780c */ /* 0x000fe400067a1670 */
[----:B------:R-:W-:-:S11]  /*23960*/  F2FP.SATFINITE.E4M3.F32.PACK_AB_MERGE_C R17, RZ, R6, RZ ;  /* 0x00000006ff11723e */ /* 0x000fd600048070ff */
[----:B------:R-:W0:Y:S01]  /*23970*/  @!P5 LDC.64 R6, c[0x0][0x5c0] ;  /* 0x00017000ff06db82 */ /* 0x000e220000000a00 */
[----:B------:R-:W-:Y:S01]  /*23980*/  ISETP.NE.AND P1, PT, R57, RZ, PT ;  /* 0x000000ff3900720c */ /* 0x000fe20003f25270 */
[----:B------:R-:W-:Y:S02]  /*23990*/  @!P5 IMAD.MOV.U32 R8, RZ, RZ, R24 ;  /* 0x000000ffff08d224 */ /* 0x000fe400078e0018 */
[----:B------:R-:W-:Y:S02]  /*239a0*/  @!P5 IMAD.MOV.U32 R9, RZ, RZ, R30 ;  /* 0x000000ffff09d224 */ /* 0x000fe400078e001e */
[----:B------:R-:W-:-:S08]  /*239b0*/  @!P5 IMAD.WIDE.U32 R8, R10, 0x180, R8 ;  /* 0x000001800a08d825 */ /* 0x000fd000078e0008 */
[----:B------:R-:W-:Y:S01]  /*239c0*/  @!P1 STG.E.U8 desc[UR52][R36.64+0x39], R17 ;  /* 0x0000391124009986 */ /* 0x000fe2000c101134 */
[----:B0-----:R-:W-:Y:S01]  /*239d0*/  @!P5 IADD3 R6, P1, R8, R6, RZ ;  /* 0x000000060806d210 */ /* 0x001fe20007f3e0ff */
[----:B-----5:R-:W-:-:S05]  /*239e0*/  FMUL R8, R83, UR47 ;  /* 0x0000002f53087c20 */ /* 0x020fca0008400000 */
[----:B------:R-:W-:-:S05]  /*239f0*/  F2FP.SATFINITE.E4M3.F32.PACK_AB_MERGE_C R15, RZ, R8, RZ ;  /* 0x00000008ff0f723e */ /* 0x000fca00048070ff */
[----:B------:R0:W-:Y:S01]  /*23a00*/  @!P6 STG.E.U8 desc[UR52][R2.64+0x38], R15 ;  /* 0x0000380f0200e986 */ /* 0x0001e2000c101134 */
[----:B------:R-:W-:Y:S01]  /*23a10*/  ISETP.LT.OR P6, PT, R28, 0x32, !P4 ;  /* 0x000000321c00780c */ /* 0x000fe200067c1670 */
[----:B------:R-:W-:-:S12]  /*23a20*/  @!P5 IMAD R14, R11, 0x180, RZ ;  /* 0x000001800b0ed824 */ /* 0x000fd800078e02ff */
[----:B0-----:R-:W0:Y:S01]  /*23a30*/  @!P6 LDC.64 R2, c[0x0][0x5c0] ;  /* 0x00017000ff02eb82 */ /* 0x001e220000000a00 */
[----:B------:R-:W-:Y:S01]  /*23a40*/  @!P5 IADD3.X R7, R7, R9, R14, P1, !PT ;  /* 0x000000090707d210 */ /* 0x000fe20000ffe40e */
[----:B------:R-:W-:Y:S02]  /*23a50*/  @!P6 IMAD.MOV.U32 R8, RZ, RZ, R24 ;  /* 0x000000ffff08e224 */ /* 0x000fe400078e0018 */
[----:B------:R-:W-:Y:S02]  /*23a60*/  @!P6 IMAD.MOV.U32 R9, RZ, RZ, R30 ;  /* 0x000000ffff09e224 */ /* 0x000fe400078e001e */
[----:B------:R-:W-:-:S03]  /*23a70*/  @!P6 IMAD.WIDE.U32 R8, R10, 0x180, R8 ;  /* 0x000001800a08e825 */ /* 0x000fc600078e0008 */
[----:B0-----:R-:W-:Y:S01]  /*23a80*/  @!P6 IADD3 R2, P1, R8, R2, RZ ;  /* 0x000000020802e210 */ /* 0x001fe20007f3e0ff */
[----:B------:R-:W-:-:S05]  /*23a90*/  FMUL R8, R82, UR47 ;  /* 0x0000002f52087c20 */ /* 0x000fca0008400000 */
[----:B------:R-:W-:Y:S01]  /*23aa0*/  F2FP.SATFINITE.E4M3.F32.PACK_AB_MERGE_C R17, RZ, R8, RZ ;  /* 0x00000008ff11723e */ /* 0x000fe200048070ff */
[----:B------:R-:W-:Y:S01]  /*23ab0*/  FMUL R8, R81, UR47 ;  /* 0x0000002f51087c20 */ /* 0x000fe20008400000 */
[----:B------:R-:W-:-:S04]  /*23ac0*/  @!P6 IMAD R14, R11, 0x180, RZ ;  /* 0x000001800b0ee824 */ /* 0x000fc800078e02ff */
[----:B------:R-:W-:Y:S02]  /*23ad0*/  F2FP.SATFINITE.E4M3.F32.PACK_AB_MERGE_C R15, RZ, R8, RZ ;  /* 0x00000008ff0f723e */ /* 0x000fe400048070ff */
[----:B------:R-:W-:Y:S01]  /*23ae0*/  @!P6 IADD3.X R3, R3, R9, R14, P1, !PT ;  /* 0x000000090303e210 */ /* 0x000fe20000ffe40e */
[----:B------:R0:W-:Y:S04]  /*23af0*/  @!P0 STG.E.U8 desc[UR52][R4.64+0x39], R17 ;  /* 0x0000391104008986 */ /* 0x0001e8000c101134 */
[----:B------:R0:W-:Y:S01]  /*23b00*/  @!P5 STG.E.U8 desc[UR52][R6.64+0x30], R15 ;  /* 0x0000300f0600d986 */ /* 0x0001e2000c101134 */
[----:B------:R-:W-:-:S04]  /*23b10*/  LOP3.LUT P5, RZ, R12, 0x400000, RZ, 0xc0, !PT ;  /* 0x004000000cff7812 */ /* 0x000fc800078ac0ff */
[----:B------:R-:W-:Y:S01]  /*23b20*/  ISETP.LT.OR P5, PT, R28, 0x31, !P5 ;  /* 0x000000311c00780c */ /* 0x000fe20006fa1670 */
[----:B------:R-:W-:Y:S01]  /*23b30*/  BSSY B1, `(.L_x_60) ;  /* 0x0000018000017945 */ /* 0x000fe20003800000 */
[----:B------:R-:W-:Y:S02]  /*23b40*/  ISETP.NE.AND P3, PT, R66, RZ, PT ;  /* 0x000000ff4200720c */ /* 0x000fe40003f65270 */
[----:B------:R-:W-:Y:S01]  /*23b50*/  ISETP.NE.AND P2, PT, R58, RZ, PT ;  /* 0x000000ff3a00720c */ /* 0x000fe20003f45270 */
[----:B--2---:R-:W-:-:S05]  /*23b60*/  FMUL R8, R80, UR47 ;  /* 0x0000002f50087c20 */ /* 0x004fca0008400000 */
[----:B------:R-:W-:-:S05]  /*23b70*/  F2FP.SATFINITE.E4M3.F32.PACK_AB_MERGE_C R19, RZ, R8, RZ ;  /* 0x00000008ff13723e */ /* 0x000fca00048070ff */
[----:B------:R0:W-:Y:S01]  /*23b80*/  @!P6 STG.E.U8 desc[UR52][R2.64+0x31], R19 ;  /* 0x000031130200e986 */ /* 0x0001e2000c101134 */
[----:B---3--:R-:W-:Y:S01]  /*23b90*/  FMUL R8, R79, UR47 ;  /* 0x0000002f4f087c20 */ /* 0x008fe20008400000 */
[----:B------:R-:W-:Y:S02]  /*23ba0*/  ISETP.NE.AND P1, PT, R29, RZ, PT ;  /* 0x000000ff1d00720c */ /* 0x000fe40003f25270 */
[----:B------:R-:W-:Y:S02]  /*23bb0*/  ISETP.NE.AND P0, PT, R31, RZ, PT ;  /* 0x000000ff1f00720c */ /* 0x000fe40003f05270 */
[----:B------:R-:W-:Y:S01]  /*23bc0*/  F2FP.SATFINITE.E4M3.F32.PACK_AB_MERGE_C R21, RZ, R8, RZ ;  /* 0x00000008ff15723e */ /* 0x000fe200048070ff */
[----:B----4-:R-:W-:-:S05]  /*23bd0*/  FMUL R9, R78, UR47 ;  /* 0x0000002f4e097c20 */ /* 0x010fca0008400000 */
        /* <DEDUP_REMOVED lines=13> */
.L_x_61:
[----:B------:R-:W-:Y:S05]  /*23cb0*/  BSYNC B1 ;  /* 0x0000000000017941 */ /* 0x000fea0003800000 */
.L_x_60:
        /* <DEDUP_REMOVED lines=15> */
.L_x_63:
[----:B------:R-:W-:Y:S05]  /*23db0*/  BSYNC B1 ;  /* 0x0000000000017941 */ /* 0x000fea0003800000 */
.L_x_62:
        /* <DEDUP_REMOVED lines=47> */
.L_x_65:
[----:B------:R-:W-:Y:S05]  /*240b0*/  BSYNC B1 ;  /* 0x0000000000017941 */ /* 0x000fea0003800000 */
.L_x_64:
        /* <DEDUP_REMOVED lines=15> */
.L_x_67:
[----:B------:R-:W-:Y:S05]  /*241b0*/  BSYNC B1 ;  /* 0x0000000000017941 */ /* 0x000fea0003800000 */
.L_x_66:
        /* <DEDUP_REMOVED lines=28> */
[----:B------:R-:W-:Y:S01]  /*24380*/  IMAD.U32 R37, RZ, RZ, UR7 ;  /* 0x00000007ff257e24 */ /* 0x000fe2000f8e00ff */
        /* <DEDUP_REMOVED lines=14> */
[----:B------:R-:W-:Y:S02]  /*24470*/  ISETP.NE.AND P3, PT, R14, RZ, PT ;  /* 0x000000ff0e00720c */ /* 0x000fe40003f65270 */
[----:B------:R-:W0:Y:S02]  /*24480*/  @!P0 LDC.64 R14, c[0x0][0x5c0] ;  /* 0x00017000ff0e8b82 */ /* 0x000e240000000a00 */
        /* <DEDUP_REMOVED lines=18> */
[----:B------:R-:W0:Y:S08]  /*245b0*/  @!P0 LDC.64 R20, c[0x0][0x5c0] ;  /* 0x00017000ff148b82 */ /* 0x000e300000000a00 */
[----:B------:R-:W1:Y:S01]  /*245c0*/  @!P1 LDC.64 R34, c[0x0][0x5c0] ;  /* 0x00017000ff229b82 */ /* 0x000e620000000a00 */
        /* <DEDUP_REMOVED lines=19> */
[----:B------:R-:W-:Y:S02]  /*24700*/  ISETP.LT.OR P0, PT, R28, 0x41, !P2 ;  /* 0x000000411c00780c */ /* 0x000fe40005701670 */
[----:B-1----:R-:W-:Y:S02]  /*24710*/  @!P1 IADD3 R34, P5, P6, R24, UR11, R34 ;  /* 0x0000000b18229c10 */ /* 0x002fe4000febe022 */
[----:B------:R-:W-:Y:S02]  /*24720*/  P2R R72, PR, RZ, 0x1 ;  /* 0x00000001ff487803 */ /* 0x000fe40000000000 */
[----:B------:R-:W-:-:S07]  /*24730*/  @!P1 IADD3.X R35, R30, UR10, R35, P5, P6 ;  /* 0x0000000a1e239c10 */ /* 0x000fce000afec423 */
        /* <DEDUP_REMOVED lines=25> */
[----:B------:R-:W-:Y:S01]  /*248d0*/  @!P6 IADD3.X R42, R29, UR10, R30, P0, P1 ;  /* 0x0000000a1d2aec10 */ /* 0x000fe200087e241e */
[----:B------:R-:W-:Y:S01]  /*248e0*/  IMAD.U32 R29, RZ, RZ, UR8 ;  /* 0x00000008ff1d7e24 */ /* 0x000fe2000f8e00ff */
[----:B------:R-:W-:Y:S02]  /*248f0*/  ISETP.LT.OR P0, PT, R28, 0x4a, !P3 ;  /* 0x0000004a1c00780c */ /* 0x000fe40005f01670 */
[----:B------:R-:W-:Y:S02]  /*24900*/  LOP3.LUT P6, RZ, R12, 0x10000, RZ, 0xc0, !PT ;  /* 0x000100000cff7812 */ /* 0x000fe400078cc0ff */
[----:B------:R-:W-:Y:S02]  /*24910*/  ISETP.NE.AND P1, PT, R36, RZ, PT ;  /* 0x000000ff2400720c */ /* 0x000fe40003f25270 */
[----:B------:R-:W-:Y:S02]  /*24920*/  ISETP.LT.OR P3, PT, R28, 0x41, !P6 ;  /* 0x000000411c00780c */ /* 0x000fe40007761670 */
[----:B------:R-:W-:-:S05]  /*24930*/  P2R R67, PR, RZ, 0x1 ;  /* 0x00000001ff437803 */ /* 0x000fca0000000000 */
[----:B------:R-:W-:-:S04]  /*24940*/  @!P0 IADD3 R29, P4, P5, R29, UR11, R24 ;  /* 0x0000000b1d1d8c10 */ /* 0x000fc8000fd9e018 */
[----:B------:R-:W-:Y:S02]  /*24950*/  @!P0 IADD3.X R40, R37, UR10, R30, P4, P5 ;  /* 0x0000000a25288c10 */ /* 0x000fe4000a7ea41e */
[----:B------:R-:W0:Y:S01]  /*24960*/  @!P3 LDC.64 R36, c[0x0][0x5c0] ;  /* 0x00017000ff24bb82 */ /* 0x000e220000000a00 */
[----:B------:R-:W-:Y:S02]  /*24970*/  ISETP.LT.OR P0, PT, R28, 0x42, !P6 ;  /* 0x000000421c00780c */ /* 0x000fe40007701670 */
[----:B------:R-:W-:Y:S02]  /*24980*/  F2FP.SATFINITE.E4M3.F32.PACK_AB_MERGE_C R39, RZ, R38, RZ ;  /* 0x00000026ff27723e */ /* 0x000fe400048070ff */
[----:B0-----:R-:W-:-:S05]  /*24990*/  @!P3 IADD3 R36, P4, R24, R36, RZ ;  /* 0x000000241824b210 */ /* 0x001fca0007f9e0ff */
[----:B------:R-:W-:-:S05]  /*249a0*/  @!P3 IMAD.X R37, R30, 0x1, R37, P4 ;  /* 0x000000011e25b824 */ /* 0x000fca00020e0625 */
[----:B------:R0:W-:Y:S01]  /*249b0*/  @!P3 STG.E.U8 desc[UR52][R36.64+0x40], R39 ;  /* 0x000040272400b986 */ /* 0x0001e2000c101134 */
[----:B---3--:R-:W-:-:S03]  /*249c0*/  FMUL R38, R80, UR47 ;  /* 0x0000002f50267c20 */ /* 0x008fc60008400000 */
[----:B------:R-:W2:Y:S01]  /*249d0*/  LDL.LU R80, [R1+0x200] ;  /* 0x0002000001507983 */ /* 0x000ea20000300800 */
[----:B------:R-:W-:Y:S01]  /*249e0*/  ISETP.NE.AND P5, PT, R51, RZ, PT ;  /* 0x000000ff3300720c */ /* 0x000fe20003fa5270 */
[----:B0-----:R-:W0:Y:S01]  /*249f0*/  @!P0 LDC.64 R36, c[0x0][0x5c0] ;  /* 0x00017000ff248b82 */ /* 0x001e220000000a00 */
        /* <DEDUP_REMOVED lines=9> */
[----:B0-----:R-:W-:Y:S02]  /*24a90*/  FMUL R36, R78, UR47 ;  /* 0x0000002f4e247c20 */ /* 0x001fe40008400000 */
[----:B------:R-:W5:Y:S01]  /*24aa0*/  LDL.LU R78, [R1+0x20c] ;  /* 0x00020c00014e7983 */ /* 0x000f620000300800 */
[----:B------:R-:W-:Y:S02]  /*24ab0*/  ISETP.LT.OR P0, PT, R28, 0x49, !P6 ;  /* 0x000000491c00780c */ /* 0x000fe40007701670 */
[----:B------:R-:W-:Y:S02]  /*24ac0*/  ISETP.NE.AND P4, PT, R55, RZ, PT ;  /* 0x000000ff3700720c */ /* 0x000fe40003f85270 */
[----:B------:R-:W-:-:S09]  /*24ad0*/  F2FP.SATFINITE.E4M3.F32.PACK_AB_MERGE_C R55, RZ, R38, RZ ;  /* 0x00000026ff37723e */ /* 0x000fd200048070ff */
[----:B------:R-:W0:Y:S01]  /*24ae0*/  @!P0 LDC.64 R38, c[0x0][0x5c0] ;  /* 0x00017000ff268b82 */ /* 0x000e220000000a00 */
[----:B------:R-:W-:Y:S04]  /*24af0*/  @!P2 STG.E.U8 desc[UR52][R2.64+0x40], R53 ;  /* 0x000040350200a986 */ /* 0x000fe8000c101134 */
[----:B------:R1:W-:Y:S02]  /*24b00*/  @!P1 STG.E.U8 desc[UR52][R4.64+0x41], R55 ;  /* 0x0000413704009986 */ /* 0x0003e4000c101134 */
[----:B-1----:R-:W-:Y:S02]  /*24b10*/  FMUL R4, R82, UR47 ;  /* 0x0000002f52047c20 */ /* 0x002fe40008400000 */
[----:B------:R-:W5:Y:S03]  /*24b20*/  LDL.LU R82, [R1+0x210] ;  /* 0x0002100001527983 */ /* 0x000f660000300800 */
[----:B------:R-:W-:Y:S01]  /*24b30*/  F2FP.SATFINITE.E4M3.F32.PACK_AB_MERGE_C R5, RZ, R4, RZ ;  /* 0x00000004ff05723e */ /* 0x000fe200048070ff */
[----:B------:R-:W-:Y:S01]  /*24b40*/  FMUL R4, R81, UR47 ;  /* 0x0000002f51047c20 */ /* 0x000fe20008400000 */
[----:B0-----:R-:W-:Y:S01]  /*24b50*/  @!P0 IADD3 R38, P3, R24, R38, RZ ;  /* 0x0000002618268210 */ /* 0x001fe20007f7e0ff */
[----:B------:R-:W5:Y:S01]  /*24b60*/  LDL.LU R81, [R1+0x214] ;  /* 0x0002140001517983 */ /* 0x000f620000300800 */
[----:B------:R-:W-:-:S02]  /*24b70*/  F2FP.SATFINITE.E4M3.F32.PACK_AB_MERGE_C R37, RZ, R36, RZ ;  /* 0x00000024ff25723e */ /* 0x000fc400048070ff */
[----:B------:R-:W-:Y:S01]  /*24b80*/  F2FP.SATFINITE.E4M3.F32.PACK_AB_MERGE_C R51, RZ, R4, RZ ;  /* 0x00000004ff33723e */ /* 0x000fe200048070ff */
[----:B------:R-:W-:-:S05]  /*24b90*/  @!P0 IMAD.X R39, R30, 0x1, R39, P3 ;  /* 0x000000011e278824 */ /* 0x000fca00018e0627 */
[----:B------:R0:W-:Y:S01]  /*24ba0*/  @!P0 STG.E.U8 desc[UR52][R38.64+0x48], R37 ;  /* 0x0000482526008986 */ /* 0x0001e2000c101134 */
[----:B--2---:R-:W-:-:S03]  /*24bb0*/  FMUL R4, R80, UR47 ;  /* 0x0000002f50047c20 */ /* 0x004fc60008400000 */
[----:B------:R-:W2:Y:S02]  /*24bc0*/  LDL.LU R80, [R1+0x218] ;  /* 0x0002180001507983 */ /* 0x000ea40000300800 */
[----:B0-----:R-:W-:Y:S01]  /*24bd0*/  F2FP.SATFINITE.E4M3.F32.PACK_AB_MERGE_C R37, RZ, R4, RZ ;  /* 0x00000004ff25723e */ /* 0x001fe200048070ff */
[----:B---3--:R-:W-:-:S05]  /*24be0*/  FMUL R4, R83, UR47 ;  /* 0x0000002f53047c20 */ /* 0x008fca0008400000 */
[----:B------:R-:W-:Y:S01]  /*24bf0*/  F2FP.SATFINITE.E4M3.F32.PACK_AB_MERGE_C R39, RZ, R4, RZ ;  /* 0x00000004ff27723e */ /* 0x000fe200048070ff */
[----:B----4-:R-:W-:Y:S02]  /*24c00*/  FMUL R4, R79, UR47 ;  /* 0x0000002f4f047c20 */ /* 0x010fe40008400000 */
[----:B------:R-:W3:Y:S04]  /*24c10*/  LDL.LU R79, [R1+0x21c] ;  /* 0x00021c00014f7983 */ /* 0x000ee80000300800 */
[----:B------:R-:W4:Y:S01]  /*24c20*/  LDL.LU R83, [R1+0x220] ;  /* 0x0002200001537983 */ /* 0x000f220000300800 */
[----:B------:R-:W-:Y:S01]  /*24c30*/  F2FP.SATFINITE.E4M3.F32.PACK_AB_MERGE_C R53, RZ, R4, RZ ;  /* 0x00000004ff35723e */ /* 0x000fe200048070ff */
[----:B-----5:R-:W-:Y:S02]  /*24c40*/  FMUL R4, R78, UR47 ;  /* 0x0000002f4e047c20 */ /* 0x020fe40008400000 */
[----:B------:R-:W5:Y:S01]  /*24c50*/  LDL.LU R78, [R1+0x224] ;  /* 0x00022400014e7983 */ /* 0x000f620000300800 */
[----:B------:R-:W-:-:S13]  /*24c60*/  ISETP.LT.OR P3, PT, R28, 0x4a, !P6 ;  /* 0x0000004a1c00780c */ /* 0x000fda0007761670 */
[----:B------:R-:W0:Y:S02]  /*24c70*/  @!P3 LDC.64 R2, c[0x0][0x5c0] ;  /* 0x00017000ff02bb82 */ /* 0x000e240000000a00 */
[----:B0-----:R-:W-:-:S05]  /*24c80*/  @!P3 IADD3 R2, P6, R24, R2, RZ ;  /* 0x000000021802b210 */ /* 0x001fca0007fde0ff */
[----:B------:R-:W-:-:S05]  /*24c90*/  @!P3 IMAD.X R3, R30, 0x1, R3, P6 ;  /* 0x000000011e03b824 */ /* 0x000fca00030e0603 */
[----:B------:R0:W-:Y:S01]  /*24ca0*/  @!P3 STG.E.U8 desc[UR52][R2.64+0x49], R5 ;  /* 0x000049050200b986 */ /* 0x0001e2000c101134 */
[----:B------:R-:W-:-:S04]  /*24cb0*/  ISETP.NE.AND P3, PT, R74, RZ, PT ;  /* 0x000000ff4a00720c */ /* 0x000fc80003f65270 */
[----:B------:R-:W-:Y:S02]  /*24cc0*/  P2R R36, PR, RZ, 0x8 ;  /* 0x00000008ff247803 */ /* 0x000fe40000000000 */
[----:B------:R-:W-:Y:S02]  /*24cd0*/  ISETP.NE.AND P3, PT, R72, RZ, PT ;  /* 0x000000ff4800720c */ /* 0x000fe40003f65270 */
[----:B------:R-:W-:Y:S01]  /*24ce0*/  ISETP.NE.AND P0, PT, R73, RZ, PT ;  /* 0x000000ff4900720c */ /* 0x000fe20003f05270 */
[----:B------:R1:W-:Y:S01]  /*24cf0*/  @!P5 STG.E.U8 desc[UR52][R6.64+0x48], R51 ;  /* 0x000048330600d986 */ /* 0x0003e2000c101134 */
[----:B------:R-:W-:-:S09]  /*24d00*/  ISETP.NE.AND P2, PT, R70, RZ, PT ;  /* 0x000000ff4600720c */ /* 0x000fd20003f45270 */
[----:B0-----:R-:W0:Y:S01]  /*24d10*/  @!P3 LDC.64 R2, c[0x0][0x5c0] ;  /* 0x00017000ff02bb82 */ /* 0x001e220000000a00 */
[----:B------:R-:W-:Y:S02]  /*24d20*/  ISETP.NE.AND P1, PT, R71, RZ, PT ;  /* 0x000000ff4700720c */ /* 0x000fe40003f25270 */
[----:B-1----:R-:W-:-:S05]  /*24d30*/  F2FP.SATFINITE.E4M3.F32.PACK_AB_MERGE_C R7, RZ, R4, RZ ;  /* 0x00000004ff07723e */ /* 0x002fca00048070ff */
[----:B------:R-:W1:Y:S01]  /*24d40*/  @!P0 LDC.64 R4, c[0x0][0x5c0] ;  /* 0x00017000ff048b82 */ /* 0x000e620000000a00 */
[----:B------:R-:W-:Y:S01]  /*24d50*/  FMUL R6, R82, UR47 ;  /* 0x0000002f52067c20 */ /* 0x000fe20008400000 */
[----:B------:R0:W-:Y:S04]  /*24d60*/  @!P4 STG.E.U8 desc[UR52][R8.64+0x49], R37 ;  /* 0x000049250800c986 */ /* 0x0001e8000c101134 */
[----:B------:R-:W5:Y:S04]  /*24d70*/  LDL.LU R82, [R1+0x228] ;  /* 0x0002280001527983 */ /* 0x000f680000300800 */
[----:B------:R1:W-:Y:S04]  /*24d80*/  @!P2 STG.E.U8 desc[UR52][R14.64+0x40], R39 ;  /* 0x000040270e00a986 */ /* 0x0003e8000c101134 */
[----:B------:R-:W-:Y:S01]  /*24d90*/  @!P1 STG.E.U8 desc[UR52][R16.64+0x41], R53 ;  /* 0x0000413510009986 */ /* 0x000fe2000c101134 */
[----:B0-----:R-:W-:-:S02]  /*24da0*/  F2FP.SATFINITE.E4M3.F32.PACK_AB_MERGE_C R9, RZ, R6, RZ ;  /* 0x00000006ff09723e */ /* 0x001fc400048070ff */
[----:B------:R-:W-:Y:S01]  /*24db0*/  @!P3 IADD3 R2, P1, R57, R2, RZ ;  /* 0x000000023902b210 */ /* 0x000fe20007f3e0ff */
[----:B------:R-:W-:Y:S02]  /*24dc0*/  FMUL R6, R81, UR47 ;  /* 0x0000002f51067c20 */ /* 0x000fe40008400000 */
[----:B------:R-:W5:Y:S02]  /*24dd0*/  LDL.LU R81, [R1+0x22c] ;  /* 0x00022c0001517983 */ /* 0x000f640000300800 */
[----:B------:R-:W-:Y:S01]  /*24de0*/  @!P3 IMAD.X R3, R56, 0x1, R3, P1 ;  /* 0x000000013803b824 */ /* 0x000fe200008e0603 */
[----:B-1----:R-:W-:-:S04]  /*24df0*/  F2FP.SATFINITE.E4M3.F32.PACK_AB_MERGE_C R15, RZ, R6, RZ ;  /* 0x00000006ff0f723e */ /* 0x002fc800048070ff */
[----:B------:R0:W-:Y:S01]  /*24e00*/  @!P3 STG.E.U8 desc[UR52][R2.64+0x40], R7 ;  /* 0x000040070200b986 */ /* 0x0001e2000c101134 */
[----:B------:R-:W-:Y:S02]  /*24e10*/  @!P0 IADD3 R4, P3, R59, R4, RZ ;  /* 0x000000043b048210 */ /* 0x000fe40007f7e0ff */
[----:B------:R-:W-:-:S03]  /*24e20*/  ISETP.NE.AND P6, PT, R75, RZ, PT ;  /* 0x000000ff4b00720c */ /* 0x000fc60003fc5270 */
[----:B------:R-:W-:Y:S01]  /*24e30*/  @!P0 IMAD.X R5, R58, 0x1, R5, P3 ;  /* 0x000000013a058824 */ /* 0x000fe200018e0605 */
[----:B------:R-:W-:-:S04]  /*24e40*/  ISETP.NE.AND P3, PT, R36, RZ, PT ;  /* 0x000000ff2400720c */ /* 0x000fc80003f65270 */
[----:B------:R1:W-:Y:S09]  /*24e50*/  @!P0 STG.E.U8 desc[UR52][R4.64+0x41], R9 ;  /* 0x0000410904008986 */ /* 0x0003f2000c101134 */
[----:B------:R-:W-:Y:S01]  /*24e60*/  @!P3 STG.E.U8 desc[UR52][R18.64+0x48], R15 ;  /* 0x0000480f1200b986 */ /* 0x000fe2000c101134 */
[----:B--2---:R-:W-:-:S03]  /*24e70*/  FMUL R6, R80, UR47 ;  /* 0x0000002f50067c20 */ /* 0x004fc60008400000 */
[----:B------:R-:W2:Y:S02]  /*24e80*/  LDL.LU R80, [R1+0x230] ;  /* 0x0002300001507983 */ /* 0x000ea40000300800 */
[----:B0-----:R-:W-:Y:S01]  /*24e90*/  F2FP.SATFINITE.E4M3.F32.PACK_AB_MERGE_C R7, RZ, R6, RZ ;  /* 0x00000006ff07723e */ /* 0x001fe200048070ff */
[----:B---3--:R-:W-:-:S04]  /*24ea0*/  FMUL R6, R79, UR47 ;  /* 0x0000002f4f067c20 */ /* 0x008fc80008400000 */
[----:B------:R0:W-:Y:S01]  /*24eb0*/  @!P6 STG.E.U8 desc[UR52][R20.64+0x49], R7 ;  /* 0x000049071400e986 */ /* 0x0001e2000c101134 */
[----:B-1----:R-:W-:Y:S01]  /*24ec0*/  F2FP.SATFINITE.E4M3.F32.PACK_AB_MERGE_C R9, RZ, R6, RZ ;  /* 0x00000006ff09723e */ /* 0x002fe200048070ff */
[----:B----4-:R-:W-:Y:S02]  /*24ed0*/  FMUL R6, R83, UR47 ;  /* 0x0000002f53067c20 */ /* 0x010fe40008400000 */
[----:B------:R-:W3:Y:S03]  /*24ee0*/  LDL.LU R79, [R1+0x234] ;  /* 0x00023400014f7983 */ /* 0x000ee60000300800 */
[----:B0-----:R-:W-:Y:S01]  /*24ef0*/  F2FP.SATFINITE.E4M3.F32.PACK_AB_MERGE_C R7, RZ, R6, RZ ;  /* 0x00000006ff07723e */ /* 0x001fe200048070ff */
[----:B-----5:R-:W-:Y:S02]  /*24f00*/  FMUL R6, R78, UR47 ;  /* 0x0000002f4e067c20 */ /* 0x020fe40008400000 */
[----:B------:R-:W4:Y:S01]  /*24f10*/  LDL.LU R78, [R1+0x238] ;  /* 0x00023800014e7983 */ /* 0x000f220000300800 */
[----:B------:R-:W-:-:S03]  /*24f20*/  ISETP.NE.AND P5, PT, R76, RZ, PT ;  /* 0x000000ff4c00720c */ /* 0x000fc60003fa5270 */
[----:B------:R-:W5:Y:S01]  /*24f30*/  LDL.LU R83, [R1+0x23c] ;  /* 0x00023c0001537983 */ /* 0x000f620000300800 */
[----:B------:R-:W-:-:S09]  /*24f40*/  ISETP.NE.AND P4, PT, R77, RZ, PT ;  /* 0x000000ff4d00720c */ /* 0x000fd20003f85270 */
[----:B------:R-:W0:Y:S08]  /*24f50*/  @!P5 LDC.64 R2, c[0x0][0x5c0] ;  /* 0x00017000ff02db82 */ /* 0x000e300000000a00 */
[----:B------:R-:W1:Y:S01]  /*24f60*/  @!P4 LDC.64 R4, c[0x0][0x5c0] ;  /* 0x00017000ff04cb82 */ /* 0x000e620000000a00 */
[----:B------:R-:W-:Y:S02]  /*24f70*/  F2FP.SATFINITE.E4M3.F32.PACK_AB_MERGE_C R15, RZ, R6, RZ ;  /* 0x00000006ff0f723e */ /* 0x000fe400048070ff */
[----:B0-----:R-:W-:-:S05]  /*24f80*/  @!P5 IADD3 R2, P6, R47, R2, RZ ;  /* 0x000000022f02d210 */ /* 0x001fca0007fde0ff */
[----:B------:R-:W-:-:S05]  /*24f90*/  @!P5 IMAD.X R3, R50, 0x1, R3, P6 ;  /* 0x000000013203d824 */ /* 0x000fca00030e0603 */
[----:B------:R0:W-:Y:S01]  /*24fa0*/  @!P5 STG.E.U8 desc[UR52][R2.64+0x48], R9 ;  /* 0x000048090200d986 */ /* 0x0001e2000c101134 */
[----:B-1----:R-:W-:-:S05]  /*24fb0*/  @!P4 IADD3 R4, P5, R45, R4, RZ ;  /* 0x000000042d04c210 */ /* 0x002fca0007fbe0ff */
[----:B------:R-:W-:-:S05]  /*24fc0*/  @!P4 IMAD.X R5, R48, 0x1, R5, P5 ;  /* 0x000000013005c824 */ /* 0x000fca00028e0605 */
[----:B------:R1:W-:Y:S01]  /*24fd0*/  @!P4 STG.E.U8 desc[UR52][R4.64+0x49], R7 ;  /* 0x000049070400c986 */ /* 0x0003e2000c101134 */
[----:B------:R-:W-:Y:S01]  /*24fe0*/  ISETP.NE.AND P2, PT, R65, RZ, PT ;  /* 0x000000ff4100720c */ /* 0x000fe20003f45270 */
[----:B------:R-:W-:Y:S02]  /*24ff0*/  FMUL R6, R82, UR47 ;  /* 0x0000002f52067c20 */ /* 0x000fe40008400000 */
[----:B------:R-:W5:Y:S03]  /*25000*/  LDL.LU R82, [R1+0x240] ;  /* 0x0002400001527983 */ /* 0x000f660000300800 */
[----:B0-----:R-:W-:Y:S01]  /*25010*/  F2FP.SATFINITE.E4M3.F32.PACK_AB_MERGE_C R9, RZ, R6, RZ ;  /* 0x00000006ff09723e */ /* 0x001fe200048070ff */
[----:B------:R-:W-:Y:S02]  /*25020*/  FMUL R6, R81, UR47 ;  /* 0x0000002f51067c20 */ /* 0x000fe40008400000 */
[----:B------:R-:W5:Y:S03]  /*25030*/  LDL.LU R81, [R1+0x244] ;  /* 0x0002440001517983 */ /* 0x000f660000300800 */
[----:B-1----:R-:W-:-:S02]  /*25040*/  F2FP.SATFINITE.E4M3.F32.PACK_AB_MERGE_C R7, RZ, R6, RZ ;  /* 0x00000006ff07723e */ /* 0x002fc400048070ff */
[----:B------:R-:W-:Y:S01]  /*25050*/  ISETP.NE.AND P1, PT, R66, RZ, PT ;  /* 0x000000ff4200720c */ /* 0x000fe20003f25270 */
[----:B------:R-:W-:-:S12]  /*25060*/  @!P2 STG.E.U8 desc[UR52][R22.64+0x40], R15 ;  /* 0x0000400f1600a986 */ /* 0x000fd8000c101134 */
[----:B------:R0:W-:Y:S01]  /*25070*/  @!P1 STG.E.U8 desc[UR52][R26.64+0x41], R9 ;  /* 0x000041091a009986 */ /* 0x0001e2000c101134 */
[----:B------:R-:W-:Y:S02]  /*25080*/  ISETP.NE.AND P4, PT, R63, RZ, PT ;  /* 0x000000ff3f00720c */ /* 0x000fe40003f85270 */
[----:B------:R-:W-:-:S11]  /*25090*/  ISETP.NE.AND P5, PT, R64, RZ, PT ;  /* 0x000000ff4000720c */ /* 0x000fd60003fa5270 */
[----:B------:R-:W1:Y:S08]  /*250a0*/  @!P4 LDC.64 R2, c[0x0][0x5c0] ;  /* 0x00017000ff02cb82 */ /* 0x000e700000000a00 */
[----:B------:R-:W1:Y:S01]  /*250b0*/  @!P5 LDC.64 R4, c[0x0][0x5c0] ;  /* 0x00017000ff04db82 */ /* 0x000e620000000a00 */
[----:B--2---:R-:W-:Y:S02]  /*250c0*/  FMUL R6, R80, UR47 ;  /* 0x0000002f50067c20 */ /* 0x004fe40008400000 */
[----:B------:R-:W2:Y:S03]  /*250d0*/  LDL.LU R80, [R1+0x248] ;  /* 0x0002480001507983 */ /* 0x000ea60000300800 */
[----:B0-----:R-:W-:Y:S01]  /*250e0*/  F2FP.SATFINITE.E4M3.F32.PACK_AB_MERGE_C R9, RZ, R6, RZ ;  /* 0x00000006ff09723e */ /* 0x001fe200048070ff */
[----:B---3--:R-:W-:-:S02]  /*250f0*/  FMUL R6, R79, UR47 ;  /* 0x0000002f4f067c20 */ /* 0x008fc40008400000 */
[----:B------:R-:W3:Y:S01]  /*25100*/  LDL.LU R79, [R1+0x24c] ;  /* 0x00024c00014f7983 */ /* 0x000ee20000300800 */
[----:B----4-:R-:W-:-:S03]  /*25110*/  FMUL R8, R78, UR47 ;  /* 0x0000002f4e087c20 */ /* 0x010fc60008400000 */
[----:B------:R-:W4:Y:S01]  /*25120*/  LDL.LU R78, [R1+0x250] ;  /* 0x00025000014e7983 */ /* 0x000f220000300800 */
[----:B------:R-:W-:Y:S02]  /*25130*/  ISETP.NE.AND P6, PT, R69, RZ, PT ;  /* 0x000000ff4500720c */ /* 0x000fe40003fc5270 */
[----:B-1----:R-:W-:Y:S02]  /*25140*/  @!P4 IADD3 R2, P1, R43, R2, RZ ;  /* 0x000000022b02c210 */ /* 0x002fe40007f3e0ff */
[----:B------:R-:W-:-:S03]  /*25150*/  ISETP.NE.AND P0, PT, R67, RZ, PT ;  /* 0x000000ff4300720c */ /* 0x000fc60003f05270 */
[----:B------:R-:W-:-:S05]  /*25160*/  @!P4 IMAD.X R3, R46, 0x1, R3, P1 ;  /* 0x000000012e03c824 */ /* 0x000fca00008e0603 */
[----:B------:R0:W-:Y:S01]  /*25170*/  @!P4 STG.E.U8 desc[UR52][R2.64+0x40], R7 ;  /* 0x000040070200c986 */ /* 0x0001e2000c101134 */
[----:B------:R-:W-:Y:S01]  /*25180*/  @!P5 IADD3 R4, P4, R41, R4, RZ ;  /* 0x000000042904d210 */ /* 0x000fe20007f9e0ff */
[----:B------:R-:W1:Y:S01]  /*25190*/  @!P6 LDC.64 R16, c[0x0][0x5c0] ;  /* 0x00017000ff10eb82 */ /* 0x000e620000000a00 */
[----:B------:R-:W-:-:S03]  /*251a0*/  F2FP.SATFINITE.E4M3.F32.PACK_AB_MERGE_C R15, RZ, R6, RZ ;  /* 0x00000006ff0f723e */ /* 0x000fc600048070ff */
[----:B------:R-:W-:-:S04]  /*251b0*/  @!P5 IMAD.X R5, R44, 0x1, R5, P4 ;  /* 0x000000012c05d824 */ /* 0x000fc800020e0605 */
[----:B0-----:R-:W0:Y:S01]  /*251c0*/  @!P0 LDC.64 R6, c[0x0][0x5c0] ;  /* 0x00017000ff068b82 */ /* 0x001e220000000a00 */
[----:B------:R-:W-:Y:S01]  /*251d0*/  @!P5 STG.E.U8 desc[UR52][R4.64+0x41], R9 ;  /* 0x000041090400d986 */ /* 0x000fe2000c101134 */
[----:B------:R-:W-:Y:S02]  /*251e0*/  ISETP.NE.AND P5, PT, R60, RZ, PT ;  /* 0x000000ff3c00720c */ /* 0x000fe40003fa5270 */
[----:B------:R-:W-:-:S11]  /*251f0*/  ISETP.NE.AND P4, PT, R54, RZ, PT ;  /* 0x000000ff3600720c */ /* 0x000fd60003f85270 */
[----:B------:R0:W-:Y:S01]  /*25200*/  @!P5 STG.E.U8 desc[UR52][R32.64+0x48], R15 ;  /* 0x0000480f2000d986 */ /* 0x0001e2000c101134 */
[----:B-1----:R-:W-:-:S05]  /*25210*/  @!P6 IADD3 R2, P5, R31, R16, RZ ;  /* 0x000000101f02e210 */ /* 0x002fca0007fbe0ff */
[----:B------:R-:W-:Y:S01]  /*25220*/  @!P6 IMAD.X R3, R42, 0x1, R17, P5 ;  /* 0x000000012a03e824 */ /* 0x000fe200028e0611 */
[----:B0-----:R-:W-:-:S05]  /*25230*/  @!P0 IADD3 R6, P5, R29, R6, RZ ;  /* 0x000000061d068210 */ /* 0x001fca0007fbe0ff */
[----:B------:R-:W-:Y:S01]  /*25240*/  @!P0 IMAD.X R7, R40, 0x1, R7, P5 ;  /* 0x0000000128078824 */ /* 0x000fe200028e0607 */
[----:B------:R-:W-:Y:S02]  /*25250*/  ISETP.LT.OR P5, PT, R28, 0x41, !P4 ;  /* 0x000000411c00780c */ /* 0x000fe400067a1670 */
[----:B------:R-:W-:-:S11]  /*25260*/  ISETP.NE.AND P1, PT, R61, RZ, PT ;  /* 0x000000ff3d00720c */ /* 0x000fd60003f25270 */
[----:B------:R-:W0:Y:S01]  /*25270*/  @!P5 LDC.64 R14, c[0x0][0x5c0] ;  /* 0x00017000ff0edb82 */ /* 0x000e220000000a00 */
[----:B------:R-:W-:Y:S02]  /*25280*/  @!P5 IMAD.MOV.U32 R4, RZ, RZ, R24 ;  /* 0x000000ffff04d224 */ /* 0x000fe400078e0018 */
[----:B------:R-:W-:Y:S01]  /*25290*/  @!P5 IMAD.MOV.U32 R5, RZ, RZ, R30 ;  /* 0x000000ffff05d224 */ /* 0x000fe200078e001e */
[----:B------:R-:W-:Y:S01]  /*252a0*/  F2FP.SATFINITE.E4M3.F32.PACK_AB_MERGE_C R9, RZ, R8, RZ ;  /* 0x00000008ff09723e */ /* 0x000fe200048070ff */
[----:B------:R-:W-:-:S04]  /*252b0*/  @!P5 IMAD.WIDE.U32 R4, R10, 0x180, R4 ;  /* 0x000001800a04d825 */ /* 0x000fc800078e0004 */
[----:B------:R-:W-:Y:S01]  /*252c0*/  @!P1 STG.E.U8 desc[UR52][R34.64+0x49], R9 ;  /* 0x0000490922009986 */ /* 0x000fe2000c101134 */
[----:B------:R-:W-:Y:S01]  /*252d0*/  @!P5 IMAD R8, R11, 0x180, RZ ;  /* 0x000001800b08d824 */ /* 0x000fe200078e02ff */
[----:B0-----:R-:W-:-:S04]  /*252e0*/  @!P5 IADD3 R4, P1, R4, R14, RZ ;  /* 0x0000000e0404d210 */ /* 0x001fc80007f3e0ff */
[----:B------:R-:W-:Y:S01]  /*252f0*/  @!P5 IADD3.X R5, R15, R5, R8, P1, !PT ;  /* 0x000000050f05d210 */ /* 0x000fe20000ffe408 */
[----:B-----5:R-:W-:-:S05]  /*25300*/  FMUL R8, R83, UR47 ;  /* 0x0000002f53087c20 */ /* 0x020fca0008400000 */
[----:B------:R-:W-:-:S05]  /*25310*/  F2FP.SATFINITE.E4M3.F32.PACK_AB_MERGE_C R15, RZ, R8, RZ ;  /* 0x00000008ff0f723e */ /* 0x000fca00048070ff */
[----:B------:R0:W-:Y:S01]  /*25320*/  @!P6 STG.E.U8 desc[UR52][R2.64+0x48], R15 ;  /* 0x0000480f0200e986 */ /* 0x0001e2000c101134 */
[----:B------:R-:W-:-:S13]  /*25330*/  ISETP.LT.OR P6, PT, R28, 0x42, !P4 ;  /* 0x000000421c00780c */ /* 0x000fda00067c1670 */
[----:B------:R-:W1:Y:S01]  /*25340*/  @!P6 LDC.64 R16, c[0x0][0x5c0] ;  /* 0x00017000ff10eb82 */ /* 0x000e620000000a00 */
[----:B0-----:R-:W-:Y:S02]  /*25350*/  @!P6 IMAD.MOV.U32 R2, RZ, RZ, R24 ;  /* 0x000000ffff02e224 */ /* 0x001fe400078e0018 */
[----:B------:R-:W-:Y:S02]  /*25360*/  @!P6 IMAD.MOV.U32 R3, RZ, RZ, R30 ;  /* 0x000000ffff03e224 */ /* 0x000fe400078e001e */
[----:B------:R-:W-:-:S04]  /*25370*/  @!P6 IMAD.WIDE.U32 R8, R10, 0x180, R2 ;  /* 0x000001800a08e825 */ /* 0x000fc800078e0002 */
[----:B------:R-:W-:Y:S01]  /*25380*/  FMUL R2, R81, UR47 ;  /* 0x0000002f51027c20 */ /* 0x000fe20008400000 */
[----:B------:R-:W-:-:S04]  /*25390*/  @!P6 IMAD R14, R11, 0x180, RZ ;  /* 0x000001800b0ee824 */ /* 0x000fc800078e02ff */
[----:B------:R-:W-:Y:S02]  /*253a0*/  F2FP.SATFINITE.E4M3.F32.PACK_AB_MERGE_C R15, RZ, R2, RZ ;  /* 0x00000002ff0f723e */ /* 0x000fe400048070ff */
[----:B-1----:R-:W-:-:S04]  /*253b0*/  @!P6 IADD3 R8, P1, R8, R16, RZ ;  /* 0x000000100808e210 */ /* 0x002fc80007f3e0ff */
[----:B------:R-:W-:Y:S01]  /*253c0*/  @!P6 IADD3.X R9, R17, R9, R14, P1, !PT ;  /* 0x000000091109e210 */ /* 0x000fe20000ffe40e */
[----:B------:R-:W-:-:S05]  /*253d0*/  FMUL R14, R82, UR47 ;  /* 0x0000002f520e7c20 */ /* 0x000fca0008400000 */
[----:B------:R-:W-:-:S05]  /*253e0*/  F2FP.SATFINITE.E4M3.F32.PACK_AB_MERGE_C R17, RZ, R14, RZ ;  /* 0x0000000eff11723e */ /* 0x000fca00048070ff */
[----:B------:R0:W-:Y:S04]  /*253f0*/  @!P0 STG.E.U8 desc[UR52][R6.64+0x49], R17 ;  /* 0x0000491106008986 */ /* 0x0001e8000c101134 */
[----:B------:R0:W-:Y:S01]  /*25400*/  @!P5 STG.E.U8 desc[UR52][R4.64+0x40], R15 ;  /* 0x0000400f0400d986 */ /* 0x0001e2000c101134 */
[----:B------:R-:W-:-:S04]  /*25410*/  LOP3.LUT P5, RZ, R12, 0x400000, RZ, 0xc0, !PT ;  /* 0x004000000cff7812 */ /* 0x000fc800078ac0ff */
[----:B------:R-:W-:Y:S01]  /*25420*/  ISETP.LT.OR P5, PT, R28, 0x41, !P5 ;  /* 0x000000411c00780c */ /* 0x000fe20006fa1670 */
[----:B------:R-:W-:Y:S01]  /*25430*/  BSSY B1, `(.L_x_68) ;  /* 0x0000018000017945 */ /* 0x000fe20003800000 */
[----:B------:R-:W-:Y:S02]  /*25440*/  ISETP.NE.AND P3, PT, R68, RZ, PT ;  /* 0x000000ff4400720c */ /* 0x000fe40003f65270 */
[----:B------:R-:W-:Y:S02]  /*25450*/  ISETP.NE.AND P2, PT, R62, RZ, PT ;  /* 0x000000ff3e00720c */ /* 0x000fe40003f45270 */
[----:B------:R-:W-:Y:S02]  /*25460*/  ISETP.NE.AND P1, PT, R52, RZ, PT ;  /* 0x000000ff3400720c */ /* 0x000fe40003f25270 */
[----:B------:R-:W-:Y:S01]  /*25470*/  ISETP.NE.AND P0, PT, R49, RZ, PT ;  /* 0x000000ff3100720c */ /* 0x000fe20003f05270 */
[----:B--2---:R-:W-:-:S05]  /*25480*/  FMUL R2, R80, UR47 ;  /* 0x0000002f50027c20 */ /* 0x004fca0008400000 */
[----:B------:R-:W-:-:S05]  /*25490*/  F2FP.SATFINITE.E4M3.F32.PACK_AB_MERGE_C R19, RZ, R2, RZ ;  /* 0x00000002ff13723e */ /* 0x000fca00048070ff */
[----:B------:R0:W-:Y:S01]  /*254a0*/  @!P6 STG.E.U8 desc[UR52][R8.64+0x41], R19 ;  /* 0x000041130800e986 */ /* 0x0001e2000c101134 */
[----:B---3--:R-:W-:-:S05]  /*254b0*/  FMUL R2, R79, UR47 ;  /* 0x0000002f4f027c20 */ /* 0x008fca0008400000 */
        /* <DEDUP_REMOVED lines=15> */
.L_x_69:
[----:B------:R-:W-:Y:S05]  /*255b0*/  BSYNC B1 ;  /* 0x0000000000017941 */ /* 0x000fea0003800000 */
.L_x_68:
        /* <DEDUP_REMOVED lines=15> */
.L_x_71:
[----:B------:R-:W-:Y:S05]  /*256b0*/  BSYNC B1 ;  /* 0x0000000000017941 */ /* 0x000fea0003800000 */
.L_x_70:
[----:B------:R-:W2:Y:S04]  /*256c0*/  LDL.LU R18, [R1+0x254] ;  /* 0x0002540001127983 */ /* 0x000ea80000300800 */
[----:B------:R-:W3:Y:S04]  /*256d0*/  LDL.LU R15, [R1+0x258] ;  /* 0x00025800010f7983 */ /* 0x000ee80000300800 */
[----:B------:R-:W4:Y:S04]  /*256e0*/  LDL.LU R17, [R1+0x25c] ;  /* 0x00025c0001117983 */ /* 0x000f280000300800 */
[----:B------:R-:W5:Y:S01]  /*256f0*/  LDL.LU R16, [R1+0x260] ;  /* 0x0002600001107983 */ /* 0x000f620000300800 */
[----:B------:R-:W-:Y:S01]  /*25700*/  ISETP.LT.OR P6, PT, R28, 0x49, !P4 ;  /* 0x000000491c00780c */ /* 0x000fe200067c1670 */
[----:B------:R-:W-:Y:S01]  /*25710*/  BSSY B1, `(.L_x_72) ;  /* 0x000002a000017945 */ /* 0x000fe20003800000 */
[----:B------:R-:W-:-:S11]  /*25720*/  P2R R14, PR, RZ, 0x1 ;  /* 0x00000001ff0e7803 */ /* 0x000fd60000000000 */
[----:B------:R-:W0:Y:S02]  /*25730*/  @!P6 LDC.64 R6, c[0x0][0x5c0] ;  /* 0x00017000ff06eb82 */ /* 0x000e240000000a00 */
[----:B01----:R-:W-:Y:S02]  /*25740*/  @!P6 IMAD.MOV.U32 R2, RZ, RZ, R24 ;  /* 0x000000ffff02e224 */ /* 0x003fe400078e0018 */
[----:B------:R-:W-:Y:S02]  /*25750*/  @!P6 IMAD.MOV.U32 R3, RZ, RZ, R30 ;  /* 0x000000ffff03e224 */ /* 0x000fe400078e001e */
[----:B------:R-:W-:Y:S02]  /*25760*/  @!P6 IMAD R4, R11, 0x180, RZ ;  /* 0x000001800b04e824 */ /* 0x000fe400078e02ff */
[----:B------:R-:W-:-:S03]  /*25770*/  @!P6 IMAD.WIDE.U32 R2, R10, 0x180, R2 ;  /* 0x000001800a02e825 */ /* 0x000fc600078e0002 */
[----:B------:R-:W-:-:S04]  /*25780*/  @!P6 IADD3 R2, P5, R2, R6, RZ ;  /* 0x000000060202e210 */ /* 0x000fc80007fbe0ff */
        /* <DEDUP_REMOVED lines=34> */
.L_x_73:
[----:B------:R-:W-:Y:S05]  /*259b0*/  BSYNC B1 ;  /* 0x0000000000017941 */ /* 0x000fea0003800000 */
.L_x_72:
        /* <DEDUP_REMOVED lines=15> */
.L_x_75:
[----:B------:R-:W-:Y:S05]  /*25ab0*/  BSYNC B1 ;  /* 0x0000000000017941 */ /* 0x000fea0003800000 */
.L_x_74:
[----:B01----:R-:W-:Y:S01]  /*25ac0*/  P2R R2, PR, RZ, 0x8 ;  /* 0x00000008ff027803 */ /* 0x003fe20000000000 */
[----:B------:R-:W2:Y:S01]  /*25ad0*/  LDL.LU R38, [R1+0x264] ;  /* 0x0002640001267983 */ /* 0x000ea20000300800 */
[----:B------:R-:W-:Y:S02]  /*25ae0*/  ISETP.LT.OR P3, PT, R28, 0x51, !P0 ;  /* 0x000000511c00780c */ /* 0x000fe40004761670 */
[----:B------:R-:W-:Y:S01]  /*25af0*/  P2R R52, PR, RZ, 0x1 ;  /* 0x00000001ff347803 */ /* 0x000fe20000000000 */
[----:B------:R-:W3:Y:S10]  /*25b00*/  LDL.LU R82, [R1+0x268] ;  /* 0x0002680001527983 */ /* 0x000ef40000300800 */
[----:B------:R-:W0:Y:S01]  /*25b10*/  @!P3 LDC.64 R34, c[0x0][0x5c0] ;  /* 0x00017000ff22bb82 */ /* 0x000e220000000a00 */
[----:B------:R-:W-:Y:S01]  /*25b20*/  P2R R31, PR, RZ, 0x8 ;  /* 0x00000008ff1f7803 */ /* 0x000fe20000000000 */
[----:B------:R-:W4:Y:S04]  /*25b30*/  LDL.LU R43, [R1+0x26c] ;  /* 0x00026c00012b7983 */ /* 0x000f280000300800 */
[----:B------:R-:W5:Y:S01]  /*25b40*/  LDL.LU R81, [R1+0x270] ;  /* 0x0002700001517983 */ /* 0x000f620000300800 */
[----:B------:R-:W-:-:S03]  /*25b50*/  P2R R60, PR, RZ, 0x10 ;  /* 0x00000010ff3c7803 */ /* 0x000fc60000000000 */
[----:B------:R-:W5:Y:S01]  /*25b60*/  LDL.LU R80, [R1+0x274] ;  /* 0x0002740001507983 */ /* 0x000f620000300800 */
[----:B------:R-:W-:Y:S01]  /*25b70*/  LOP3.LUT P4, RZ, R12, 0x800, RZ, 0xc0, !PT ;  /* 0x000008000cff7812 */ /* 0x000fe2000788c0ff */
[----:B------:R-:W-:Y:S01]  /*25b80*/  IMAD.U32 R45, RZ, RZ, UR8 ;  /* 0x00000008ff2d7e24 */ /* 0x000fe2000f8e00ff */
[----:B------:R-:W-:Y:S01]  /*25b90*/  P2R R58, PR, RZ, 0x2 ;  /* 0x00000002ff3a7803 */ /* 0x000fe20000000000 */
        /* <DEDUP_REMOVED lines=8> */
[----:B0-----:R-:W-:Y:S01]  /*25c20*/  @!P3 IADD3 R34, P5, P6, R24, UR8, R34 ;  /* 0x000000081822bc10 */ /* 0x001fe2000febe022 */
[----:B------:R-:W-:Y:S02]  /*25c30*/  IMAD.U32 R55, RZ, RZ, UR8 ;  /* 0x00000008ff377e24 */ /* 0x000fe4000f8e00ff */
[----:B------:R-:W-:Y:S01]  /*25c40*/  IMAD.U32 R57, RZ, RZ, UR8 ;  /* 0x00000008ff397e24 */ /* 0x000fe2000f8e00ff */
[----:B------:R-:W-:Y:S01]  /*25c50*/  @!P3 IADD3.X R35, R30, UR7, R35, P5, P6 ;  /* 0x000000071e23bc10 */ /* 0x000fe2000afec423 */
[----:B------:R-:W-:Y:S01]  /*25c60*/  IMAD.U32 R59, RZ, RZ, UR8 ;  /* 0x00000008ff3b7e24 */ /* 0x000fe2000f8e00ff */
        /* <DEDUP_REMOVED lines=14> */
[----:B------:R-:W0:Y:S08]  /*25d50*/  @!P3 LDC.64 R22, c[0x0][0x5c0] ;  /* 0x00017000ff16bb82 */ /* 0x000e300000000a00 */
[----:B------:R-:W1:Y:S01]  /*25d60*/  @!P0 LDC.64 R20, c[0x0][0x5c0] ;  /* 0x00017000ff148b82 */ /* 0x000e620000000a00 */
[----:B0-----:R-:W-:-:S04]  /*25d70*/  @!P3 IADD3 R22, P5, P6, R24, UR8, R22 ;  /* 0x000000081816bc10 */ /* 0x001fc8000febe016 */
[----:B------:R-:W-:Y:S02]  /*25d80*/  @!P3 IADD3.X R23, R30, UR7, R23, P5, P6 ;  /* 0x000000071e17bc10 */ /* 0x000fe4000afec417 */
[----:B------:R-:W-:Y:S02]  /*25d90*/  ISETP.NE.AND P3, PT, R2, RZ, PT ;  /* 0x000000ff0200720c */ /* 0x000fe40003f65270 */
[----:B-1----:R-:W-:Y:S02]  /*25da0*/  @!P0 IADD3 R20, P5, P6, R24, UR6, R20 ;  /* 0x0000000618148c10 */ /* 0x002fe4000febe014 */
[----:B------:R-:W-:Y:S02]  /*25db0*/  P2R R63, PR, RZ, 0x8 ;  /* 0x00000008ff3f7803 */ /* 0x000fe40000000000 */
        /* <DEDUP_REMOVED lines=51> */
[----:B------:R-:W-:Y:S02]  /*260f0*/  ISETP.NE.AND P2, PT, R31, RZ, PT ;  /* 0x000000ff1f00720c */ /* 0x000fe40003f45270 */
        /* <DEDUP_REMOVED lines=15> */
[----:B------:R-:W-:Y:S02]  /*261f0*/  ISETP.LT.OR P3, PT, R28, 0x51, !P6 ;  /* 0x000000511c00780c */ /* 0x000fe40007761670 */
[----:B------:R-:W-:Y:S02]  /*26200*/  ISETP.NE.AND P1, PT, R36, RZ, PT ;  /* 0x000000ff2400720c */ /* 0x000fe40003f25270 */
[----:B------:R-:W-:-:S07]  /*26210*/  P2R R62, PR, RZ, 0x1 ;  /* 0x00000001ff3e7803 */ /* 0x000fce0000000000 */
[----:B------:R-:W-:Y:S02]  /*26220*/  @!P0 IADD3 R59, P4, P5, R59, UR11, R24 ;  /* 0x0000000b3b3b8c10 */ /* 0x000fe4000fd9e018 */
[----:B------:R-:W0:Y:S02]  /*26230*/  @!P3 LDC.64 R36, c[0x0][0x5c0] ;  /* 0x00017000ff24bb82 */ /* 0x000e240000000a00 */
[----:B------:R-:W-:Y:S01]  /*26240*/  @!P0 IADD3.X R56, R29, UR10, R30, P4, P5 ;  /* 0x0000000a1d388c10 */ /* 0x000fe2000a7ea41e */
[----:B--2---:R-:W-:-:S05]  /*26250*/  FMUL R29, R38, UR47 ;  /* 0x0000002f261d7c20 */ /* 0x004fca0008400000 */
[----:B------:R-:W-:Y:S01]  /*26260*/  F2FP.SATFINITE.E4M3.F32.PACK_AB_MERGE_C R31, RZ, R29, RZ ;  /* 0x0000001dff1f723e */ /* 0x000fe200048070ff */
[----:B---3--:R-:W-:Y:S02]  /*26270*/  FMUL R29, R82, UR47 ;  /* 0x0000002f521d7c20 */ /* 0x008fe40008400000 */
[----:B------:R-:W2:Y:S01]  /*26280*/  LDL.LU R82, [R1+0x280] ;  /* 0x0002800001527983 */ /* 0x000ea20000300800 */
[----:B------:R-:W-:Y:S02]  /*26290*/  ISETP.NE.AND P5, PT, R41, RZ, PT ;  /* 0x000000ff2900720c */ /* 0x000fe40003fa5270 */
[----:B------:R-:W-:Y:S01]  /*262a0*/  F2FP.SATFINITE.E4M3.F32.PACK_AB_MERGE_C R41, RZ, R29, RZ ;  /* 0x0000001dff29723e */ /* 0x000fe200048070ff */
[----:B----4-:R-:W-:Y:S01]  /*262b0*/  FMUL R29, R43, UR47 ;  /* 0x0000002f2b1d7c20 */ /* 0x010fe20008400000 */
[----:B------:R-:W3:Y:S01]  /*262c0*/  LDL.LU R85, [R1+0x284] ;  /* 0x0002840001557983 */ /* 0x000ee20000300800 */
[----:B0-----:R-:W-:-:S03]  /*262d0*/  @!P3 IADD3 R36, P4, R24, R36, RZ ;  /* 0x000000241824b210 */ /* 0x001fc60007f9e0ff */
[----:B------:R-:W-:Y:S01]  /*262e0*/  F2FP.SATFINITE.E4M3.F32.PACK_AB_MERGE_C R43, RZ, R29, RZ ;  /* 0x0000001dff2b723e */ /* 0x000fe200048070ff */
[----:B-----5:R-:W-:Y:S01]  /*262f0*/  FMUL R29, R81, UR47 ;  /* 0x0000002f511d7c20 */ /* 0x020fe20008400000 */
[----:B------:R-:W-:Y:S01]  /*26300*/  @!P3 IMAD.X R37, R30, 0x1, R37, P4 ;  /* 0x000000011e25b824 */ /* 0x000fe200020e0625 */
[----:B------:R-:W4:Y:S04]  /*26310*/  LDL.LU R81, [R1+0x288] ;  /* 0x0002880001517983 */ /* 0x000f280000300800 */
[----:B------:R0:W-:Y:S02]  /*26320*/  @!P3 STG.E.U8 desc[UR52][R36.64+0x50], R31 ;  /* 0x0000501f2400b986 */ /* 0x0001e4000c101134 */
[----:B0-----:R-:W-:Y:S01]  /*26330*/  F2FP.SATFINITE.E4M3.F32.PACK_AB_MERGE_C R31, RZ, R29, RZ ;  /* 0x0000001dff1f723e */ /* 0x001fe200048070ff */
[----:B------:R-:W-:-:S02]  /*26340*/  FMUL R29, R80, UR47 ;  /* 0x0000002f501d7c20 */ /* 0x000fc40008400000 */
[----:B------:R-:W5:Y:S01]  /*26350*/  LDL.LU R80, [R1+0x28c] ;  /* 0x00028c0001507983 */ /* 0x000f620000300800 */
[----:B------:R-:W-:-:S13]  /*26360*/  ISETP.LT.OR P0, PT, R28, 0x52, !P6 ;  /* 0x000000521c00780c */ /* 0x000fda0007701670 */
[----:B------:R-:W0:Y:S02]  /*26370*/  @!P0 LDC.64 R38, c[0x0][0x5c0] ;  /* 0x00017000ff268b82 */ /* 0x000e240000000a00 */
[----:B0-----:R-:W-:-:S05]  /*26380*/  @!P0 IADD3 R38, P3, R24, R38, RZ ;  /* 0x0000002618268210 */ /* 0x001fca0007f7e0ff */
[----:B------:R-:W-:-:S05]  /*26390*/  @!P0 IMAD.X R39, R30, 0x1, R39, P3 ;  /* 0x000000011e278824 */ /* 0x000fca00018e0627 */
[----:B------:R0:W-:Y:S01]  /*263a0*/  @!P0 STG.E.U8 desc[UR52][R38.64+0x51], R41 ;  /* 0x0000512926008986 */ /* 0x0001e2000c101134 */
[----:B------:R-:W-:-:S13]  /*263b0*/  ISETP.LT.OR P0, PT, R28, 0x59, !P6 ;  /* 0x000000591c00780c */ /* 0x000fda0007701670 */
[----:B------:R-:W1:Y:S01]  /*263c0*/  @!P0 LDC.64 R36, c[0x0][0x5c0] ;  /* 0x00017000ff248b82 */ /* 0x000e620000000a00 */
[----:B0-----:R-:W-:Y:S01]  /*263d0*/  F2FP.SATFINITE.E4M3.F32.PACK_AB_MERGE_C R39, RZ, R29, RZ ;  /* 0x0000001dff27723e */ /* 0x001fe200048070ff */
[----:B------:R-:W-:Y:S01]  /*263e0*/  @!P2 STG.E.U8 desc[UR52][R34.64+0x50], R43 ;  /* 0x0000502b2200a986 */ /* 0x000fe2000c101134 */
[----:B------:R-:W-:Y:S01]  /*263f0*/  FMUL R29, R84, UR47 ;  /* 0x0000002f541d7c20 */ /* 0x000fe20008400000 */
[----:B-1----:R-:W-:Y:S02]  /*26400*/  @!P0 IADD3 R36, P3, R24, R36, RZ ;  /* 0x0000002418248210 */ /* 0x002fe40007f7e0ff */
[----:B------:R0:W-:Y:S03]  /*26410*/  @!P1 STG.E.U8 desc[UR52][R32.64+0x51], R31 ;  /* 0x0000511f20009986 */ /* 0x0001e6000c101134 */
[----:B------:R-:W-:Y:S01]  /*26420*/  @!P0 IMAD.X R37, R30, 0x1, R37, P3 ;  /* 0x000000011e258824 */ /* 0x000fe200018e0625 */
[----:B------:R-:W-:Y:S01]  /*26430*/  ISETP.LT.OR P3, PT, R28, 0x5a, !P6 ;  /* 0x0000005a1c00780c */ /* 0x000fe20007761670 */
[----:B------:R-:W5:Y:S01]  /*26440*/  LDL.LU R84, [R1+0x290] ;  /* 0x0002900001547983 */ /* 0x000f620000300800 */
[----:B0-----:R-:W-:Y:S01]  /*26450*/  F2FP.SATFINITE.E4M3.F32.PACK_AB_MERGE_C R31, RZ, R29, RZ ;  /* 0x0000001dff1f723e */ /* 0x001fe200048070ff */
[----:B------:R-:W-:-:S02]  /*26460*/  FMUL R29, R83, UR47 ;  /* 0x0000002f531d7c20 */ /* 0x000fc40008400000 */
[----:B------:R-:W5:Y:S08]  /*26470*/  LDL.LU R83, [R1+0x294] ;  /* 0x0002940001537983 */ /* 0x000f700000300800 */
[----:B------:R-:W0:Y:S01]  /*26480*/  @!P3 LDC.64 R34, c[0x0][0x5c0] ;  /* 0x00017000ff22bb82 */ /* 0x000e220000000a00 */
[----:B------:R-:W-:Y:S01]  /*26490*/  F2FP.SATFINITE.E4M3.F32.PACK_AB_MERGE_C R33, RZ, R29, RZ ;  /* 0x0000001dff21723e */ /* 0x000fe200048070ff */
[----:B------:R1:W-:Y:S01]  /*264a0*/  @!P0 STG.E.U8 desc[UR52][R36.64+0x58], R39 ;  /* 0x0000582724008986 */ /* 0x0003e2000c101134 */
[----:B0-----:R-:W-:-:S05]  /*264b0*/  @!P3 IADD3 R34, P6, R24, R34, RZ ;  /* 0x000000221822b210 */ /* 0x001fca0007fde0ff */
[----:B------:R-:W-:-:S05]  /*264c0*/  @!P3 IMAD.X R35, R30, 0x1, R35, P6 ;  /* 0x000000011e23b824 */ /* 0x000fca00030e0623 */
[----:B------:R0:W-:Y:S01]  /*264d0*/  @!P3 STG.E.U8 desc[UR52][R34.64+0x59], R31 ;  /* 0x0000591f2200b986 */ /* 0x0001e2000c101134 */
[----:B--2---:R-:W-:-:S03]  /*264e0*/  FMUL R29, R82, UR47 ;  /* 0x0000002f521d7c20 */ /* 0x004fc60008400000 */
[----:B------:R-:W2:Y:S02]  /*264f0*/  LDL.LU R82, [R1+0x298] ;  /* 0x0002980001527983 */ /* 0x000ea40000300800 */
[----:B-1----:R-:W-:Y:S01]  /*26500*/  F2FP.SATFINITE.E4M3.F32.PACK_AB_MERGE_C R37, RZ, R29, RZ ;  /* 0x0000001dff25723e */ /* 0x002fe200048070ff */
[----:B---3--:R-:W-:-:S05]  /*26510*/  FMUL R29, R85, UR47 ;  /* 0x0000002f551d7c20 */ /* 0x008fca0008400000 */
[----:B------:R-:W-:Y:S01]  /*26520*/  F2FP.SATFINITE.E4M3.F32.PACK_AB_MERGE_C R39, RZ, R29, RZ ;  /* 0x0000001dff27723e */ /* 0x000fe200048070ff */
[----:B----4-:R-:W-:Y:S02]  /*26530*/  FMUL R29, R81, UR47 ;  /* 0x0000002f511d7c20 */ /* 0x010fe40008400000 */
[----:B------:R-:W3:Y:S03]  /*26540*/  LDL.LU R81, [R1+0x29c] ;  /* 0x00029c0001517983 */ /* 0x000ee60000300800 */
[----:B0-----:R-:W-:Y:S01]  /*26550*/  F2FP.SATFINITE.E4M3.F32.PACK_AB_MERGE_C R31, RZ, R29, RZ ;  /* 0x0000001dff1f723e */ /* 0x001fe200048070ff */
[----:B------:R-:W4:Y:S01]  /*26560*/  LDL.LU R85, [R1+0x2a0] ;  /* 0x0002a00001557983 */ /* 0x000f220000300800 */
[----:B-----5:R-:W-:-:S03]  /*26570*/  FMUL R29, R80, UR47 ;  /* 0x0000002f501d7c20 */ /* 0x020fc60008400000 */
        /* <DEDUP_REMOVED lines=8> */
[----:B------:R-:W-:Y:S01]  /*26600*/  @!P5 STG.E.U8 desc[UR52][R26.64+0x58], R33 ;  /* 0x000058211a00d986 */ /* 0x000fe2000c101134 */
[----:B------:R-:W-:-:S03]  /*26610*/  ISETP.NE.AND P1, PT, R71, RZ, PT ;  /* 0x000000ff4700720c */ /* 0x000fc60003f25270 */
[----:B------:R1:W-:Y:S02]  /*26620*/  @!P4 STG.E.U8 desc[UR52][R22.64+0x59], R37 ;  /* 0x000059251600c986 */ /* 0x0003e4000c101134 */
[----:B-1----:R-:W1:Y:S06]  /*26630*/  @!P0 LDC.64 R22, c[0x0][0x5c0] ;  /* 0x00017000ff168b82 */ /* 0x002e6c0000000a00 */
[----:B------:R1:W-:Y:S04]  /*26640*/  @!P2 STG.E.U8 desc[UR52][R20.64+0x50], R39 ;  /* 0x000050271400a986 */ /* 0x0003e8000c101134 */
[----:B------:R1:W-:Y:S01]  /*26650*/  @!P1 STG.E.U8 desc[UR52][R18.64+0x51], R31 ;  /* 0x0000511f12009986 */ /* 0x0003e2000c101134 */
[----:B0-----:R-:W-:-:S02]  /*26660*/  @!P3 IADD3 R26, P1, R45, R34, RZ ;  /* 0x000000222d1ab210 */ /* 0x001fc40007f3e0ff */
[----:B------:R-:W-:-:S03]  /*26670*/  F2FP.SATFINITE.E4M3.F32.PACK_AB_MERGE_C R29, RZ, R29, RZ ;  /* 0x0000001dff1d723e */ /* 0x000fc600048070ff */
[----:B------:R-:W-:-:S05]  /*26680*/  @!P3 IMAD.X R27, R40, 0x1, R35, P1 ;  /* 0x00000001281bb824 */ /* 0x000fca00008e0623 */
[----:B------:R0:W-:Y:S01]  /*26690*/  @!P3 STG.E.U8 desc[UR52][R26.64+0x50], R29 ;  /* 0x0000501d1a00b986 */ /* 0x0001e2000c101134 */
[----:B-1----:R-:W-:Y:S02]  /*266a0*/  @!P0 IADD3 R20, P3, R47, R22, RZ ;  /* 0x000000162f148210 */ /* 0x002fe40007f7e0ff */
[----:B------:R-:W-:-:S03]  /*266b0*/  ISETP.NE.AND P6, PT, R75, RZ, PT ;  /* 0x000000ff4b00720c */ /* 0x000fc60003fc5270 */
[----:B------:R-:W-:Y:S01]  /*266c0*/  @!P0 IMAD.X R21, R42, 0x1, R23, P3 ;  /* 0x000000012a158824 */ /* 0x000fe200018e0617 */
[----:B------:R-:W-:Y:S01]  /*266d0*/  ISETP.NE.AND P3, PT, R32, RZ, PT ;  /* 0x000000ff2000720c */ /* 0x000fe20003f65270 */
[----:B------:R-:W-:Y:S02]  /*266e0*/  FMUL R22, R84, UR47 ;  /* 0x0000002f54167c20 */ /* 0x000fe40008400000 */
[----:B------:R-:W4:Y:S01]  /*266f0*/  LDL.LU R84, [R1+0x2a8] ;  /* 0x0002a80001547983 */ /* 0x000f220000300800 */
[----:B------:R-:W-:-:S03]  /*26700*/  FMUL R18, R83, UR47 ;  /* 0x0000002f53127c20 */ /* 0x000fc60008400000 */
[----:B------:R-:W4:Y:S02]  /*26710*/  LDL.LU R83, [R1+0x2ac] ;  /* 0x0002ac0001537983 */ /* 0x000f240000300800 */
[----:B------:R-:W-:Y:S02]  /*26720*/  F2FP.SATFINITE.E4M3.F32.PACK_AB_MERGE_C R31, RZ, R18, RZ ;  /* 0x00000012ff1f723e */ /* 0x000fe400048070ff */
[----:B------:R-:W-:-:S05]  /*26730*/  F2FP.SATFINITE.E4M3.F32.PACK_AB_MERGE_C R23, RZ, R22, RZ ;  /* 0x00000016ff17723e */ /* 0x000fca00048070ff */
[----:B------:R-:W-:Y:S04]  /*26740*/  @!P0 STG.E.U8 desc[UR52][R20.64+0x51], R23 ;  /* 0x0000511714008986 */ /* 0x000fe8000c101134 */
[----:B------:R-:W-:Y:S01]  /*26750*/  @!P3 STG.E.U8 desc[UR52][R16.64+0x58], R31 ;  /* 0x0000581f1000b986 */ /* 0x000fe2000c101134 */
[----:B--2---:R-:W-:-:S03]  /*26760*/  FMUL R18, R82, UR47 ;  /* 0x0000002f52127c20 */ /* 0x004fc60008400000 */
[----:B------:R-:W2:Y:S02]  /*26770*/  LDL.LU R82, [R1+0x2b0] ;  /* 0x0002b00001527983 */ /* 0x000ea40000300800 */
[----:B0-----:R-:W-:-:S05]  /*26780*/  F2FP.SATFINITE.E4M3.F32.PACK_AB_MERGE_C R27, RZ, R18, RZ ;  /* 0x00000012ff1b723e */ /* 0x001fca00048070ff */
[----:B------:R5:W-:Y:S01]  /*26790*/  @!P6 STG.E.U8 desc[UR52][R14.64+0x59], R27 ;  /* 0x0000591b0e00e986 */ /* 0x000be2000c101134 */
[----:B---3--:R-:W-:-:S03]  /*267a0*/  FMUL R22, R81, UR47 ;  /* 0x0000002f51167c20 */ /* 0x008fc60008400000 */
[----:B------:R-:W3:Y:S01]  /*267b0*/  LDL.LU R81, [R1+0x2b4] ;  /* 0x0002b40001517983 */ /* 0x000ee20000300800 */
[----:B-----5:R-:W-:-:S03]  /*267c0*/  FMUL R14, R80, UR47 ;  /* 0x0000002f500e7c20 */ /* 0x020fc60008400000 */
[----:B------:R-:W5:Y:S01]  /*267d0*/  LDL.LU R80, [R1+0x2b8] ;  /* 0x0002b80001507983 */ /* 0x000f620000300800 */
[----:B------:R-:W-:Y:S01]  /*267e0*/  ISETP.NE.AND P5, PT, R76, RZ, PT ;  /* 0x000000ff4c00720c */ /* 0x000fe20003fa5270 */
[----:B----4-:R-:W-:Y:S02]  /*267f0*/  FMUL R20, R85, UR47 ;  /* 0x0000002f55147c20 */ /* 0x010fe40008400000 */
[----:B------:R-:W4:Y:S01]  /*26800*/  LDL.LU R85, [R1+0x2bc] ;  /* 0x0002bc0001557983 */ /* 0x000f220000300800 */
[----:B------:R-:W-:-:S09]  /*26810*/  ISETP.NE.AND P4, PT, R77, RZ, PT ;  /* 0x000000ff4d00720c */ /* 0x000fd20003f85270 */
[----:B------:R-:W0:Y:S01]  /*26820*/  @!P5 LDC.64 R18, c[0x0][0x5c0] ;  /* 0x00017000ff12db82 */ /* 0x000e220000000a00 */
[----:B------:R-:W-:-:S07]  /*26830*/  F2FP.SATFINITE.E4M3.F32.PACK_AB_MERGE_C R21, RZ, R22, RZ ;  /* 0x00000016ff15723e */ /* 0x000fce00048070ff */
[----:B------:R-:W1:Y:S01]  /*26840*/  @!P4 LDC.64 R22, c[0x0][0x5c0] ;  /* 0x00017000ff16cb82 */ /* 0x000e620000000a00 */
[----:B------:R-:W-:Y:S02]  /*26850*/  F2FP.SATFINITE.E4M3.F32.PACK_AB_MERGE_C R27, RZ, R14, RZ ;  /* 0x0000000eff1b723e */ /* 0x000fe400048070ff */
[----:B0-----:R-:W-:-:S05]  /*26860*/  @!P5 IADD3 R18, P6, R49, R18, RZ ;  /* 0x000000123112d210 */ /* 0x001fca0007fde0ff */
[----:B------:R-:W-:-:S05]  /*26870*/  @!P5 IMAD.X R19, R44, 0x1, R19, P6 ;  /* 0x000000012c13d824 */ /* 0x000fca00030e0613 */
[----:B------:R0:W-:Y:S01]  /*26880*/  @!P5 STG.E.U8 desc[UR52][R18.64+0x58], R21 ;  /* 0x000058151200d986 */ /* 0x0001e2000c101134 */
[----:B-1----:R-:W-:-:S05]  /*26890*/  @!P4 IADD3 R16, P5, R51, R22, RZ ;  /* 0x000000163310c210 */ /* 0x002fca0007fbe0ff */
[----:B------:R-:W-:Y:S01]  /*268a0*/  @!P4 IMAD.X R17, R46, 0x1, R23, P5 ;  /* 0x000000012e11c824 */ /* 0x000fe200028e0617 */
[----:B------:R-:W-:-:S05]  /*268b0*/  F2FP.SATFINITE.E4M3.F32.PACK_AB_MERGE_C R23, RZ, R20, RZ ;  /* 0x00000014ff17723e */ /* 0x000fca00048070ff */
[----:B------:R2:W-:Y:S01]  /*268c0*/  @!P4 STG.E.U8 desc[UR52][R16.64+0x59], R23 ;  /* 0x000059171000c986 */ /* 0x0005e2000c101134 */
[----:B------:R-:W-:Y:S02]  /*268d0*/  ISETP.NE.AND P2, PT, R78, RZ, PT ;  /* 0x000000ff4e00720c */ /* 0x000fe40003f45270 */
[----:B------:R-:W-:Y:S01]  /*268e0*/  ISETP.NE.AND P1, PT, R79, RZ, PT ;  /* 0x000000ff4f00720c */ /* 0x000fe20003f25270 */
[----:B------:R-:W-:Y:S02]  /*268f0*/  FMUL R14, R84, UR47 ;  /* 0x0000002f540e7c20 */ /* 0x000fe40008400000 */
[----:B------:R-:W4:Y:S01]  /*26900*/  LDL.LU R84, [R1+0x2c0] ;  /* 0x0002c00001547983 */ /* 0x000f220000300800 */
[----:B0-----:R-:W-:-:S03]  /*26910*/  FMUL R18, R83, UR47 ;  /* 0x0000002f53127c20 */ /* 0x001fc60008400000 */
[----:B------:R-:W4:Y:S01]  /*26920*/  LDL.LU R83, [R1+0x2c4] ;  /* 0x0002c40001537983 */ /* 0x000f220000300800 */
[----:B------:R-:W-:-:S03]  /*26930*/  F2FP.SATFINITE.E4M3.F32.PACK_AB_MERGE_C R19, RZ, R14, RZ ;  /* 0x0000000eff13723e */ /* 0x000fc600048070ff */
[----:B------:R-:W-:Y:S04]  /*26940*/  @!P2 STG.E.U8 desc[UR52][R8.64+0x50], R27 ;  /* 0x0000501b0800a986 */ /* 0x000fe8000c101134 */
        /* <DEDUP_REMOVED lines=10> */
[----:B-----5:R-:W-:-:S03]  /*269f0*/  FMUL R16, R80, UR47 ;  /* 0x0000002f50107c20 */ /* 0x020fc60008400000 */
[----:B------:R-:W5:Y:S01]  /*26a00*/  LDL.LU R80, [R1+0x2d0] ;  /* 0x0002d00001507983 */ /* 0x000f620000300800 */
[----:B-1----:R-:W-:Y:S02]  /*26a10*/  @!P4 IADD3 R14, P1, R53, R14, RZ ;  /* 0x0000000e350ec210 */ /* 0x002fe40007f3e0ff */
[----:B------:R-:W-:Y:S02]  /*26a20*/  ISETP.NE.AND P6, PT, R64, RZ, PT ;  /* 0x000000ff4000720c */ /* 0x000fe40003fc5270 */
[----:B------:R-:W-:Y:S01]  /*26a30*/  F2FP.SATFINITE.E4M3.F32.PACK_AB_MERGE_C R17, RZ, R18, RZ ;  /* 0x00000012ff11723e */ /* 0x000fe200048070ff */
[----:B------:R-:W-:Y:S01]  /*26a40*/  @!P4 IMAD.X R15, R48, 0x1, R15, P1 ;  /* 0x00000001300fc824 */ /* 0x000fe200008e060f */
[----:B------:R-:W-:-:S04]  /*26a50*/  ISETP.NE.AND P0, PT, R62, RZ, PT ;  /* 0x000000ff3e00720c */ /* 0x000fc80003f05270 */
[----:B------:R0:W-:Y:S01]  /*26a60*/  @!P4 STG.E.U8 desc[UR52][R14.64+0x50], R17 ;  /* 0x000050110e00c986 */ /* 0x0001e2000c101134 */
[----:B------:R-:W-:-:S05]  /*26a70*/  @!P5 IADD3 R8, P4, R55, R20, RZ ;  /* 0x000000143708d210 */ /* 0x000fca0007f9e0ff */
[----:B------:R-:W-:Y:S01]  /*26a80*/  @!P5 IMAD.X R9, R50, 0x1, R21, P4 ;  /* 0x000000013209d824 */ /* 0x000fe200020e0615 */
[----:B------:R-:W-:Y:S02]  /*26a90*/  F2FP.SATFINITE.E4M3.F32.PACK_AB_MERGE_C R21, RZ, R6, RZ ;  /* 0x00000006ff15723e */ /* 0x000fe400048070ff */
[----:B------:R-:W1:Y:S02]  /*26aa0*/  @!P6 LDC.64 R6, c[0x0][0x5c0] ;  /* 0x00017000ff06eb82 */ /* 0x000e640000000a00 */
[----:B------:R1:W-:Y:S01]  /*26ab0*/  @!P5 STG.E.U8 desc[UR52][R8.64+0x51], R19 ;  /* 0x000051130800d986 */ /* 0x0003e2000c101134 */
[----:B------:R-:W-:-:S05]  /*26ac0*/  ISETP.NE.AND P5, PT, R61, RZ, PT ;  /* 0x000000ff3d00720c */ /* 0x000fca0003fa5270 */
[----:B0-----:R-:W0:Y:S08]  /*26ad0*/  @!P0 LDC.64 R14, c[0x0][0x5c0] ;  /* 0x00017000ff0e8b82 */ /* 0x001e300000000a00 */
[----:B------:R-:W-:Y:S01]  /*26ae0*/  @!P5 STG.E.U8 desc[UR52][R4.64+0x58], R21 ;  /* 0x000058150400d986 */ /* 0x000fe2000c101134 */
[----:B-1----:R-:W-:Y:S02]  /*26af0*/  @!P6 IADD3 R6, P5, R57, R6, RZ ;  /* 0x000000063906e210 */ /* 0x002fe40007fbe0ff */
[----:B------:R-:W-:-:S03]  /*26b00*/  ISETP.NE.AND P4, PT, R60, RZ, PT ;  /* 0x000000ff3c00720c */ /* 0x000fc60003f85270 */
[----:B------:R-:W-:Y:S01]  /*26b10*/  @!P6 IMAD.X R7, R54, 0x1, R7, P5 ;  /* 0x000000013607e824 */ /* 0x000fe200028e0607 */
[----:B0-----:R-:W-:-:S05]  /*26b20*/  @!P0 IADD3 R14, P5, R59, R14, RZ ;  /* 0x0000000e3b0e8210 */ /* 0x001fca0007fbe0ff */
[----:B------:R-:W-:Y:S01]  /*26b30*/  @!P0 IMAD.X R15, R56, 0x1, R15, P5 ;  /* 0x00000001380f8824 */ /* 0x000fe200028e060f */
[----:B------:R-:W-:Y:S02]  /*26b40*/  ISETP.LT.OR P5, PT, R28, 0x51, !P4 ;  /* 0x000000511c00780c */ /* 0x000fe400067a1670 */
[----:B------:R-:W-:Y:S02]  /*26b50*/  F2FP.SATFINITE.E4M3.F32.PACK_AB_MERGE_C R9, RZ, R16, RZ ;  /* 0x00000010ff09723e */ /* 0x000fe400048070ff */
[----:B------:R-:W-:-:S09]  /*26b60*/  ISETP.NE.AND P1, PT, R68, RZ, PT ;  /* 0x000000ff4400720c */ /* 0x000fd20003f25270 */
[----:B------:R-:W0:Y:S04]  /*26b70*/  @!P5 LDC.64 R16, c[0x0][0x5c0] ;  /* 0x00017000ff10db82 */ /* 0x000e280000000a00 */
[----:B------:R1:W-:Y:S01]  /*26b80*/  @!P1 STG.E.U8 desc[UR52][R2.64+0x59], R9 ;  /* 0x0000590902009986 */ /* 0x0003e2000c101134 */
[----:B------:R-:W-:Y:S02]  /*26b90*/  @!P5 IMAD R8, R11, 0x180, RZ ;  /* 0x000001800b08d824 */ /* 0x000fe400078e02ff */
[----:B-1----:R-:W-:Y:S02]  /*26ba0*/  @!P5 IMAD.MOV.U32 R2, RZ, RZ, R24 ;  /* 0x000000ffff02d224 */ /* 0x002fe400078e0018 */
[----:B------:R-:W-:Y:S02]  /*26bb0*/  @!P5 IMAD.MOV.U32 R3, RZ, RZ, R30 ;  /* 0x000000ffff03d224 */ /* 0x000fe400078e001e */
[----:B------:R-:W-:-:S03]  /*26bc0*/  @!P5 IMAD.WIDE.U32 R4, R10, 0x180, R2 ;  /* 0x000001800a04d825 */ /* 0x000fc600078e0002 */
[----:B0-----:R-:W-:-:S04]  /*26bd0*/  @!P5 IADD3 R4, P1, R4, R16, RZ ;  /* 0x000000100404d210 */ /* 0x001fc80007f3e0ff */
[----:B------:R-:W-:Y:S01]  /*26be0*/  @!P5 IADD3.X R5, R17, R5, R8, P1, !PT ;  /* 0x000000051105d210 */ /* 0x000fe20000ffe408 */
[----:B----4-:R-:W-:-:S05]  /*26bf0*/  FMUL R8, R85, UR47 ;  /* 0x0000002f55087c20 */ /* 0x010fca0008400000 */
[----:B------:R-:W-:-:S05]  /*26c00*/  F2FP.SATFINITE.E4M3.F32.PACK_AB_MERGE_C R17, RZ, R8, RZ ;  /* 0x00000008ff11723e */ /* 0x000fca00048070ff */
[----:B------:R0:W-:Y:S01]  /*26c10*/  @!P6 STG.E.U8 desc[UR52][R6.64+0x58], R17 ;  /* 0x000058110600e986 */ /* 0x0001e2000c101134 */
[----:B------:R-:W-:-:S13]  /*26c20*/  ISETP.LT.OR P6, PT, R28, 0x52, !P4 ;  /* 0x000000521c00780c */ /* 0x000fda00067c1670 */
[----:B------:R-:W1:Y:S01]  /*26c30*/  @!P6 LDC.64 R18, c[0x0][0x5c0] ;  /* 0x00017000ff12eb82 */ /* 0x000e620000000a00 */
[----:B------:R-:W-:Y:S02]  /*26c40*/  @!P6 IMAD.MOV.U32 R2, RZ, RZ, R24 ;  /* 0x000000ffff02e224 */ /* 0x000fe400078e0018 */
[----:B------:R-:W-:Y:S02]  /*26c50*/  @!P6 IMAD.MOV.U32 R3, RZ, RZ, R30 ;  /* 0x000000ffff03e224 */ /* 0x000fe400078e001e */
[----:B------:R-:W-:-:S04]  /*26c60*/  @!P6 IMAD.WIDE.U32 R2, R10, 0x180, R2 ;  /* 0x000001800a02e825 */ /* 0x000fc800078e0002 */
[----:B0-----:R-:W-:Y:S01]  /*26c70*/  FMUL R6, R83, UR47 ;  /* 0x0000002f53067c20 */ /* 0x001fe20008400000 */
        /* <DEDUP_REMOVED lines=20> */
[----:B-----5:R-:W-:-:S05]  /*26dc0*/  FMUL R7, R80, UR47 ;  /* 0x0000002f50077c20 */ /* 0x020fca0008400000 */
        /* <DEDUP_REMOVED lines=13> */
.L_x_77:
[----:B------:R-:W-:Y:S05]  /*26ea0*/  BSYNC B1 ;  /* 0x0000000000017941 */ /* 0x000fea0003800000 */
.L_x_76:
        /* <DEDUP_REMOVED lines=15> */
.L_x_79:
[----:B------:R-:W-:Y:S05]  /*26fa0*/  BSYNC B1 ;  /* 0x0000000000017941 */ /* 0x000fea0003800000 */
.L_x_78:
[----:B------:R-:W2:Y:S04]  /*26fb0*/  LDL.LU R18, [R1+0x2d4] ;  /* 0x0002d40001127983 */ /* 0x000ea80000300800 */
[----:B------:R-:W3:Y:S04]  /*26fc0*/  LDL.LU R15, [R1+0x2d8] ;  /* 0x0002d800010f7983 */ /* 0x000ee80000300800 */
[----:B------:R-:W4:Y:S04]  /*26fd0*/  LDL.LU R17, [R1+0x2dc] ;  /* 0x0002dc0001117983 */ /* 0x000f280000300800 */
[----:B------:R-:W5:Y:S01]  /*26fe0*/  LDL.LU R16, [R1+0x2e0] ;  /* 0x0002e00001107983 */ /* 0x000f620000300800 */
[----:B------:R-:W-:Y:S01]  /*26ff0*/  ISETP.LT.OR P6, PT, R28, 0x59, !P4 ;  /* 0x000000591c00780c */ /* 0x000fe200067c1670 */
[----:B------:R-:W-:Y:S01]  /*27000*/  BSSY B1, `(.L_x_80) ;  /* 0x000002a000017945 */ /* 0x000fe20003800000 */
[----:B------:R-:W-:-:S11]  /*27010*/  P2R R14, PR, RZ, 0x1 ;  /* 0x00000001ff0e7803 */ /* 0x000fd60000000000 */
[----:B-1----:R-:W1:Y:S01]  /*27020*/  @!P6 LDC.64 R6, c[0x0][0x5c0] ;  /* 0x00017000ff06eb82 */ /* 0x002e620000000a00 */
[----:B0-----:R-:W-:Y:S02]  /*27030*/  @!P6 IMAD.MOV.U32 R2, RZ, RZ, R24 ;  /* 0x000000ffff02e224 */ /* 0x001fe400078e0018 */
[----:B------:R-:W-:Y:S02]  /*27040*/  @!P6 IMAD.MOV.U32 R3, RZ, RZ, R30 ;  /* 0x000000ffff03e224 */ /* 0x000fe400078e001e */
[----:B------:R-:W-:Y:S02]  /*27050*/  @!P6 IMAD R4, R11, 0x180, RZ ;  /* 0x000001800b04e824 */ /* 0x000fe400078e02ff */
[----:B------:R-:W-:-:S03]  /*27060*/  @!P6 IMAD.WIDE.U32 R2, R10, 0x180, R2 ;  /* 0x000001800a02e825 */ /* 0x000fc600078e0002 */
[----:B-1----:R-:W-:-:S04]  /*27070*/  @!P6 IADD3 R2, P5, R2, R6, RZ ;  /* 0x000000060202e210 */ /* 0x002fc80007fbe0ff */
        /* <DEDUP_REMOVED lines=34> */
.L_x_81:
[----:B------:R-:W-:Y:S05]  /*272a0*/  BSYNC B1 ;  /* 0x0000000000017941 */ /* 0x000fea0003800000 */
.L_x_80:
        /* <DEDUP_REMOVED lines=15> */
.L_x_83:
[----:B------:R-:W-:Y:S05]  /*273a0*/  BSYNC B1 ;  /* 0x0000000000017941 */ /* 0x000fea0003800000 */
.L_x_82:
[----:B------:R-:W-:Y:S01]  /*273b0*/  P2R R66, PR, RZ, 0x10 ;  /* 0x00000010ff427803 */ /* 0x000fe20000000000 */
[----:B------:R-:W2:Y:S01]  /*273c0*/  LDL.LU R38, [R1+0x2e4] ;  /* 0x0002e40001267983 */ /* 0x000ea20000300800 */
[----:B------:R-:W-:-:S03]  /*273d0*/  ISETP.LT.OR P4, PT, R28, 0x61, !P0 ;  /* 0x000000611c00780c */ /* 0x000fc60004781670 */
[----:B------:R-:W3:Y:S10]  /*273e0*/  LDL.LU R79, [R1+0x2e8] ;  /* 0x0002e800014f7983 */ /* 0x000ef40000300800 */
[----:B------:R-:W4:Y:S01]  /*273f0*/  @!P4 LDC.64 R34, c[0x0][0x5c0] ;  /* 0x00017000ff22cb82 */ /* 0x000f220000000a00 */
[----:B------:R-:W-:Y:S01]  /*27400*/  P2R R31, PR, RZ, 0x10 ;  /* 0x00000010ff1f7803 */ /* 0x000fe20000000000 */
[----:B------:R-:W5:Y:S04]  /*27410*/  LDL.LU R78, [R1+0x2ec] ;  /* 0x0002ec00014e7983 */ /* 0x000f680000300800 */
[----:B------:R-:W5:Y:S01]  /*27420*/  LDL.LU R77, [R1+0x2f0] ;  /* 0x0002f000014d7983 */ /* 0x000f620000300800 */
[----:B------:R-:W-:-:S02]  /*27430*/  IMAD.U32 R45, RZ, RZ, UR8 ;  /* 0x00000008ff2d7e24 */ /* 0x000fc4000f8e00ff */
[----:B------:R-:W-:Y:S01]  /*27440*/  IMAD.U32 R29, RZ, RZ, UR7 ;  /* 0x00000007ff1d7e24 */ /* 0x000fe2000f8e00ff */
[----:B------:R-:W5:Y:S01]  /*27450*/  LDL.LU R80, [R1+0x2f4] ;  /* 0x0002f40001507983 */ /* 0x000f620000300800 */
[----:B------:R-:W-:Y:S02]  /*27460*/  IMAD.U32 R47, RZ, RZ, UR8 ;  /* 0x00000008ff2f7e24 */ /* 0x000fe4000f8e00ff */
[----:B------:R-:W-:Y:S01]  /*27470*/  IMAD.U32 R49, RZ, RZ, UR8 ;  /* 0x00000008ff317e24 */ /* 0x000fe2000f8e00ff */
[----:B------:R-:W5:Y:S01]  /*27480*/  LDL.LU R76, [R1+0x2f8] ;  /* 0x0002f800014c7983 */ /* 0x000f620000300800 */
[----:B------:R-:W-:Y:S02]  /*27490*/  IMAD.U32 R51, RZ, RZ, UR8 ;  /* 0x00000008ff337e24 */ /* 0x000fe4000f8e00ff */
[----:B------:R-:W-:Y:S02]  /*274a0*/  IMAD.U32 R53, RZ, RZ, UR8 ;  /* 0x00000008ff357e24 */ /* 0x000fe4000f8e00ff */
[----:B------:R-:W-:-:S02]  /*274b0*/  IMAD.U32 R55, RZ, RZ, UR8 ;  /* 0x00000008ff377e24 */ /* 0x000fc4000f8e00ff */
[----:B------:R-:W-:Y:S02]  /*274c0*/  IMAD.U32 R57, RZ, RZ, UR8 ;  /* 0x00000008ff397e24 */ /* 0x000fe4000f8e00ff */
[----:B------:R-:W-:Y:S01]  /*274d0*/  IMAD.U32 R59, RZ, RZ, UR8 ;  /* 0x00000008ff3b7e24 */ /* 0x000fe2000f8e00ff */
[----:B----4-:R-:W-:-:S04]  /*274e0*/  @!P4 IADD3 R34, P5, P6, R24, UR8, R34 ;  /* 0x000000081822cc10 */ /* 0x010fc8000febe022 */
[----:B------:R-:W-:Y:S02]  /*274f0*/  @!P4 IADD3.X R35, R30, UR7, R35, P5, P6 ;  /* 0x000000071e23cc10 */ /* 0x000fe4000afec423 */
[----:B------:R-:W-:-:S04]  /*27500*/  ISETP.LT.OR P4, PT, R28, 0x62, !P0 ;  /* 0x000000621c00780c */ /* 0x000fc80004781670 */
[----:B------:R-:W-:-:S09]  /*27510*/  P2R R36, PR, RZ, 0x10 ;  /* 0x00000010ff247803 */ /* 0x000fd20000000000 */
[----:B------:R-:W4:Y:S02]  /*27520*/  @!P4 LDC.64 R32, c[0x0][0x5c0] ;  /* 0x00017000ff20cb82 */ /* 0x000f240000000a00 */
[----:B----4-:R-:W-:-:S04]  /*27530*/  @!P4 IADD3 R32, P5, P6, R24, UR8, R32 ;  /* 0x000000081820cc10 */ /* 0x010fc8000febe020 */
[----:B------:R-:W-:Y:S02]  /*27540*/  @!P4 IADD3.X R33, R30, UR7, R33, P5, P6 ;  /* 0x000000071e21cc10 */ /* 0x000fe4000afec421 */
[----:B------:R-:W-:-:S04]  /*27550*/  ISETP.LT.OR P4, PT, R28, 0x69, !P0 ;  /* 0x000000691c00780c */ /* 0x000fc80004781670 */
[----:B------:R-:W-:-:S09]  /*27560*/  P2R R41, PR, RZ, 0x10 ;  /* 0x00000010ff297803 */ /* 0x000fd20000000000 */
[----:B------:R-:W4:Y:S02]  /*27570*/  @!P4 LDC.64 R26, c[0x0][0x5c0] ;  /* 0x00017000ff1acb82 */ /* 0x000f240000000a00 */
[----:B----4-:R-:W-:-:S04]  /*27580*/  @!P4 IADD3 R26, P5, P6, R24, UR8, R26 ;  /* 0x00000008181acc10 */ /* 0x010fc8000febe01a */
[----:B------:R-:W-:Y:S02]  /*27590*/  @!P4 IADD3.X R27, R30, UR7, R27, P5, P6 ;  /* 0x000000071e1bcc10 */ /* 0x000fe4000afec41b */
[----:B------:R-:W-:Y:S02]  /*275a0*/  ISETP.LT.OR P4, PT, R28, 0x6a, !P0 ;  /* 0x0000006a1c00780c */ /* 0x000fe40004781670 */
[----:B------:R-:W-:Y:S02]  /*275b0*/  LOP3.LUT P6, RZ, R12, 0x800, RZ, 0xc0, !PT ;  /* 0x000008000cff7812 */ /* 0x000fe400078cc0ff */
        /* <DEDUP_REMOVED lines=16> */
[----:B0-----:R-:W0:Y:S02]  /*276c0*/  @!P4 LDC.64 R16, c[0x0][0x5c0] ;  /* 0x00017000ff10cb82 */ /* 0x001e240000000a00 */
[----:B0-----:R-:W-:-:S04]  /*276d0*/  @!P4 IADD3 R16, P0, P5, R24, UR6, R16 ;  /* 0x000000061810cc10 */ /* 0x001fc8000fd1e010 */
[----:B------:R-:W-:Y:S02]  /*276e0*/  @!P4 IADD3.X R17, R30, UR5, R17, P0, P5 ;  /* 0x000000051e11cc10 */ /* 0x000fe400087ea411 */
[C---:B------:R-:W-:Y:S02]  /*276f0*/  ISETP.LT.OR P4, PT, R28.reuse, 0x6a, !P1 ;  /* 0x0000006a1c00780c */ /* 0x040fe40004f81670 */
[----:B------:R-:W-:Y:S02]  /*27700*/  ISETP.LT.OR P5, PT, R28, 0x69, !P6 ;  /* 0x000000691c00780c */ /* 0x000fe400077a1670 */
[----:B------:R-:W-:Y:S02]  /*27710*/  P2R R72, PR, RZ, 0x10 ;  /* 0x00000010ff487803 */ /* 0x000fe40000000000 */
[----:B------:R-:W-:-:S07]  /*27720*/  P2R R74, PR, RZ, 0x20 ;  /* 0x00000020ff4a7803 */ /* 0x000fce0000000000 */
[----:B------:R-:W0:Y:S08]  /*27730*/  @!P4 LDC.64 R14, c[0x0][0x5c0] ;  /* 0x00017000ff0ecb82 */ /* 0x000e300000000a00 */
[----:B------:R-:W4:Y:S01]  /*27740*/  @!P5 LDC.64 R4, c[0x0][0x5c0] ;  /* 0x00017000ff04db82 */ /* 0x000f220000000a00 */
        /* <DEDUP_REMOVED lines=9> */
[----:B-1----:R-:W0:Y:S02]  /*277e0*/  @!P4 LDC.64 R6, c[0x0][0x5c0] ;  /* 0x00017000ff06cb82 */ /* 0x002e240000000a00 */
[----:B0-----:R-:W-:-:S04]  /*277f0*/  @!P4 IADD3 R6, P0, P1, R24, UR11, R6 ;  /* 0x0000000b1806cc10 */ /* 0x001fc8000f91e006 */
[----:B------:R-:W-:Y:S02]  /*27800*/  @!P4 IADD3.X R7, R30, UR10, R7, P0, P1 ;  /* 0x0000000a1e07cc10 */ /* 0x000fe400087e2407 */
[----:B------:R-:W-:Y:S02]  /*27810*/  ISETP.LT.OR P4, PT, R28, 0x6a, !P6 ;  /* 0x0000006a1c00780c */ /* 0x000fe40007781670 */
[----:B----4-:R-:W-:Y:S02]  /*27820*/  @!P5 IADD3 R4, P0, P1, R24, UR11, R4 ;  /* 0x0000000b1804dc10 */ /* 0x010fe4000f91e004 */
[----:B------:R-:W-:Y:S02]  /*27830*/  P2R R75, PR, RZ, 0x10 ;  /* 0x00000010ff4b7803 */ /* 0x000fe40000000000 */
[----:B------:R-:W-:Y:S02]  /*27840*/  @!P5 IADD3.X R5, R30, UR10, R5, P0, P1 ;  /* 0x0000000a1e05dc10 */ /* 0x000fe400087e2405 */
[----:B------:R-:W-:-:S04]  /*27850*/  ISETP.LT.OR P5, PT, R28, 0x6a, !P2 ;  /* 0x0000006a1c00780c */ /* 0x000fc800057a1670 */
[----:B------:R-:W-:Y:S01]  /*27860*/  P2R R63, PR, RZ, 0x20 ;  /* 0x00000020ff3f7803 */ /* 0x000fe20000000000 */
[----:B------:R-:W0:Y:S02]  /*27870*/  @!P4 LDC.64 R2, c[0x0][0x5c0] ;  /* 0x00017000ff02cb82 */ /* 0x000e240000000a00 */
[----:B0-----:R-:W-:-:S04]  /*27880*/  @!P4 IADD3 R2, P0, P1, R24, UR11, R2 ;  /* 0x0000000b1802cc10 */ /* 0x001fc8000f91e002 */
        /* <DEDUP_REMOVED lines=9> */
[C---:B------:R-:W-:Y:S02]  /*27920*/  ISETP.LT.OR P4, PT, R28.reuse, 0x69, !P2 ;  /* 0x000000691c00780c */ /* 0x040fe40005781670 */
[----:B------:R-:W-:Y:S02]  /*27930*/  ISETP.LT.OR P2, PT, R28, 0x61, !P3 ;  /* 0x000000611c00780c */ /* 0x000fe40005f41670 */
[----:B------:R-:W-:Y:S02]  /*27940*/  P2R R64, PR, RZ, 0x10 ;  /* 0x00000010ff407803 */ /* 0x000fe40000000000 */
[----:B------:R-:W-:-:S07]  /*27950*/  P2R R62, PR, RZ, 0x4 ;  /* 0x00000004ff3e7803 */ /* 0x000fce0000000000 */
[----:B------:R-:W-:-:S04]  /*27960*/  @!P4 IADD3 R49, P1, P0, R49, UR6, R24 ;  /* 0x000000063131cc10 */ /* 0x000fc8000f83e018 */
[----:B------:R-:W-:Y:S02]  /*27970*/  @!P4 IADD3.X R44, R29, UR5, R30, P1, P0 ;  /* 0x000000051d2ccc10 */ /* 0x000fe40008fe041e */
[----:B------:R-:W-:Y:S02]  /*27980*/  @!P5 IADD3 R51, P1, P0, R51, UR6, R24 ;  /* 0x000000063333dc10 */ /* 0x000fe4000f83e018 */
[----:B------:R-:W-:Y:S02]  /*27990*/  LOP3.LUT P4, RZ, R12, 0x10000, RZ, 0xc0, !PT ;  /* 0x000100000cff7812 */ /* 0x000fe4000788c0ff */
[----:B------:R-:W-:Y:S02]  /*279a0*/  @!P5 IADD3.X R46, R29, UR5, R30, P1, P0 ;  /* 0x000000051d2edc10 */ /* 0x000fe40008fe041e */
[----:B------:R-:W-:-:S04]  /*279b0*/  @!P2 IADD3 R53, P1, P0, R53, UR11, R24 ;  /* 0x0000000b3535ac10 */ /* 0x000fc8000f83e018 */
[----:B------:R-:W-:Y:S02]  /*279c0*/  @!P2 IADD3.X R48, R29, UR10, R30, P1, P0 ;  /* 0x0000000a1d30ac10 */ /* 0x000fe40008fe041e */
[----:B------:R-:W-:Y:S02]  /*279d0*/  ISETP.LT.OR P1, PT, R28, 0x62, !P3 ;  /* 0x000000621c00780c */ /* 0x000fe40005f21670 */
[----:B------:R-:W-:Y:S02]  /*279e0*/  ISETP.NE.AND P2, PT, R31, RZ, PT ;  /* 0x000000ff1f00720c */ /* 0x000fe40003f45270 */
        /* <DEDUP_REMOVED lines=10> */
[----:B------:R-:W-:Y:S02]  /*27a90*/  ISETP.NE.AND P5, PT, R36, RZ, PT ;  /* 0x000000ff2400720c */ /* 0x000fe40003fa5270 */
[----:B------:R-:W-:Y:S01]  /*27aa0*/  @!P3 IADD3.X R54, R29, UR10, R30, P1, P6 ;  /* 0x0000000a1d36bc10 */ /* 0x000fe20008fec41e */
[----:B--2---:R-:W-:Y:S01]  /*27ab0*/  FMUL R29, R38, UR47 ;  /* 0x0000002f261d7c20 */ /* 0x004fe20008400000 */
[----:B------:R-:W-:-:S13]  /*27ac0*/  ISETP.LT.OR P6, PT, R28, 0x61, !P4 ;  /* 0x000000611c00780c */ /* 0x000fda00067c1670 */
[----:B------:R-:W0:Y:S01]  /*27ad0*/  @!P6 LDC.64 R36, c[0x0][0x5c0] ;  /* 0x00017000ff24eb82 */ /* 0x000e220000000a00 */
[----:B------:R-:W-:Y:S02]  /*27ae0*/  F2FP.SATFINITE.E4M3.F32.PACK_AB_MERGE_C R31, RZ, R29, RZ ;  /* 0x0000001dff1f723e */ /* 0x000fe400048070ff */
[----:B0-----:R-:W-:-:S05]  /*27af0*/  @!P6 IADD3 R36, P0, R24, R36, RZ ;  /* 0x000000241824e210 */ /* 0x001fca0007f1e0ff */
[----:B------:R-:W-:-:S05]  /*27b00*/  @!P6 IMAD.X R37, R30, 0x1, R37, P0 ;  /* 0x000000011e25e824 */ /* 0x000fca00000e0625 */
[----:B------:R0:W-:Y:S01]  /*27b10*/  @!P6 STG.E.U8 desc[UR52][R36.64+0x60], R31 ;  /* 0x0000601f2400e986 */ /* 0x0001e2000c101134 */
[----:B------:R-:W-:Y:S01]  /*27b20*/  ISETP.LT.OR P6, PT, R28, 0x62, !P4 ;  /* 0x000000621c00780c */ /* 0x000fe200067c1670 */
[----:B---3--:R-:W-:Y:S02]  /*27b30*/  FMUL R29, R79, UR47 ;  /* 0x0000002f4f1d7c20 */ /* 0x008fe40008400000 */
[----:B------:R-:W2:Y:S10]  /*27b40*/  LDL.LU R79, [R1+0x2fc] ;  /* 0x0002fc00014f7983 */ /* 0x000eb40000300800 */
[----:B------:R-:W1:Y:S01]  /*27b50*/  @!P6 LDC.64 R38, c[0x0][0x5c0] ;  /* 0x00017000ff26eb82 */ /* 0x000e620000000a00 */
[----:B------:R-:W-:-:S02]  /*27b60*/  ISETP.NE.AND P3, PT, R41, RZ, PT ;  /* 0x000000ff2900720c */ /* 0x000fc40003f65270 */
[----:B------:R-:W-:Y:S01]  /*27b70*/  F2FP.SATFINITE.E4M3.F32.PACK_AB_MERGE_C R41, RZ, R29, RZ ;  /* 0x0000001dff29723e */ /* 0x000fe200048070ff */
[----:B-----5:R-:W-:Y:S02]  /*27b80*/  FMUL R29, R78, UR47 ;  /* 0x0000002f4e1d7c20 */ /* 0x020fe40008400000 */
[----:B------:R-:W3:Y:S04]  /*27b90*/  LDL.LU R78, [R1+0x300] ;  /* 0x00030000014e7983 */ /* 0x000ee80000300800 */
[----:B------:R-:W4:Y:S01]  /*27ba0*/  LDL.LU R81, [R1+0x304] ;  /* 0x0003040001517983 */ /* 0x000f220000300800 */
[----:B-1----:R-:W-:-:S05]  /*27bb0*/  @!P6 IADD3 R38, P0, R24, R38, RZ ;  /* 0x000000261826e210 */ /* 0x002fca0007f1e0ff */
[----:B------:R-:W-:Y:S01]  /*27bc0*/  @!P6 IMAD.X R39, R30, 0x1, R39, P0 ;  /* 0x000000011e27e824 */ /* 0x000fe200000e0627 */
[----:B------:R-:W-:Y:S02]  /*27bd0*/  ISETP.NE.AND P0, PT, R43, RZ, PT ;  /* 0x000000ff2b00720c */ /* 0x000fe40003f05270 */
[----:B------:R-:W-:Y:S01]  /*27be0*/  F2FP.SATFINITE.E4M3.F32.PACK_AB_MERGE_C R43, RZ, R29, RZ ;  /* 0x0000001dff2b723e */ /* 0x000fe200048070ff */
[----:B------:R-:W-:Y:S02]  /*27bf0*/  FMUL R29, R77, UR47 ;  /* 0x0000002f4d1d7c20 */ /* 0x000fe40008400000 */
[----:B------:R-:W5:Y:S03]  /*27c00*/  LDL.LU R77, [R1+0x308] ;  /* 0x00030800014d7983 */ /* 0x000f660000300800 */
[----:B0-----:R-:W-:Y:S01]  /*27c10*/  F2FP.SATFINITE.E4M3.F32.PACK_AB_MERGE_C R31, RZ, R29, RZ ;  /* 0x0000001dff1f723e */ /* 0x001fe200048070ff */
[----:B------:R-:W-:Y:S01]  /*27c20*/  FMUL R29, R80, UR47 ;  /* 0x0000002f501d7c20 */ /* 0x000fe20008400000 */
[----:B------:R0:W-:Y:S04]  /*27c30*/  @!P6 STG.E.U8 desc[UR52][R38.64+0x61], R41 ;  /* 0x000061292600e986 */ /* 0x0001e8000c101134 */
[----:B------:R-:W5:Y:S01]  /*27c40*/  LDL.LU R80, [R1+0x30c] ;  /* 0x00030c0001507983 */ /* 0x000f620000300800 */
[----:B0-----:R-:W-:Y:S01]  /*27c50*/  F2FP.SATFINITE.E4M3.F32.PACK_AB_MERGE_C R39, RZ, R29, RZ ;  /* 0x0000001dff27723e */ /* 0x001fe200048070ff */
[----:B------:R-:W-:-:S02]  /*27c60*/  FMUL R29, R76, UR47 ;  /* 0x0000002f4c1d7c20 */ /* 0x000fc40008400000 */
[----:B------:R-:W5:Y:S01]  /*27c70*/  LDL.LU R76, [R1+0x310] ;  /* 0x00031000014c7983 */ /* 0x000f620000300800 */
[----:B------:R-:W-:-:S13]  /*27c80*/  ISETP.LT.OR P6, PT, R28, 0x69, !P4 ;  /* 0x000000691c00780c */ /* 0x000fda00067c1670 */
[----:B------:R-:W0:Y:S01]  /*27c90*/  @!P6 LDC.64 R36, c[0x0][0x5c0] ;  /* 0x00017000ff24eb82 */ /* 0x000e220000000a00 */
[----:B------:R-:W-:Y:S01]  /*27ca0*/  P2R R56, PR, RZ, 0x8 ;  /* 0x00000008ff387803 */ /* 0x000fe20000000000 */
[----:B------:R1:W-:Y:S04]  /*27cb0*/  @!P2 STG.E.U8 desc[UR52][R34.64+0x60], R43 ;  /* 0x0000602b2200a986 */ /* 0x0003e8000c101134 */
[----:B------:R1:W-:Y:S01]  /*27cc0*/  @!P5 STG.E.U8 desc[UR52][R32.64+0x61], R31 ;  /* 0x0000611f2000d986 */ /* 0x0003e2000c101134 */
[----:B0-----:R-:W-:-:S05]  /*27cd0*/  @!P6 IADD3 R36, P3, R24, R36, RZ ;  /* 0x000000241824e210 */ /* 0x001fca0007f7e0ff */
[----:B------:R-:W-:-:S05]  /*27ce0*/  @!P6 IMAD.X R37, R30, 0x1, R37, P3 ;  /* 0x000000011e25e824 */ /* 0x000fca00018e0625 */
[----:B------:R-:W-:Y:S01]  /*27cf0*/  @!P6 STG.E.U8 desc[UR52][R36.64+0x68], R39 ;  /* 0x000068272400e986 */ /* 0x000fe2000c101134 */
[----:B------:R-:W-:-:S13]  /*27d00*/  ISETP.LT.OR P6, PT, R28, 0x6a, !P4 ;  /* 0x0000006a1c00780c */ /* 0x000fda00067c1670 */
[----:B-1----:R-:W0:Y:S01]  /*27d10*/  @!P6 LDC.64 R34, c[0x0][0x5c0] ;  /* 0x00017000ff22eb82 */ /* 0x002e220000000a00 */
[----:B------:R-:W-:Y:S02]  /*27d20*/  F2FP.SATFINITE.E4M3.F32.PACK_AB_MERGE_C R31, RZ, R29, RZ ;  /* 0x0000001dff1f723e */ /* 0x000fe400048070ff */
[----:B------:R-:W-:Y:S02]  /*27d30*/  ISETP.NE.AND P2, PT, R69, RZ, PT ;  /* 0x000000ff4500720c */ /* 0x000fe40003f45270 */
[----:B------:R-:W-:Y:S02]  /*27d40*/  ISETP.NE.AND P3, PT, R56, RZ, PT ;  /* 0x000000ff3800720c */ /* 0x000fe40003f65270 */
[----:B------:R-:W-:Y:S02]  /*27d50*/  ISETP.NE.AND P5, PT, R70, RZ, PT ;  /* 0x000000ff4600720c */ /* 0x000fe40003fa5270 */
[----:B0-----:R-:W-:-:S05]  /*27d60*/  @!P6 IADD3 R34, P4, R24, R34, RZ ;  /* 0x000000221822e210 */ /* 0x001fca0007f9e0ff */
[----:B------:R-:W-:-:S05]  /*27d70*/  @!P6 IMAD.X R35, R30, 0x1, R35, P4 ;  /* 0x000000011e23e824 */ /* 0x000fca00020e0623 */
[----:B------:R0:W-:Y:S01]  /*27d80*/  @!P6 STG.E.U8 desc[UR52][R34.64+0x69], R31 ;  /* 0x0000691f2200e986 */ /* 0x0001e2000c101134 */
[----:B------:R-:W-:Y:S01]  /*27d90*/  ISETP.NE.AND P1, PT, R67, RZ, PT ;  /* 0x000000ff4300720c */ /* 0x000fe20003f25270 */
[----:B0-----:R-:W0:Y:S01]  /*27da0*/  @!P2 LDC.64 R34, c[0x0][0x5c0] ;  /* 0x00017000ff22ab82 */ /* 0x001e220000000a00 */
[----:B------:R-:W-:Y:S01]  /*27db0*/  ISETP.NE.AND P6, PT, R68, RZ, PT ;  /* 0x000000ff4400720c */ /* 0x000fe20003fc5270 */
[----:B--2---:R-:W-:Y:S02]  /*27dc0*/  FMUL R29, R79, UR47 ;  /* 0x0000002f4f1d7c20 */ /* 0x004fe40008400000 */
[----:B------:R-:W2:Y:S03]  /*27dd0*/  LDL.LU R79, [R1+0x314] ;  /* 0x00031400014f7983 */ /* 0x000ea60000300800 */
[----:B------:R-:W-:Y:S01]  /*27de0*/  F2FP.SATFINITE.E4M3.F32.PACK_AB_MERGE_C R33, RZ, R29, RZ ;  /* 0x0000001dff21723e */ /* 0x000fe200048070ff */
[----:B---3--:R-:W-:-:S02]  /*27df0*/  FMUL R29, R78, UR47 ;  /* 0x0000002f4e1d7c20 */ /* 0x008fc40008400000 */
[----:B------:R-:W3:Y:S03]  /*27e00*/  LDL.LU R78, [R1+0x318] ;  /* 0x00031800014e7983 */ /* 0x000ee60000300800 */
[----:B------:R-:W-:Y:S01]  /*27e10*/  F2FP.SATFINITE.E4M3.F32.PACK_AB_MERGE_C R37, RZ, R29, RZ ;  /* 0x0000001dff25723e */ /* 0x000fe200048070ff */
[----:B----4-:R-:W-:Y:S01]  /*27e20*/  FMUL R29, R81, UR47 ;  /* 0x0000002f511d7c20 */ /* 0x010fe20008400000 */
[----:B------:R-:W-:Y:S04]  /*27e30*/  @!P3 STG.E.U8 desc[UR52][R26.64+0x68], R33 ;  /* 0x000068211a00b986 */ /* 0x000fe8000c101134 */
[----:B------:R1:W-:Y:S01]  /*27e40*/  @!P0 STG.E.U8 desc[UR52][R22.64+0x69], R37 ;  /* 0x0000692516008986 */ /* 0x0003e2000c101134 */
[----:B------:R-:W-:Y:S01]  /*27e50*/  F2FP.SATFINITE.E4M3.F32.PACK_AB_MERGE_C R39, RZ, R29, RZ ;  /* 0x0000001dff27723e */ /* 0x000fe200048070ff */
[----:B-1----:R-:W1:Y:S01]  /*27e60*/  @!P5 LDC.64 R22, c[0x0][0x5c0] ;  /* 0x00017000ff16db82 */ /* 0x002e620000000a00 */
[----:B-----5:R-:W-:-:S02]  /*27e70*/  FMUL R29, R77, UR47 ;  /* 0x0000002f4d1d7c20 */ /* 0x020fc40008400000 */
[----:B------:R-:W4:Y:S03]  /*27e80*/  LDL.LU R77, [R1+0x31c] ;  /* 0x00031c00014d7983 */ /* 0x000f260000300800 */
[----:B------:R-:W-:Y:S01]  /*27e90*/  F2FP.SATFINITE.E4M3.F32.PACK_AB_MERGE_C R31, RZ, R29, RZ ;  /* 0x0000001dff1f723e */ /* 0x000fe200048070ff */
[----:B------:R1:W-:Y:S04]  /*27ea0*/  @!P1 STG.E.U8 desc[UR52][R20.64+0x60], R39 ;  /* 0x0000602714009986 */ /* 0x0003e8000c101134 */
[----:B------:R2:W-:Y:S01]  /*27eb0*/  @!P6 STG.E.U8 desc[UR52][R18.64+0x61], R31 ;  /* 0x0000611f1200e986 */ /* 0x0005e2000c101134 */
[----:B0-----:R-:W-:-:S03]  /*27ec0*/  @!P2 IADD3 R26, P6, R45, R34, RZ ;  /* 0x000000222d1aa210 */ /* 0x001fc60007fde0ff */
[----:B------:R-:W5:Y:S04]  /*27ed0*/  LDL.LU R82, [R1+0x320] ;  /* 0x0003200001527983 */ /* 0x000f680000300800 */
[----:B------:R-:W5:Y:S01]  /*27ee0*/  LDL.LU R81, [R1+0x324] ;  /* 0x0003240001517983 */ /* 0x000f620000300800 */
[----:B------:R-:W-:Y:S01]  /*27ef0*/  @!P2 IMAD.X R27, R40, 0x1, R35, P6 ;  /* 0x00000001281ba824 */ /* 0x000fe200030e0623 */
[----:B-1----:R-:W-:Y:S01]  /*27f00*/  @!P5 IADD3 R20, P6, R47, R22, RZ ;  /* 0x000000162f14d210 */ /* 0x002fe20007fde0ff */
[----:B------:R-:W-:Y:S02]  /*27f10*/  FMUL R22, R76, UR47 ;  /* 0x0000002f4c167c20 */ /* 0x000fe40008400000 */
[----:B------:R-:W5:Y:S01]  /*27f20*/  LDL.LU R76, [R1+0x328] ;  /* 0x00032800014c7983 */ /* 0x000f620000300800 */
[----:B------:R-:W-:Y:S01]  /*27f30*/  FMUL R29, R80, UR47 ;  /* 0x0000002f501d7c20 */ /* 0x000fe20008400000 */
[----:B------:R-:W-:Y:S01]  /*27f40*/  @!P5 IMAD.X R21, R42, 0x1, R23, P6 ;  /* 0x000000012a15d824 */ /* 0x000fe200030e0617 */
[----:B------:R-:W-:-:S02]  /*27f50*/  F2FP.SATFINITE.E4M3.F32.PACK_AB_MERGE_C R23, RZ, R22, RZ ;  /* 0x00000016ff17723e */ /* 0x000fc400048070ff */
[----:B------:R-:W-:Y:S02]  /*27f60*/  ISETP.NE.AND P4, PT, R71, RZ, PT ;  /* 0x000000ff4700720c */ /* 0x000fe40003f85270 */
[----:B------:R-:W-:Y:S02]  /*27f70*/  ISETP.NE.AND P6, PT, R72, RZ, PT ;  /* 0x000000ff4800720c */ /* 0x000fe40003fc5270 */
[----:B------:R-:W-:-:S05]  /*27f80*/  F2FP.SATFINITE.E4M3.F32.PACK_AB_MERGE_C R29, RZ, R29, RZ ;  /* 0x0000001dff1d723e */ /* 0x000fca00048070ff */
[----:B------:R0:W-:Y:S04]  /*27f90*/  @!P2 STG.E.U8 desc[UR52][R26.64+0x60], R29 ;  /* 0x0000601d1a00a986 */ /* 0x0001e8000c101134 */
[----:B------:R-:W-:Y:S01]  /*27fa0*/  @!P5 STG.E.U8 desc[UR52][R20.64+0x61], R23 ;  /* 0x000061171400d986 */ /* 0x000fe2000c101134 */
[----:B--2---:R-:W-:-:S03]  /*27fb0*/  FMUL R18, R79, UR47 ;  /* 0x0000002f4f127c20 */ /* 0x004fc60008400000 */
[----:B------:R-:W2:Y:S02]  /*27fc0*/  LDL.LU R79, [R1+0x32c] ;  /* 0x00032c00014f7983 */ /* 0x000ea40000300800 */
[----:B------:R-:W-:Y:S01]  /*27fd0*/  F2FP.SATFINITE.E4M3.F32.PACK_AB_MERGE_C R31, RZ, R18, RZ ;  /* 0x00000012ff1f723e */ /* 0x000fe200048070ff */
[----:B---3--:R-:W-:Y:S02]  /*27fe0*/  FMUL R18, R78, UR47 ;  /* 0x0000002f4e127c20 */ /* 0x008fe40008400000 */
[----:B------:R-:W3:Y:S04]  /*27ff0*/  LDL.LU R78, [R1+0x330] ;  /* 0x00033000014e7983 */ /* 0x000ee80000300800 */
[----:B------:R-:W3:Y:S01]  /*28000*/  LDL.LU R80, [R1+0x334] ;  /* 0x0003340001507983 */ /* 0x000ee20000300800 */
[----:B0-----:R-:W-:-:S03]  /*28010*/  F2FP.SATFINITE.E4M3.F32.PACK_AB_MERGE_C R27, RZ, R18, RZ ;  /* 0x00000012ff1b723e */ /* 0x001fc600048070ff */
[----:B------:R-:W-:Y:S01]  /*28020*/  @!P4 STG.E.U8 desc[UR52][R16.64+0x68], R31 ;  /* 0x0000681f1000c986 */ /* 0x000fe2000c101134 */
[----:B----4-:R-:W-:-:S03]  /*28030*/  FMUL R22, R77, UR47 ;  /* 0x0000002f4d167c20 */ /* 0x010fc60008400000 */
[----:B------:R-:W4:Y:S04]  /*28040*/  LDL.LU R77, [R1+0x338] ;  /* 0x00033800014d7983 */ /* 0x000f280000300800 */
[----:B------:R5:W-:Y:S02]  /*28050*/  @!P6 STG.E.U8 desc[UR52][R14.64+0x69], R27 ;  /* 0x0000691b0e00e986 */ /* 0x000be4000c101134 */
[----:B-----5:R-:W-:-:S05]  /*28060*/  FMUL R14, R81, UR47 ;  /* 0x0000002f510e7c20 */ /* 0x020fca0008400000 */
[----:B------:R-:W-:Y:S01]  /*28070*/  F2FP.SATFINITE.E4M3.F32.PACK_AB_MERGE_C R27, RZ, R14, RZ ;  /* 0x0000000eff1b723e */ /* 0x000fe200048070ff */
[----:B------:R-:W-:Y:S02]  /*28080*/  FMUL R14, R76, UR47 ;  /* 0x0000002f4c0e7c20 */ /* 0x000fe40008400000 */
[----:B------:R-:W5:Y:S01]  /*28090*/  LDL.LU R76, [R1+0x33c] ;  /* 0x00033c00014c7983 */ /* 0x000f620000300800 */
[----:B------:R-:W-:Y:S02]  /*280a0*/  ISETP.NE.AND P4, PT, R64, RZ, PT ;  /* 0x000000ff4000720c */ /* 0x000fe40003f85270 */
[----:B------:R-:W-:Y:S02]  /*280b0*/  ISETP.NE.AND P5, PT, R63, RZ, PT ;  /* 0x000000ff3f00720c */ /* 0x000fe40003fa5270 */
[----:B------:R-:W-:-:S09]  /*280c0*/  F2FP.SATFINITE.E4M3.F32.PACK_AB_MERGE_C R21, RZ, R22, RZ ;  /* 0x00000016ff15723e */ /* 0x000fd200048070ff */
[----:B------:R-:W0:Y:S08]  /*280d0*/  @!P4 LDC.64 R18, c[0x0][0x5c0] ;  /* 0x00017000ff12cb82 */ /* 0x000e300000000a00 */
[----:B------:R-:W1:Y:S01]  /*280e0*/  @!P5 LDC.64 R22, c[0x0][0x5c0] ;  /* 0x00017000ff16db82 */ /* 0x000e620000000a00 */
[----:B------:R-:W-:Y:S01]  /*280f0*/  ISETP.NE.AND P2, PT, R62, RZ, PT ;  /* 0x000000ff3e00720c */ /* 0x000fe20003f45270 */
[----:B------:R-:W-:Y:S01]  /*28100*/  FMUL R20, R82, UR47 ;  /* 0x0000002f52147c20 */ /* 0x000fe20008400000 */
[----:B------:R-:W-:-:S02]  /*28110*/  ISETP.NE.AND P1, PT, R61, RZ, PT ;  /* 0x000000ff3d00720c */ /* 0x000fc40003f25270 */
[----:B0-----:R-:W-:-:S05]  /*28120*/  @!P4 IADD3 R18, P6, R49, R18, RZ ;  /* 0x000000123112c210 */ /* 0x001fca0007fde0ff */
[----:B------:R-:W-:Y:S01]  /*28130*/  @!P4 IMAD.X R19, R44, 0x1, R19, P6 ;  /* 0x000000012c13c824 */ /* 0x000fe200030e0613 */
[----:B-1----:R-:W-:-:S04]  /*28140*/  @!P5 IADD3 R16, P6, R51, R22, RZ ;  /* 0x000000163310d210 */ /* 0x002fc80007fde0ff */
[----:B------:R0:W-:Y:S01]  /*28150*/  @!P4 STG.E.U8 desc[UR52][R18.64+0x68], R21 ;  /* 0x000068151200c986 */ /* 0x0001e2000c101134 */
[----:B------:R-:W-:Y:S01]  /*28160*/  @!P5 IMAD.X R17, R46, 0x1, R23, P6 ;  /* 0x000000012e11d824 */ /* 0x000fe200030e0617 */
[----:B------:R-:W-:Y:S02]  /*28170*/  F2FP.SATFINITE.E4M3.F32.PACK_AB_MERGE_C R23, RZ, R20, RZ ;  /* 0x00000014ff17723e */ /* 0x000fe400048070ff */
[----:B0-----:R-:W-:Y:S01]  /*28180*/  F2FP.SATFINITE.E4M3.F32.PACK_AB_MERGE_C R19, RZ, R14, RZ ;  /* 0x0000000eff13723e */ /* 0x001fe200048070ff */
[----:B------:R-:W0:Y:S02]  /*28190*/  @!P1 LDC.64 R20, c[0x0][0x5c0] ;  /* 0x00017000ff149b82 */ /* 0x000e240000000a00 */
[----:B------:R3:W-:Y:S01]  /*281a0*/  @!P5 STG.E.U8 desc[UR52][R16.64+0x69], R23 ;  /* 0x000069171000d986 */ /* 0x0007e2000c101134 */
[----:B------:R-:W-:-:S05]  /*281b0*/  ISETP.NE.AND P5, PT, R73, RZ, PT ;  /* 0x000000ff4900720c */ /* 0x000fca0003fa5270 */
[----:B------:R-:W1:Y:S01]  /*281c0*/  @!P2 LDC.64 R14, c[0x0][0x5c0] ;  /* 0x00017000ff0eab82 */ /* 0x000e620000000a00 */
[----:B------:R-:W-:-:S07]  /*281d0*/  ISETP.NE.AND P4, PT, R65, RZ, PT ;  /* 0x000000ff4100720c */ /* 0x000fce0003f85270 */
[----:B------:R0:W-:Y:S06]  /*281e0*/  @!P5 STG.E.U8 desc[UR52][R8.64+0x60], R27 ;  /* 0x0000601b0800d986 */ /* 0x0001ec000c101134 */
[----:B------:R4:W-:Y:S01]  /*281f0*/  @!P4 STG.E.U8 desc[UR52][R6.64+0x61], R19 ;  /* 0x000061130600c986 */ /* 0x0009e2000c101134 */
[----:B-1----:R-:W-:-:S05]  /*28200*/  @!P2 IADD3 R14, P5, R53, R14, RZ ;  /* 0x0000000e350ea210 */ /* 0x002fca0007fbe0ff */
[----:B------:R-:W-:Y:S02]  /*28210*/  @!P2 IMAD.X R15, R48, 0x1, R15, P5 ;  /* 0x00000001300fa824 */ /* 0x000fe400028e060f */
[----:B--2---:R-:W-:Y:S02]  /*28220*/  FMUL R18, R79, UR47 ;  /* 0x0000002f4f127c20 */ /* 0x004fe40008400000 */
[----:B------:R-:W2:Y:S01]  /*28230*/  LDL.LU R79, [R1+0x340] ;  /* 0x00034000014f7983 */ /* 0x000ea20000300800 */
[----:B---3--:R-:W-:-:S03]  /*28240*/  FMUL R16, R78, UR47 ;  /* 0x0000002f4e107c20 */ /* 0x008fc60008400000 */
[----:B------:R-:W3:Y:S01]  /*28250*/  LDL.LU R78, [R1+0x344] ;  /* 0x00034400014e7983 */ /* 0x000ee20000300800 */
[----:B------:R-:W-:-:S05]  /*28260*/  F2FP.SATFINITE.E4M3.F32.PACK_AB_MERGE_C R17, RZ, R18, RZ ;  /* 0x00000012ff11723e */ /* 0x000fca00048070ff */
[----:B------:R-:W-:Y:S01]  /*28270*/  @!P2 STG.E.U8 desc[UR52][R14.64+0x60], R17 ;  /* 0x000060110e00a986 */ /* 0x000fe2000c101134 */
[----:B0-----:R-:W-:Y:S01]  /*28280*/  @!P1 IADD3 R8, P2, R55, R20, RZ ;  /* 0x0000001437089210 */ /* 0x001fe20007f5e0ff */
[----:B----4-:R-:W-:Y:S02]  /*28290*/  FMUL R7, R77, UR47 ;  /* 0x0000002f4d077c20 */ /* 0x010fe40008400000 */
[----:B------:R-:W4:Y:S02]  /*282a0*/  LDL.LU R77, [R1+0x348] ;  /* 0x00034800014d7983 */ /* 0x000f240000300800 */
[----:B------:R-:W-:Y:S01]  /*282b0*/  @!P1 IMAD.X R9, R50, 0x1, R21, P2 ;  /* 0x0000000132099824 */ /* 0x000fe200010e0615 */
[----:B------:R-:W-:-:S05]  /*282c0*/  F2FP.SATFINITE.E4M3.F32.PACK_AB_MERGE_C R19, RZ, R16, RZ ;  /* 0x00000010ff13723e */ /* 0x000fca00048070ff */
[----:B------:R5:W-:Y:S02]  /*282d0*/  @!P1 STG.E.U8 desc[UR52][R8.64+0x61], R19 ;  /* 0x0000611308009986 */ /* 0x000be4000c101134 */
[----:B-----5:R-:W-:Y:S02]  /*282e0*/  FMUL R8, R76, UR47 ;  /* 0x0000002f4c087c20 */ /* 0x020fe40008400000 */
[----:B------:R-:W5:Y:S01]  /*282f0*/  LDL.LU R76, [R1+0x34c] ;  /* 0x00034c00014c7983 */ /* 0x000f620000300800 */
[----:B------:R-:W-:Y:S02]  /*28300*/  ISETP.NE.AND P0, PT, R60, RZ, PT ;  /* 0x000000ff3c00720c */ /* 0x000fe40003f05270 */
[----:B------:R-:W-:-:S11]  /*28310*/  ISETP.NE.AND P3, PT, R58, RZ, PT ;  /* 0x000000ff3a00720c */ /* 0x000fd60003f65270 */
[----:B------:R-:W0:Y:S01]  /*28320*/  @!P0 LDC.64 R20, c[0x0][0x5c0] ;  /* 0x00017000ff148b82 */ /* 0x000e220000000a00 */
[----:B------:R-:W-:Y:S01]  /*28330*/  FMUL R6, R80, UR47 ;  /* 0x0000002f50067c20 */ /* 0x000fe20008400000 */
[----:B------:R-:W-:-:S06]  /*28340*/  ISETP.NE.AND P4, PT, R66, RZ, PT ;  /* 0x000000ff4200720c */ /* 0x000fcc0003f85270 */
[----:B------:R-:W1:Y:S01]  /*28350*/  @!P3 LDC.64 R22, c[0x0][0x5c0] ;  /* 0x00017000ff16bb82 */ /* 0x000e620000000a00 */
[----:B------:R-:W-:Y:S02]  /*28360*/  ISETP.NE.AND P5, PT, R74, RZ, PT ;  /* 0x000000ff4a00720c */ /* 0x000fe40003fa5270 */
[----:B------:R-:W-:Y:S02]  /*28370*/  ISETP.NE.AND P6, PT, R75, RZ, PT ;  /* 0x000000ff4b00720c */ /* 0x000fe40003fc5270 */
[----:B------:R-:W-:Y:S02]  /*28380*/  F2FP.SATFINITE.E4M3.F32.PACK_AB_MERGE_C R15, RZ, R6, RZ ;  /* 0x00000006ff0f723e */ /* 0x000fe400048070ff */
[----:B------:R-:W-:Y:S02]  /*28390*/  ISETP.LT.OR P1, PT, R28, 0x61, !P4 ;  /* 0x000000611c00780c */ /* 0x000fe40006721670 */
[----:B------:R-:W-:Y:S02]  /*283a0*/  F2FP.SATFINITE.E4M3.F32.PACK_AB_MERGE_C R17, RZ, R7, RZ ;  /* 0x00000007ff11723e */ /* 0x000fe400048070ff */
[----:B0-----:R-:W-:-:S02]  /*283b0*/  @!P0 IADD3 R6, P2, R57, R20, RZ ;  /* 0x0000001439068210 */ /* 0x001fc40007f5e0ff */
[----:B------:R-:W-:-:S03]  /*283c0*/  F2FP.SATFINITE.E4M3.F32.PACK_AB_MERGE_C R19, RZ, R8, RZ ;  /* 0x00000008ff13723e */ /* 0x000fc600048070ff */
[----:B------:R-:W-:Y:S01]  /*283d0*/  @!P0 IMAD.X R7, R52, 0x1, R21, P2 ;  /* 0x0000000134078824 */ /* 0x000fe200010e0615 */
[----:B------:R-:W-:Y:S01]  /*283e0*/  ISETP.LT.OR P2, PT, R28, 0x62, !P4 ;  /* 0x000000621c00780c */ /* 0x000fe20006741670 */
[----:B------:R-:W-:Y:S02]  /*283f0*/  @!P5 STG.E.U8 desc[UR52][R4.64+0x68], R15 ;  /* 0x0000680f0400d986 */ /* 0x000fe4000c101134 */
[----:B------:R-:W0:Y:S02]  /*28400*/  @!P1 LDC.64 R20, c[0x0][0x5c0] ;  /* 0x00017000ff149b82 */ /* 0x000e240000000a00 */
[----:B------:R1:W-:Y:S04]  /*28410*/  @!P6 STG.E.U8 desc[UR52][R2.64+0x69], R17 ;  /* 0x000069110200e986 */ /* 0x0003e8000c101134 */
[----:B------:R1:W-:Y:S02]  /*28420*/  @!P0 STG.E.U8 desc[UR52][R6.64+0x68], R19 ;  /* 0x0000681306008986 */ /* 0x0003e4000c101134 */
[----:B-1----:R-:W-:-:S05]  /*28430*/  @!P3 IADD3 R8, P0, R59, R22, RZ ;  /* 0x000000163b08b210 */ /* 0x002fca0007f1e0ff */
[----:B------:R-:W-:Y:S02]  /*28440*/  @!P3 IMAD.X R9, R54, 0x1, R23, P0 ;  /* 0x000000013609b824 */ /* 0x000fe400000e0617 */
[----:B------:R-:W1:Y:S01]  /*28450*/  @!P2 LDC.64 R22, c[0x0][0x5c0] ;  /* 0x00017000ff16ab82 */ /* 0x000e620000000a00 */
[----:B------:R-:W-:Y:S02]  /*28460*/  @!P1 IMAD.MOV.U32 R3, RZ, RZ, R30 ;  /* 0x000000ffff039224 */ /* 0x000fe400078e001e */
[----:B------:R-:W-:Y:S02]  /*28470*/  @!P2 IMAD.MOV.U32 R4, RZ, RZ, R24 ;  /* 0x000000ffff04a224 */ /* 0x000fe400078e0018 */
[----:B------:R-:W-:Y:S02]  /*28480*/  @!P2 IMAD.MOV.U32 R5, RZ, RZ, R30 ;  /* 0x000000ffff05a224 */ /* 0x000fe400078e001e */
[----:B------:R-:W-:Y:S01]  /*28490*/  @!P1 IMAD R7, R11, 0x180, RZ ;  /* 0x000001800b079824 */ /* 0x000fe200078e02ff */
[----:B------:R-:W-:Y:S01]  /*284a0*/  ISETP.LT.OR P0, PT, R28, 0x69, !P4 ;  /* 0x000000691c00780c */ /* 0x000fe20006701670 */
[----:B------:R-:W-:Y:S01]  /*284b0*/  @!P2 IMAD.WIDE.U32 R4, R10, 0x180, R4 ;  /* 0x000001800a04a825 */ /* 0x000fe200078e0004 */
[----:B------:R-:W-:-:S02]  /*284c0*/  ISETP.LT.OR P4, PT, R28, 0x6a, !P4 ;  /* 0x0000006a1c00780c */ /* 0x000fc40006781670 */
[----:B------:R-:W-:-:S09]  /*284d0*/  LOP3.LUT P6, RZ, R12, 0x400000, RZ, 0xc0, !PT ;  /* 0x004000000cff7812 */ /* 0x000fd200078cc0ff */
[----:B------:R-:W0:Y:S08]  /*284e0*/  @!P0 LDC.64 R16, c[0x0][0x5c0] ;  /* 0x00017000ff108b82 */ /* 0x000e300000000a00 */
[----:B------:R-:W0:Y:S01]  /*284f0*/  @!P4 LDC.64 R18, c[0x0][0x5c0] ;  /* 0x00017000ff12cb82 */ /* 0x000e220000000a00 */
[----:B------:R-:W-:Y:S01]  /*28500*/  BSSY B1, `(.L_x_84) ;  /* 0x0000020000017945 */ /* 0x000fe20003800000 */
[----:B--2---:R-:W-:-:S05]  /*28510*/  FMUL R2, R79, UR47 ;  /* 0x0000002f4f027c20 */ /* 0x004fca0008400000 */
[----:B------:R-:W-:Y:S01]  /*28520*/  F2FP.SATFINITE.E4M3.F32.PACK_AB_MERGE_C R15, RZ, R2, RZ ;  /* 0x00000002ff0f723e */ /* 0x000fe200048070ff */
[----:B------:R-:W-:-:S04]  /*28530*/  @!P1 IMAD.MOV.U32 R2, RZ, RZ, R24 ;  /* 0x000000ffff029224 */ /* 0x000fc800078e0018 */
[----:B------:R-:W-:Y:S01]  /*28540*/  @!P1 IMAD.WIDE.U32 R2, R10, 0x180, R2 ;  /* 0x000001800a029825 */ /* 0x000fe200078e0002 */
[----:B------:R2:W-:Y:S02]  /*28550*/  @!P3 STG.E.U8 desc[UR52][R8.64+0x69], R15 ;  /* 0x0000690f0800b986 */ /* 0x0005e4000c101134 */
[----:B0-----:R-:W-:Y:S01]  /*28560*/  @!P1 IADD3 R2, P3, R2, R20, RZ ;  /* 0x0000001402029210 */ /* 0x001fe20007f7e0ff */
[----:B---3--:R-:W-:-:S03]  /*28570*/  FMUL R6, R78, UR47 ;  /* 0x0000002f4e067c20 */ /* 0x008fc60008400000 */
[----:B------:R-:W-:Y:S02]  /*28580*/  @!P1 IADD3.X R3, R21, R3, R7, P3, !PT ;  /* 0x0000000315039210 */ /* 0x000fe40001ffe407 */
[----:B------:R-:W-:Y:S01]  /*28590*/  F2FP.SATFINITE.E4M3.F32.PACK_AB_MERGE_C R7, RZ, R6, RZ ;  /* 0x00000006ff07723e */ /* 0x000fe200048070ff */
[----:B--2---:R-:W-:Y:S01]  /*285a0*/  @!P2 IMAD R8, R11, 0x180, RZ ;  /* 0x000001800b08a824 */ /* 0x004fe200078e02ff */
[----:B-1----:R-:W-:-:S04]  /*285b0*/  @!P2 IADD3 R4, P3, R4, R22, RZ ;  /* 0x000000160404a210 */ /* 0x002fc80007f7e0ff */
[----:B------:R-:W-:Y:S01]  /*285c0*/  @!P2 IADD3.X R5, R23, R5, R8, P3, !PT ;  /* 0x000000051705a210 */ /* 0x000fe20001ffe408 */
[----:B------:R0:W-:Y:S01]  /*285d0*/  @!P1 STG.E.U8 desc[UR52][R2.64+0x60], R7 ;  /* 0x0000600702009986 */ /* 0x0001e2000c101134 */
[----:B------:R-:W-:Y:S01]  /*285e0*/  ISETP.LT.OR P1, PT, R28, 0x61, !P6 ;  /* 0x000000611c00780c */ /* 0x000fe20007721670 */
[----:B----4-:R-:W-:-:S05]  /*285f0*/  FMUL R6, R77, UR47 ;  /* 0x0000002f4d067c20 */ /* 0x010fca0008400000 */
[----:B------:R-:W-:-:S05]  /*28600*/  F2FP.SATFINITE.E4M3.F32.PACK_AB_MERGE_C R9, RZ, R6, RZ ;  /* 0x00000006ff09723e */ /* 0x000fca00048070ff */
[----:B------:R0:W-:Y:S01]  /*28610*/  @!P2 STG.E.U8 desc[UR52][R4.64+0x61], R9 ;  /* 0x000061090400a986 */ /* 0x0001e2000c101134 */
        /* <DEDUP_REMOVED lines=14> */
.L_x_85:
[----:B------:R-:W-:Y:S05]  /*28700*/  BSYNC B1 ;  /* 0x0000000000017941 */ /* 0x000fea0003800000 */
.L_x_84:
[----:B0-----:R-:W2:Y:S04]  /*28710*/  LDL.LU R2, [R1+0x354] ;  /* 0x0003540001027983 */ /* 0x001ea80000300800 */
[----:B------:R-:W3:Y:S04]  /*28720*/  LDL.LU R9, [R1+0x358] ;  /* 0x0003580001097983 */ /* 0x000ee80000300800 */
[----:B------:R-:W4:Y:S01]  /*28730*/  LDL.LU R15, [R1+0x350] ;  /* 0x00035000010f7983 */ /* 0x000f220000300800 */
[----:B------:R-:W-:Y:S01]  /*28740*/  @!P0 IMAD.MOV.U32 R3, RZ, RZ, R30 ;  /* 0x000000ffff038224 */ /* 0x000fe200078e001e */
[----:B------:R-:W-:Y:S01]  /*28750*/  ISETP.LT.OR P1, PT, R28, 0x62, !P6 ;  /* 0x000000621c00780c */ /* 0x000fe20007721670 */
[----:B------:R-:W-:Y:S01]  /*28760*/  @!P4 IMAD.MOV.U32 R4, RZ, RZ, R24 ;  /* 0x000000ffff04c224 */ /* 0x000fe200078e0018 */
[----:B------:R-:W-:Y:S01]  /*28770*/  BSSY B1, `(.L_x_86) ;  /* 0x000001d000017945 */ /* 0x000fe20003800000 */
[----:B------:R-:W-:-:S02]  /*28780*/  @!P4 IMAD.MOV.U32 R5, RZ, RZ, R30 ;  /* 0x000000ffff05c224 */ /* 0x000fc400078e001e */
[----:B------:R-:W-:Y:S02]  /*28790*/  @!P4 IMAD R14, R11, 0x180, RZ ;  /* 0x000001800b0ec824 */ /* 0x000fe400078e02ff */
[----:B------:R-:W-:-:S04]  /*287a0*/  @!P4 IMAD.WIDE.U32 R6, R10, 0x180, R4 ;  /* 0x000001800a06c825 */ /* 0x000fc800078e0004 */
[----:B------:R-:W-:Y:S01]  /*287b0*/  @!P0 IMAD R5, R11, 0x180, RZ ;  /* 0x000001800b058824 */ /* 0x000fe200078e02ff */
[----:B------:R-:W-:-:S04]  /*287c0*/  @!P4 IADD3 R6, P3, R6, R18, RZ ;  /* 0x000000120606c210 */ /* 0x000fc80007f7e0ff */
[----:B------:R-:W-:Y:S01]  /*287d0*/  @!P4 IADD3.X R7, R19, R7, R14, P3, !PT ;  /* 0x000000071307c210 */ /* 0x000fe20001ffe40e */
[----:B--2---:R-:W-:Y:S01]  /*287e0*/  FMUL R8, R2, UR47 ;  /* 0x0000002f02087c20 */ /* 0x004fe20008400000 */
[----:B------:R-:W-:Y:S02]  /*287f0*/  @!P0 IMAD.MOV.U32 R2, RZ, RZ, R24 ;  /* 0x000000ffff028224 */ /* 0x000fe400078e0018 */
[----:B---3--:R-:W-:Y:S02]  /*28800*/  FMUL R9, R9, UR47 ;  /* 0x0000002f09097c20 */ /* 0x008fe40008400000 */
[----:B------:R-:W-:-:S03]  /*28810*/  @!P0 IMAD.WIDE.U32 R2, R10, 0x180, R2 ;  /* 0x000001800a028825 */ /* 0x000fc600078e0002 */
[----:B------:R-:W-:Y:S01]  /*28820*/  @!P0 IADD3 R4, P2, R2, R16, RZ ;  /* 0x0000001002048210 */ /* 0x000fe20007f5e0ff */
[----:B----4-:R-:W-:Y:S01]  /*28830*/  FMUL R2, R15, UR47 ;  /* 0x0000002f0f027c20 */ /* 0x010fe20008400000 */
[----:B------:R-:W-:Y:S02]  /*28840*/  F2FP.SATFINITE.E4M3.F32.PACK_AB_MERGE_C R15, RZ, R8, RZ ;  /* 0x00000008ff0f723e */ /* 0x000fe400048070ff */
[----:B------:R-:W-:Y:S02]  /*28850*/  @!P0 IADD3.X R5, R17, R3, R5, P2, !PT ;  /* 0x0000000311058210 */ /* 0x000fe400017fe405 */
[----:B------:R-:W-:Y:S02]  /*28860*/  F2FP.SATFINITE.E4M3.F32.PACK_AB_MERGE_C R17, RZ, R9, RZ ;  /* 0x00000009ff11723e */ /* 0x000fe400048070ff */
[----:B------:R-:W-:Y:S01]  /*28870*/  F2FP.SATFINITE.E4M3.F32.PACK_AB_MERGE_C R9, RZ, R2, RZ ;  /* 0x00000002ff09723e */ /* 0x000fe200048070ff */
[----:B------:R-:W-:Y:S06]  /*28880*/  @P1 BRA `(.L_x_87) ;  /* 0x00000000002c1947 */ /* 0x000fec0003800000 */
        /* <DEDUP_REMOVED lines=11> */
.L_x_87:
[----:B------:R-:W-:Y:S05]  /*28940*/  BSYNC B1 ;  /* 0x0000000000017941 */ /* 0x000fea0003800000 */
.L_x_86:
[----:B0-----:R-:W2:Y:S04]  /*28950*/  LDL.LU R2, [R1+0x35c] ;  /* 0x00035c0001027983 */ /* 0x001ea80000300800 */
[----:B------:R-:W3:Y:S01]  /*28960*/  LDL.LU R3, [R1+0x360] ;  /* 0x0003600001037983 */ /* 0x000ee20000300800 */
[C---:B------:R-:W-:Y:S01]  /*28970*/  ISETP.LT.OR P1, PT, R28.reuse, 0x69, !P6 ;  /* 0x000000691c00780c */ /* 0x040fe20007721670 */
[----:B------:R-:W-:Y:S02]  /*28980*/  BSSY B1, `(.L_x_88) ;  /* 0x0000013000017945 */ /* 0x000fe40003800000 */
[----:B------:R0:W-:Y:S01]  /*28990*/  @!P0 STG.E.U8 desc[UR52][R4.64+0x68], R15 ;  /* 0x0000680f04008986 */ /* 0x0001e2000c101134 */
[----:B------:R-:W-:-:S03]  /*289a0*/  ISETP.LT.OR P0, PT, R28, 0x6a, !P6 ;  /* 0x0000006a1c00780c */ /* 0x000fc60007701670 */
[----:B------:R0:W-:Y:S01]  /*289b0*/  @!P4 STG.E.U8 desc[UR52][R6.64+0x69], R17 ;  /* 0x000069110600c986 */ /* 0x0001e2000c101134 */
[----:B--2---:R-:W-:Y:S01]  /*289c0*/  FMUL R2, R2, UR47 ;  /* 0x0000002f02027c20 */ /* 0x004fe20008400000 */
[----:B---3--:R-:W-:-:S04]  /*289d0*/  FMUL R8, R3, UR47 ;  /* 0x0000002f03087c20 */ /* 0x008fc80008400000 */
        /* <DEDUP_REMOVED lines=13> */
.L_x_89:
[----:B------:R-:W-:Y:S05]  /*28ab0*/  BSYNC B1 ;  /* 0x0000000000017941 */ /* 0x000fea0003800000 */
.L_x_88:
[----:B0-----:R-:W-:Y:S01]  /*28ac0*/  F2FP.SATFINITE.E4M3.F32.PACK_AB_MERGE_C R3, RZ, R8, RZ ;  /* 0x00000008ff03723e */ /* 0x001fe200048070ff */
[----:B------:R-:W-:Y:S06]  /*28ad0*/  @P0 BRA `(.L_x_35) ;  /* 0x0000000000280947 */ /* 0x000fec0003800000 */
[----:B------:R-:W-:Y:S01]  /*28ae0*/  IMAD.MOV.U32 R25, RZ, RZ, R30 ;  /* 0x000000ffff197224 */ /* 0x000fe200078e001e */
[----:B------:R-:W-:Y:S01]  /*28af0*/  ULDC.64 UR12, c[0x0][0x5c0] ;  /* 0x00017000000c7ab9 */ /* 0x000fe20000000a00 */
        /* <DEDUP_REMOVED lines=8> */
.L_x_35:
[----:B------:R-:W-:Y:S05]  /*28b80*/  BSYNC B0 ;  /* 0x0000000000007941 */ /* 0x000fea0003800000 */
.L_x_31:
[----:B01----:R-:W2:Y:S04]  /*28b90*/  LDL.LU R3, [R1+0x370] ;  /* 0x0003700001037983 */ /* 0x003ea80000300800 */
[----:B-----5:R-:W2:Y:S01]  /*28ba0*/  LDL.LU R2, [R1+0x374] ;  /* 0x0003740001027983 */ /* 0x020ea20000300800 */
[----:B------:R-:W-:Y:S01]  /*28bb0*/  ULDC UR12, c[0x0][0xc] ;  /* 0x00000300000c7ab9 */ /* 0x000fe20000000800 */
[----:B------:R-:W-:Y:S01]  /*28bc0*/  ULDC UR13, c[0x0][0x10] ;  /* 0x00000400000d7ab9 */ /* 0x000fe20000000800 */
[----:B------:R-:W2:Y:S01]  /*28bd0*/  LDC R5, c[0x0][0x14] ;  /* 0x00000500ff057b82 */ /* 0x000ea20000000800 */
[----:B------:R-:W-:Y:S01]  /*28be0*/  UIMAD.WIDE.U32 UR12, UR12, UR13, URZ ;  /* 0x0000000d0c0c72a5 */ /* 0x000fe2000f8e003f */
[----:B------:R-:W-:-:S05]  /*28bf0*/  UMOV UR48, 0xffffffff ;  /* 0xffffffff00307882 */ /* 0x000fca0000000000 */
[----:B--2---:R-:W-:-:S04]  /*28c00*/  IMAD.WIDE.U32 R2, R5, UR12, R2 ;  /* 0x0000000c05027c25 */ /* 0x004fc8000f8e0002 */
[----:B------:R-:W-:Y:S01]  /*28c10*/  IMAD R5, R5, UR13, RZ ;  /* 0x0000000d05057c24 */ /* 0x000fe2000f8e02ff */
[----:B------:R-:W-:Y:S01]  /*28c20*/  ULDC.64 UR12, c[0x0][0x650] ;  /* 0x00019400000c7ab9 */ /* 0x000fe20000000a00 */
[----:B------:R-:W-:Y:S01]  /*28c30*/  IMAD.MOV.U32 R21, RZ, RZ, R2 ;  /* 0x000000ffff157224 */ /* 0x000fe200078e0002 */
[----:B------:R-:W-:Y:S01]  /*28c40*/  ISETP.GE.U32.AND P0, PT, R2, UR12, PT ;  /* 0x0000000c02007c0c */ /* 0x000fe2000bf06070 */
[----:B------:R-:W-:Y:S01]  /*28c50*/  IMAD.IADD R22, R3, 0x1, R5 ;  /* 0x0000000103167824 */ /* 0x000fe200078e0205 */
[----:B------:R-:W-:Y:S01]  /*28c60*/  PRMT R3, RZ, 0x7610, R3 ;  /* 0x00007610ff037816 */ /* 0x000fe20000000003 */
[----:B------:R-:W-:-:S03]  /*28c70*/  IMAD.MOV.U32 R2, RZ, RZ, -0x1 ;  /* 0xffffffffff027424 */ /* 0x000fc600078e00ff */
[----:B------:R0:W-:Y:S01]  /*28c80*/  STL [R1+0x370], R22 ;  /* 0x0003701601007387 */ /* 0x0001e20000100800 */
[----:B------:R-:W-:-:S03]  /*28c90*/  ISETP.GE.U32.AND.EX P0, PT, R22, UR13, PT, P0 ;  /* 0x0000000d16007c0c */ /* 0x000fc6000bf06100 */
[----:B------:R0:W-:Y:S04]  /*28ca0*/  STL [R1+0x374], R21 ;  /* 0x0003741501007387 */ /* 0x0001e80000100800 */
[----:B------:R0:W-:Y:S06]  /*28cb0*/  STL [R1+0x368], R2 ;  /* 0x0003680201007387 */ /* 0x0001ec0000100800 */
[----:B------:R-:W-:Y:S05]  /*28cc0*/  @P0 BRA `(.L_x_90) ;  /* 0x0000000400740947 */ /* 0x000fea0003800000 */
[----:B------:R-:W0:Y:S01]  /*28cd0*/  S2R R16, SR_CTAID.X ;  /* 0x0000000000107919 */ /* 0x000e220000002500 */
[----:B------:R-:W1:Y:S01]  /*28ce0*/  LDC.64 R8, c[0x0][0x628] ;  /* 0x00018a00ff087b82 */ /* 0x000e620000000a00 */
[----:B------:R-:W-:Y:S01]  /*28cf0*/  ULDC UR9, c[0x0][0x150] ;  /* 0x0000540000097ab9 */ /* 0x000fe20000000800 */
[----:B------:R-:W-:Y:S01]  /*28d00*/  IMAD.MOV.U32 R6, RZ, RZ, R21 ;  /* 0x000000ffff067224 */ /* 0x000fe200078e0015 */
[----:B------:R-:W2:Y:S01]  /*28d10*/  S2R R18, SR_CTAID.Y ;  /* 0x0000000000127919 */ /* 0x000ea20000002600 */
[----:B------:R-:W-:-:S04]  /*28d20*/  IMAD.MOV.U32 R7, RZ, RZ, R22 ;  /* 0x000000ffff077224 */ /* 0x000fc800078e0016 */
[----:B------:R-:W4:Y:S08]  /*28d30*/  LDC R19, c[0x0][0x144] ;  /* 0x00005100ff137b82 */ /* 0x000f300000000800 */
[----:B------:R-:W2:Y:S08]  /*28d40*/  LDC R10, c[0x0][0x630] ;  /* 0x00018c00ff0a7b82 */ /* 0x000eb00000000800 */
[----:B------:R-:W2:Y:S01]  /*28d50*/  LDC.64 R14, c[0x0][0x620] ;  /* 0x00018800ff0e7b82 */ /* 0x000ea20000000a00 */
[----:B-1----:R-:W-:-:S04]  /*28d60*/  ISETP.NE.U32.AND P0, PT, R8, RZ, PT ;  /* 0x000000ff0800720c */ /* 0x002fc80003f05070 */
[----:B------:R-:W-:Y:S02]  /*28d70*/  ISETP.NE.AND.EX P0, PT, R9, RZ, PT, P0 ;  /* 0x000000ff0900720c */ /* 0x000fe40003f05300 */
[----:B0-----:R-:W-:-:S05]  /*28d80*/  I2FP.F32.U32 R2, R16 ;  /* 0x0000001000027245 */ /* 0x001fca0000201000 */
[----:B------:R-:W-:-:S04]  /*28d90*/  FMUL R2, R2, UR9 ;  /* 0x0000000902027c20 */ /* 0x000fc80008400000 */
[----:B------:R0:W1:Y:S02]  /*28da0*/  F2I.U32.TRUNC.NTZ R17, R2 ;  /* 0x0000000200117305 */ /* 0x000064000020f000 */
[----:B----4-:R-:W-:Y:S05]  /*28db0*/  @!P0 BRA `(.L_x_91) ;  /* 0x0000000000288947 */ /* 0x010fea0003800000 */
[----:B0-----:R-:W0:Y:S02]  /*28dc0*/  LDC R2, c[0x0][0x634] ;  /* 0x00018d00ff027b82 */ /* 0x001e240000000800 */
        /* <DEDUP_REMOVED lines=9> */
.L_x_91:
[-CC-:B--2---:R-:W-:Y:S01]  /*28e60*/  SHF.R.U64 R23, R6, R10.reuse, R7.reuse ;  /* 0x0000000a06177219 */ /* 0x184fe20000001207 */
[----:B------:R-:W2:Y:S01]  /*28e70*/  LDC.64 R26, c[0x0][0x640] ;  /* 0x00019000ff1a7b82 */ /* 0x000ea20000000a00 */
[----:B0-----:R-:W-:Y:S01]  /*28e80*/  SHF.R.U32.HI R2, RZ, R10, R7 ;  /* 0x0000000aff027219 */ /* 0x001fe20000011607 */
[----:B-1----:R-:W-:Y:S01]  /*28e90*/  IMAD.MOV R17, RZ, RZ, -R17 ;  /* 0x000000ffff117224 */ /* 0x002fe200078e0a11 */
[----:B------:R-:W-:Y:S01]  /*28ea0*/  IADD3 R5, P0, RZ, -R23, RZ ;  /* 0x80000017ff057210 */ /* 0x000fe20007f1e0ff */
[----:B------:R-:W-:Y:S01]  /*28eb0*/  ULDC UR9, c[0x0][0x154] ;  /* 0x0000550000097ab9 */ /* 0x000fe20000000800 */
[----:B------:R-:W-:-:S03]  /*28ec0*/  IMAD.MOV.U32 R7, RZ, RZ, 0x1 ;  /* 0x00000001ff077424 */ /* 0x000fc600078e00ff */
[----:B------:R-:W0:Y:S01]  /*28ed0*/  LDC R6, c[0x0][0x618] ;  /* 0x00018600ff067b82 */ /* 0x000e220000000800 */
[----:B------:R-:W-:Y:S02]  /*28ee0*/  IMAD.X R3, RZ, RZ, ~R2, P0 ;  /* 0x000000ffff037224 */ /* 0x000fe400000e0e02 */
[----:B------:R-:W-:Y:S02]  /*28ef0*/  IMAD.MOV.U32 R2, RZ, RZ, R21 ;  /* 0x000000ffff027224 */ /* 0x000fe400078e0015 */
[-C--:B------:R-:W-:Y:S02]  /*28f00*/  IMAD R4, R3, R14.reuse, RZ ;  /* 0x0000000e03047224 */ /* 0x080fe400078e02ff */
[----:B------:R-:W-:Y:S01]  /*28f10*/  IMAD.MOV.U32 R3, RZ, RZ, R22 ;  /* 0x000000ffff037224 */ /* 0x000fe200078e0016 */
[----:B------:R-:W1:Y:S01]  /*28f20*/  LDC R20, c[0x0][0x608] ;  /* 0x00018200ff147b82 */ /* 0x000e620000000800 */
[----:B------:R-:W-:Y:S02]  /*28f30*/  IMAD R22, R19, R17, R16 ;  /* 0x0000001113167224 */ /* 0x000fe400078e0210 */
[----:B------:R-:W-:-:S04]  /*28f40*/  IMAD.WIDE.U32 R2, R5, R14, R2 ;  /* 0x0000000e05027225 */ /* 0x000fc800078e0002 */
[----:B------:R-:W-:Y:S01]  /*28f50*/  IMAD R5, R5, R15, R4 ;  /* 0x0000000f05057224 */ /* 0x000fe200078e0204 */
[----:B------:R-:W4:Y:S01]  /*28f60*/  LDC R24, c[0x0][0x658] ;  /* 0x00019600ff187b82 */ /* 0x000f220000000800 */
[----:B------:R-:W-:Y:S02]  /*28f70*/  I2FP.F32.U32 R4, R18 ;  /* 0x0000001200047245 */ /* 0x000fe40000201000 */
[----:B------:R-:W-:Y:S01]  /*28f80*/  IMAD.IADD R3, R3, 0x1, R5 ;  /* 0x0000000103037824 */ /* 0x000fe200078e0205 */
[----:B--2---:R-:W-:Y:S01]  /*28f90*/  ISETP.NE.U32.AND P0, PT, R26, RZ, PT ;  /* 0x000000ff1a00720c */ /* 0x004fe20003f05070 */
[----:B------:R-:W-:Y:S02]  /*28fa0*/  IMAD.MOV.U32 R5, RZ, RZ, -0x1 ;  /* 0xffffffffff057424 */ /* 0x000fe400078e00ff */
[----:B------:R-:W-:Y:S01]  /*28fb0*/  FMUL R4, R4, UR9 ;  /* 0x0000000904047c20 */ /* 0x000fe20008400000 */
[----:B------:R-:W2:Y:S01]  /*28fc0*/  LDC R15, c[0x0][0x148] ;  /* 0x00005200ff0f7b82 */ /* 0x000ea20000000800 */
[----:B0-----:R-:W-:-:S02]  /*28fd0*/  SHF.R.U64 R10, R2, R6, R3 ;  /* 0x00000006020a7219 */ /* 0x001fc40000001203 */
[----:B------:R0:W0:Y:S01]  /*28fe0*/  F2I.U32.TRUNC.NTZ R11, R4 ;  /* 0x00000004000b7305 */ /* 0x000022000020f000 */
[----:B------:R-:W-:Y:S02]  /*28ff0*/  ISETP.NE.AND.EX P0, PT, R27, RZ, PT, P0 ;  /* 0x000000ff1b00720c */ /* 0x000fe40003f05300 */
[----:B------:R-:W-:Y:S02]  /*29000*/  SHF.R.U32.HI R3, RZ, R6, R3 ;  /* 0x00000006ff037219 */ /* 0x000fe40000011603 */
[----:B------:R-:W0:Y:S02]  /*29010*/  LDC R16, c[0x0][0x600] ;  /* 0x00018000ff107b82 */ /* 0x000e240000000800 */
[-CC-:B-1----:R-:W-:Y:S02]  /*29020*/  SHF.R.U64 R8, R10, R20.reuse, R3.reuse ;  /* 0x000000140a087219 */ /* 0x182fe40000001203 */
[----:B------:R-:W-:-:S04]  /*29030*/  SHF.R.U32.HI R3, RZ, R20, R3 ;  /* 0x00000014ff037219 */ /* 0x000fc80000011603 */
[----:B------:R-:W1:Y:S01]  /*29040*/  LDC R17, c[0x0][0x648] ;  /* 0x00019200ff117b82 */ /* 0x000e620000000800 */
[-CC-:B----4-:R-:W-:Y:S02]  /*29050*/  SHF.R.U64 R14, R8, R24.reuse, R3.reuse ;  /* 0x00000018080e7219 */ /* 0x190fe40000001203 */
[-C--:B------:R-:W-:Y:S02]  /*29060*/  SHF.L.U32 R5, R5, R24.reuse, RZ ;  /* 0x0000001805057219 */ /* 0x080fe400000006ff */
[-C--:B------:R-:W-:Y:S01]  /*29070*/  SHF.R.U32.HI R3, RZ, R24.reuse, R3 ;  /* 0x00000018ff037219 */ /* 0x080fe20000011603 */
[----:B------:R-:W-:Y:S01]  /*29080*/  IMAD.MOV.U32 R2, RZ, RZ, R14 ;  /* 0x000000ffff027224 */ /* 0x000fe200078e000e */
[----:B------:R-:W-:Y:S01]  /*29090*/  SHF.L.U32 R24, R7, R24, RZ ;  /* 0x0000001807187219 */ /* 0x000fe200000006ff */
[----:B------:R-:W4:Y:S01]  /*290a0*/  LDC R19, c[0x0][0x638] ;  /* 0x00018e00ff137b82 */ /* 0x000f220000000800 */
[----:B------:R-:W-:-:S07]  /*290b0*/  LOP3.LUT R149, RZ, R5, RZ, 0x33, !PT ;  /* 0x00000005ff957212 */ /* 0x000fce00078e33ff */
[----:B------:R-:W0:Y:S01]  /*290c0*/  LDC R21, c[0x0][0x610] ;  /* 0x00018400ff157b82 */ /* 0x000e220000000800 */
[----:B------:R-:W-:Y:S05]  /*290d0*/  @!P0 BRA `(.L_x_92) ;  /* 0x0000000000288947 */ /* 0x000fea0003800000 */
[----:B------:R-:W5:Y:S02]  /*290e0*/  LDC R7, c[0x0][0x64c] ;  /* 0x00019300ff077b82 */ /* 0x000f640000000800 */
[----:B-----5:R-:W-:-:S05]  /*290f0*/  IADD3 R7, P0, R14, R7, RZ ;  /* 0x000000070e077210 */ /* 0x020fca0007f1e0ff */
[----:B------:R-:W-:-:S04]  /*29100*/  IMAD.X R9, RZ, RZ, R3, P0 ;  /* 0x000000ffff097224 */ /* 0x000fc800000e0603 */
[----:B------:R-:W-:-:S04]  /*29110*/  IMAD.WIDE.U32 R2, R9, R26, RZ ;  /* 0x0000001a09027225 */ /* 0x000fc800078e00ff */
[----:B0-----:R-:W-:-:S04]  /*29120*/  IMAD.WIDE.U32 R4, P0, R7, R27, R2 ;  /* 0x0000001b07047225 */ /* 0x001fc80007800002 */
[----:B------:R-:W-:-:S04]  /*29130*/  IMAD.WIDE.U32 R2, R7, R26, RZ ;  /* 0x0000001a07027225 */ /* 0x000fc800078e00ff */
[----:B------:R-:W-:Y:S01]  /*29140*/  IMAD.X R7, RZ, RZ, RZ, P0 ;  /* 0x000000ffff077224 */ /* 0x000fe200000e06ff */
[----:B------:R-:W-:Y:S01]  /*29150*/  IADD3 RZ, P0, R3, R4, RZ ;  /* 0x0000000403ff7210 */ /* 0x000fe20007f1e0ff */
[----:B------:R-:W-:-:S04]  /*29160*/  IMAD.MOV.U32 R6, RZ, RZ, R5 ;  /* 0x000000ffff067224 */ /* 0x000fc800078e0005 */
[----:B------:R-:W-:-:S08]  /*29170*/  IMAD.WIDE.U32.X R2, R9, R27, R6, P0 ;  /* 0x0000001b09027225 */ /* 0x000fd000000e0406 */
.L_x_92:
[----:B0-----:R-:W0:Y:S01]  /*29180*/  LDC R4, c[0x0][0x65c] ;  /* 0x00019700ff047b82 */ /* 0x001e220000000800 */
[----:B-1----:R-:W-:Y:S01]  /*29190*/  SHF.R.U64 R2, R2, R17, R3 ;  /* 0x0000001102027219 */ /* 0x002fe20000001203 */
[----:B------:R-:W-:Y:S01]  /*291a0*/  VIADD R5, R16, 0xffffffff ;  /* 0xffffffff10057836 */ /* 0x000fe20000000000 */
[----:B------:R-:W-:Y:S01]  /*291b0*/  LOP3.LUT R149, R8, R149, RZ, 0xc0, !PT ;  /* 0x0000009508957212 */ /* 0x000fe200078ec0ff */
[----:B------:R-:W-:Y:S01]  /*291c0*/  IMAD.MOV R11, RZ, RZ, -R11 ;  /* 0x000000ffff0b7224 */ /* 0x000fe200078e0a0b */
[----:B------:R-:W-:Y:S01]  /*291d0*/  R2UR UR48, R23 ;  /* 0x00000000173072ca */ /* 0x000fe200000e0000 */
[----:B------:R-:W-:Y:S01]  /*291e0*/  IMAD.MOV R3, RZ, RZ, -R2 ;  /* 0x000000ffff037224 */ /* 0x000fe200078e0a02 */
[----:B------:R-:W-:Y:S01]  /*291f0*/  LOP3.LUT R5, R10, R5, RZ, 0xc0, !PT ;  /* 0x000000050a057212 */ /* 0x000fe200078ec0ff */
[----:B------:R-:W-:Y:S02]  /*29200*/  IMAD R149, R24, R2, R149 ;  /* 0x0000000218957224 */ /* 0x000fe400078e0295 */
[----:B----4-:R-:W-:-:S02]  /*29210*/  IMAD R2, R3, R19, R14 ;  /* 0x0000001303027224 */ /* 0x010fc400078e020e */
[----:B------:R-:W-:Y:S02]  /*29220*/  IMAD.MOV.U32 R3, RZ, RZ, 0x1 ;  /* 0x00000001ff037424 */ /* 0x000fe400078e00ff */
[----:B------:R-:W-:Y:S01]  /*29230*/  IMAD R2, R2, R16, R5 ;  /* 0x0000001002027224 */ /* 0x000fe200078e0205 */
[----:B0-----:R-:W-:-:S13]  /*29240*/  ISETP.NE.AND P0, PT, R4, 0x1, PT ;  /* 0x000000010400780c */ /* 0x001fda0003f05270 */
[----:B--2---:R-:W-:-:S04]  /*29250*/  @P0 IMAD R22, R15, R11, R18 ;  /* 0x0000000b0f160224 */ /* 0x004fc800078e0212 */
[----:B------:R-:W-:-:S05]  /*29260*/  IMAD R149, R149, R21, R22 ;  /* 0x0000001595957224 */ /* 0x000fca00078e0216 */
[----:B------:R-:W-:Y:S02]  /*29270*/  SEL R4, R2, R149, !P0 ;  /* 0x0000009502047207 */ /* 0x000fe40004000000 */
[----:B------:R-:W-:-:S03]  /*29280*/  SEL R149, R149, R2, !P0 ;  /* 0x0000000295957207 */ /* 0x000fc60004000000 */
[----:B------:R1:W-:Y:S04]  /*29290*/  STL [R1+0x368], R4 ;  /* 0x0003680401007387 */ /* 0x0003e80000100800 */
.L_x_90:
[----:B------:R2:W-:Y:S01]  /*292a0*/  STL [R1+0x36c], R149 ;  /* 0x00036c9501007387 */ /* 0x0005e20000100800 */
[----:B------:R-:W-:Y:S01]  /*292b0*/  LOP3.LUT P0, RZ, R3, 0xff, RZ, 0xc0, !PT ;  /* 0x000000ff03ff7812 */ /* 0x000fe2000780c0ff */
[----:B------:R-:W-:-:S04]  /*292c0*/  UIMAD.WIDE.U32 UR12, UR42, -0x33333333, URZ ;  /* 0xcccccccd2a0c78a5 */ /* 0x000fc8000f8e003f */
[----:B------:R-:W-:-:S04]  /*292d0*/  USHF.R.U32.HI UR12, URZ, 0x2, UR13 ;  /* 0x000000023f0c7899 */ /* 0x000fc8000801160d */
[----:B------:R-:W-:-:S04]  /*292e0*/  UIMAD UR42, UR12, -0x5, UR42 ;  /* 0xfffffffb0c2a78a4 */ /* 0x000fc8000f8e022a */
[----:B--2---:R-:W-:Y:S08]  /*292f0*/  @P0 BRA `(.L_x_93) ;  /* 0xfffffd7c00780947 */ /* 0x004ff0000383ffff */
[----:B------:R-:W-:Y:S05]  /*29300*/  EXIT ;  /* 0x000000000000794d */ /* 0x000fea0003800000 */
.L_x_3:
[----:B------:R-:W2:Y:S01]  /*29310*/  LDL R14, [R1+0x374] ;  /* 0x00037400010e7983 */ /* 0x000ea20000100800 */
[----:B------:R-:W-:-:S03]  /*29320*/  ULDC.64 UR6, c[0x0][0x650] ;  /* 0x0001940000067ab9 */ /* 0x000fc60000000a00 */
[----:B------:R-:W3:Y:S01]  /*29330*/  LDL R18, [R1+0x370] ;  /* 0x0003700001127983 */ /* 0x000ee20000100800 */
[----:B------:R-:W-:Y:S01]  /*29340*/  PRMT R0, RZ, 0x7610, R0 ;  /* 0x00007610ff007816 */ /* 0x000fe20000000000 */
[----:B------:R-:W-:Y:S02]  /*29350*/  IMAD.MOV.U32 R8, RZ, RZ, -0x1 ;  /* 0xffffffffff087424 */ /* 0x000fe400078e00ff */
[----:B------:R-:W-:Y:S02]  /*29360*/  IMAD.MOV.U32 R4, RZ, RZ, -0x1 ;  /* 0xffffffffff047424 */ /* 0x000fe400078e00ff */
[----:B------:R-:W-:Y:S01]  /*29370*/  IMAD.MOV.U32 R10, RZ, RZ, -0x1 ;  /* 0xffffffffff0a7424 */ /* 0x000fe200078e00ff */
[----:B--2---:R-:W-:-:S04]  /*29380*/  ISETP.GE.U32.AND P0, PT, R14, UR6, PT ;  /* 0x000000060e007c0c */ /* 0x004fc8000bf06070 */
[----:B---3--:R-:W-:-:S13]  /*29390*/  ISETP.GE.U32.AND.EX P0, PT, R18, UR7, PT, P0 ;  /* 0x0000000712007c0c */ /* 0x008fda000bf06100 */
[----:B------:R-:W-:Y:S05]  /*293a0*/  @P0 BRA `(.L_x_94) ;  /* 0x0000000400680947 */ /* 0x000fea0003800000 */
        /* <DEDUP_REMOVED lines=18> */
.L_x_95:
[-CC-:B------:R-:W-:Y:S01]  /*294d0*/  SHF.R.U64 R10, R10, R4.reuse, R11.reuse ;  /* 0x000000040a0a7219 */ /* 0x180fe2000000120b */
[----:B------:R-:W0:Y:S01]  /*294e0*/  LDC R8, c[0x0][0x618] ;  /* 0x00018600ff087b82 */ /* 0x000e220000000800 */
[----:B------:R-:W-:Y:S01]  /*294f0*/  SHF.R.U32.HI R0, RZ, R4, R11 ;  /* 0x00000004ff007219 */ /* 0x000fe2000001160b */
[----:B------:R-:W-:Y:S01]  /*29500*/  IMAD.MOV.U32 R7, RZ, RZ, R18 ;  /* 0x000000ffff077224 */ /* 0x000fe200078e0012 */
[----:B------:R-:W-:Y:S01]  /*29510*/  IADD3 R3, P0, RZ, -R10, RZ ;  /* 0x8000000aff037210 */ /* 0x000fe20007f1e0ff */
[----:B------:R-:W-:Y:S01]  /*29520*/  ULDC UR6, c[0x0][0x150] ;  /* 0x0000540000067ab9 */ /* 0x000fe20000000800 */
        /* <DEDUP_REMOVED lines=13> */
[-C--:B0-----:R-:W-:Y:S02]  /*29600*/  SHF.R.U64 R4, R6, R8.reuse, R3 ;  /* 0x0000000806047219 */ /* 0x081fe40000001203 */
[----:B------:R-:W-:Y:S02]  /*29610*/  I2FP.F32.U32 R6, R5 ;  /* 0x0000000500067245 */ /* 0x000fe40000201000 */
[----:B------:R-:W0:Y:S01]  /*29620*/  LDC R9, c[0x0][0x658] ;  /* 0x00019600ff097b82 */ /* 0x000e220000000800 */
[----:B-1----:R-:W-:Y:S01]  /*29630*/  ISETP.NE.U32.AND P0, PT, R18, RZ, PT ;  /* 0x000000ff1200720c */ /* 0x002fe20003f05070 */
[----:B---3--:R-:W-:Y:S01]  /*29640*/  IMAD.MOV R0, RZ, RZ, -R11 ;  /* 0x000000ffff007224 */ /* 0x008fe200078e0a0b */
[----:B------:R-:W-:Y:S01]  /*29650*/  SHF.R.U32.HI R3, RZ, R8, R3 ;  /* 0x00000008ff037219 */ /* 0x000fe20000011603 */
[----:B------:R-:W-:Y:S01]  /*29660*/  FMUL R6, R6, UR6 ;  /* 0x0000000606067c20 */ /* 0x000fe20008400000 */
[----:B------:R-:W-:Y:S01]  /*29670*/  ISETP.NE.AND.EX P0, PT, R19, RZ, PT, P0 ;  /* 0x000000ff1300720c */ /* 0x000fe20003f05300 */
[----:B------:R-:W-:-:S02]  /*29680*/  IMAD.MOV.U32 R8, RZ, RZ, -0x1 ;  /* 0xffffffffff087424 */ /* 0x000fc400078e00ff */
[----:B------:R-:W1:Y:S01]  /*29690*/  LDC R14, c[0x0][0x148] ;  /* 0x00005200ff0e7b82 */ /* 0x000e620000000800 */
[----:B--2---:R-:W-:Y:S02]  /*296a0*/  IMAD R17, R13, R0, R2 ;  /* 0x000000000d117224 */ /* 0x004fe400078e0202 */
[----:B------:R-:W-:-:S05]  /*296b0*/  IMAD.MOV.U32 R2, RZ, RZ, 0x1 ;  /* 0x00000001ff027424 */ /* 0x000fca00078e00ff */
[----:B------:R-:W2:Y:S01]  /*296c0*/  LDC R16, c[0x0][0x600] ;  /* 0x00018000ff107b82 */ /* 0x000ea20000000800 */
[-CC-:B----4-:R-:W-:Y:S02]  /*296d0*/  SHF.R.U64 R13, R4, R12.reuse, R3.reuse ;  /* 0x0000000c040d7219 */ /* 0x190fe40000001203 */
[----:B------:R-:W-:Y:S02]  /*296e0*/  SHF.R.U32.HI R0, RZ, R12, R3 ;  /* 0x0000000cff007219 */ /* 0x000fe40000011603 */
[----:B------:R3:W4:Y:S03]  /*296f0*/  F2I.U32.TRUNC.NTZ R12, R6 ;  /* 0x00000006000c7305 */ /* 0x000726000020f000 */
[----:B------:R-:W1:Y:S01]  /*29700*/  LDC R20, c[0x0][0x648] ;  /* 0x00019200ff147b82 */ /* 0x000e620000000800 */
[-C--:B0-----:R-:W-:Y:S02]  /*29710*/  SHF.R.U64 R15, R13, R9.reuse, R0 ;  /* 0x000000090d0f7219 */ /* 0x081fe40000001200 */
[----:B------:R-:W-:-:S02]  /*29720*/  SHF.L.U32 R8, R8, R9, RZ ;  /* 0x0000000908087219 */ /* 0x000fc400000006ff */
[-C--:B------:R-:W-:Y:S01]  /*29730*/  SHF.L.U32 R22, R2, R9.reuse, RZ ;  /* 0x0000000902167219 */ /* 0x080fe200000006ff */
[----:B------:R-:W-:Y:S01]  /*29740*/  IMAD.MOV.U32 R2, RZ, RZ, R15 ;  /* 0x000000ffff027224 */ /* 0x000fe200078e000f */
[----:B------:R-:W-:Y:S01]  /*29750*/  SHF.R.U32.HI R3, RZ, R9, R0 ;  /* 0x00000009ff037219 */ /* 0x000fe20000011600 */
[----:B------:R-:W0:Y:S01]  /*29760*/  LDC R21, c[0x0][0x638] ;  /* 0x00018e00ff157b82 */ /* 0x000e220000000800 */
[----:B------:R-:W-:-:S07]  /*29770*/  LOP3.LUT R24, RZ, R8, RZ, 0x33, !PT ;  /* 0x00000008ff187212 */ /* 0x000fce00078e33ff */
[----:B------:R-:W0:Y:S01]  /*29780*/  LDC R23, c[0x0][0x610] ;  /* 0x00018400ff177b82 */ /* 0x000e220000000800 */
[----:B---34-:R-:W-:Y:S05]  /*29790*/  @!P0 BRA `(.L_x_96) ;  /* 0x0000000000288947 */ /* 0x018fea0003800000 */
[----:B------:R-:W3:Y:S02]  /*297a0*/  LDC R0, c[0x0][0x64c] ;  /* 0x00019300ff007b82 */ /* 0x000ee40000000800 */
[----:B---3--:R-:W-:-:S05]  /*297b0*/  IADD3 R9, P0, R15, R0, RZ ;  /* 0x000000000f097210 */ /* 0x008fca0007f1e0ff */
        /* <DEDUP_REMOVED lines=8> */
.L_x_96:
[----:B------:R-:W3:Y:S01]  /*29840*/  LDC R0, c[0x0][0x65c] ;  /* 0x00019700ff007b82 */ /* 0x000ee20000000800 */
[----:B-1----:R-:W-:Y:S01]  /*29850*/  SHF.R.U64 R3, R2, R20, R3 ;  /* 0x0000001402037219 */ /* 0x002fe20000001203 */
[----:B--2---:R-:W-:Y:S02]  /*29860*/  VIADD R7, R16, 0xffffffff ;  /* 0xffffffff10077836 */ /* 0x004fe40000000000 */
[----:B------:R-:W-:Y:S02]  /*29870*/  IMAD.MOV R12, RZ, RZ, -R12 ;  /* 0x000000ffff0c7224 */ /* 0x000fe400078e0a0c */
[----:B------:R-:W-:Y:S01]  /*29880*/  IMAD.MOV R2, RZ, RZ, -R3 ;  /* 0x000000ffff027224 */ /* 0x000fe200078e0a03 */
[----:B---3--:R-:W-:Y:S02]  /*29890*/  ISETP.NE.AND P0, PT, R0, 0x1, PT ;  /* 0x000000010000780c */ /* 0x008fe40003f05270 */
[----:B------:R-:W-:-:S05]  /*298a0*/  LOP3.LUT R0, R13, R24, RZ, 0xc0, !PT ;  /* 0x000000180d007212 */ /* 0x000fca00078ec0ff */
[----:B------:R-:W-:Y:S01]  /*298b0*/  IMAD R8, R22, R3, R0 ;  /* 0x0000000316087224 */ /* 0x000fe200078e0200 */
[----:B------:R-:W-:Y:S01]  /*298c0*/  LOP3.LUT R3, R4, R7, RZ, 0xc0, !PT ;  /* 0x0000000704037212 */ /* 0x000fe200078ec0ff */
[----:B0-----:R-:W-:Y:S02]  /*298d0*/  IMAD R0, R2, R21, R15 ;  /* 0x0000001502007224 */ /* 0x001fe400078e020f */
[----:B------:R-:W-:Y:S02]  /*298e0*/  IMAD.MOV.U32 R2, RZ, RZ, 0x1 ;  /* 0x00000001ff027424 */ /* 0x000fe400078e00ff */
[----:B------:R-:W-:Y:S02]  /*298f0*/  @P0 IMAD R17, R14, R12, R5 ;  /* 0x0000000c0e110224 */ /* 0x000fe400078e0205 */
[----:B------:R-:W-:Y:S01]  /*29900*/  IMAD R3, R0, R16, R3 ;  /* 0x0000001000037224 */ /* 0x000fe200078e0203 */
[----:B------:R-:W-:Y:S01]  /*29910*/  PRMT R0, R2, 0x7610, R0 ;  /* 0x0000761002007816 */ /* 0x000fe20000000000 */
[----:B------:R-:W-:-:S05]  /*29920*/  IMAD R8, R8, R23, R17 ;  /* 0x0000001708087224 */ /* 0x000fca00078e0211 */
[----:B------:R-:W-:Y:S02]  /*29930*/  SEL R4, R3, R8, !P0 ;  /* 0x0000000803047207 */ /* 0x000fe40004000000 */
[----:B------:R-:W-:-:S07]  /*29940*/  SEL R8, R8, R3, !P0 ;  /* 0x0000000308087207 */ /* 0x000fce0004000000 */
.L_x_94:
[----:B------:R-:W-:-:S08]  /*29950*/  NOP ;  /* 0x0000000000007918 */ /* 0x000fd00000000000 */
[----:B------:R-:W0:-:S00]  /*29960*/  USETMAXREG.DEALLOC.CTAPOOL 0x18 ;  /* 0x00000018000079c8 */ /* 0x000e0000080e0500 */
[----:B------:R-:W-:-:S13]  /*29970*/  ISETP.NE.AND P0, PT, RZ, UR5, PT ;  /* 0x00000005ff007c0c */ /* 0x000fda000bf05270 */
[----:B------:R-:W-:Y:S05]  /*29980*/  @P0 EXIT ;  /* 0x000000000000094d */ /* 0x000fea0003800000 */
[----:B0-----:R-:W-:Y:S01]  /*29990*/  LOP3.LUT P0, RZ, R0, 0xff, RZ, 0xc0, !PT ;  /* 0x000000ff00ff7812 */ /* 0x001fe2000780c0ff */
[----:B------:R-:W-:Y:S02]  /*299a0*/  IMAD.MOV.U32 R6, RZ, RZ, 0x1 ;  /* 0x00000001ff067424 */ /* 0x000fe400078e00ff */
[----:B------:R-:W-:-:S10]  /*299b0*/  IMAD.MOV.U32 R7, RZ, RZ, RZ ;  /* 0x000000ffff077224 */ /* 0x000fd400078e00ff */
[----:B------:R-:W-:Y:S05]  /*299c0*/  @!P0 BRA `(.L_x_97) ;  /* 0x0000000c00548947 */ /* 0x000fea0003800000 */
[----:B------:R-:W0:Y:S01]  /*299d0*/  LDC R0, c[0x0][0x28c] ;  /* 0x0000a300ff007b82 */ /* 0x000e220000000800 */
[----:B------:R-:W1:Y:S01]  /*299e0*/  S2R R2, SR_TID.X ;  /* 0x0000000000027919 */ /* 0x000e620000002100 */
[----:B------:R-:W-:Y:S01]  /*299f0*/  ULDC UR8, c[0x0][0x658] ;  /* 0x0001960000087ab9 */ /* 0x000fe20000000800 */
[----:B------:R-:W-:Y:S01]  /*29a00*/  UMOV UR7, 0xffffffff ;  /* 0xffffffff00077882 */ /* 0x000fe20000000000 */
[----:B------:R-:W-:Y:S01]  /*29a10*/  ULDC UR6, c[0x0][0xc] ;  /* 0x0000030000067ab9 */ /* 0x000fe20000000800 */
[----:B------:R-:W-:Y:S01]  /*29a20*/  USHF.L.U32 UR9, UR7, UR8, URZ ;  /* 0x0000000807097299 */ /* 0x000fe2000800063f */
[----:B------:R-:W-:Y:S01]  /*29a30*/  BSSY B0, `(.L_x_97) ;  /* 0x00000ce000007945 */ /* 0x000fe20003800000 */
[----:B------:R-:W-:Y:S01]  /*29a40*/  UMOV UR10, 0x1 ;  /* 0x00000001000a7882 */ /* 0x000fe20000000000 */
[----:B------:R-:W-:Y:S01]  /*29a50*/  ULDC UR7, c[0x0][0x10] ;  /* 0x0000040000077ab9 */ /* 0x000fe20000000800 */
[----:B------:R-:W-:Y:S01]  /*29a60*/  USHF.L.U32 UR19, UR10, UR8, URZ ;  /* 0x000000080a137299 */ /* 0x000fe2000800063f */
[----:B------:R-:W-:Y:S01]  /*29a70*/  IMAD.MOV.U32 R9, RZ, RZ, 0x1 ;  /* 0x00000001ff097424 */ /* 0x000fe200078e00ff */
[----:B------:R-:W-:Y:S01]  /*29a80*/  UIMAD.WIDE.U32 UR6, UR6, UR7, URZ ;  /* 0x00000007060672a5 */ /* 0x000fe2000f8e003f */
[----:B------:R-:W-:Y:S01]  /*29a90*/  IMAD.MOV.U32 R6, RZ, RZ, 0x1 ;  /* 0x00000001ff067424 */ /* 0x000fe200078e00ff */
[----:B------:R-:W-:Y:S01]  /*29aa0*/  ULDC UR8, c[0x0][0x14] ;  /* 0x0000050000087ab9 */ /* 0x000fe20000000800 */
[----:B------:R-:W-:Y:S01]  /*29ab0*/  IMAD.MOV.U32 R7, RZ, RZ, RZ ;  /* 0x000000ffff077224 */ /* 0x000fe200078e00ff */
[----:B------:R-:W-:-:S02]  /*29ac0*/  UIMAD.WIDE.U32 UR22, UR6, UR8, URZ ;  /* 0x00000008061672a5 */ /* 0x000fc4000f8e003f */
[----:B------:R-:W-:Y:S01]  /*29ad0*/  UIMAD UR13, UR7, UR8, URZ ;  /* 0x00000008070d72a4 */ /* 0x000fe2000f8e023f */
[----:B------:R-:W-:Y:S01]  /*29ae0*/  ULDC UR5, c[0x0][0x600] ;  /* 0x0001800000057ab9 */ /* 0x000fe20000000800 */
[----:B------:R-:W-:Y:S02]  /*29af0*/  ULOP3.LUT UR21, UR4, 0x2, URZ, 0xfc, !UPT ;  /* 0x0000000204157892 */ /* 0x000fe4000f8efc3f */
[----:B------:R-:W-:Y:S01]  /*29b00*/  UIADD3 UR5, UR5, -0x1, URZ ;  /* 0xffffffff05057890 */ /* 0x000fe2000fffe03f */
[----:B0-----:R-:W-:Y:S01]  /*29b10*/  VIADD R0, R0, 0x3f ;  /* 0x0000003f00007836 */ /* 0x001fe20000000000 */
[----:B------:R-:W-:Y:S02]  /*29b20*/  ULOP3.LUT UR18, URZ, UR9, URZ, 0x33, !UPT ;  /* 0x000000093f127292 */ /* 0x000fe4000f8e333f */
[----:B------:R-:W-:Y:S02]  /*29b30*/  UIADD3 UR13, UR23, UR13, URZ ;  /* 0x0000000d170d7290 */ /* 0x000fe4000fffe03f */
[----:B------:R-:W-:Y:S01]  /*29b40*/  SHF.R.S32.HI R3, RZ, 0x1f, R0 ;  /* 0x0000001fff037819 */ /* 0x000fe20000011400 */
[----:B------:R-:W-:-:S03]  /*29b50*/  ULDC.64 UR24, c[0x0][0x198] ;  /* 0x0000660000187ab9 */ /* 0x000fc60000000a00 */
[----:B------:R-:W-:Y:S02]  /*29b60*/  LEA.HI R0, R3, R0, RZ, 0x6 ;  /* 0x0000000003007211 */ /* 0x000fe400078f30ff */
[C---:B-1----:R-:W-:Y:S02]  /*29b70*/  LOP3.LUT P2, RZ, R2.reuse, 0x7f, RZ, 0xc0, !PT ;  /* 0x0000007f02ff7812 */ /* 0x042fe4000784c0ff */
[----:B------:R-:W-:Y:S02]  /*29b80*/  SHF.R.S32.HI R0, RZ, 0x6, R0 ;  /* 0x00000006ff007819 */ /* 0x000fe40000011400 */
[----:B------:R-:W-:-:S03]  /*29b90*/  LOP3.LUT P0, RZ, R2, 0x1f, RZ, 0xc0, !PT ;  /* 0x0000001f02ff7812 */ /* 0x000fc6000780c0ff */
[----:B------:R-:W-:Y:S01]  /*29ba0*/  VIADD R14, R0, 0x1 ;  /* 0x00000001000e7836 */ /* 0x000fe20000000000 */
[----:B------:R-:W-:-:S13]  /*29bb0*/  PLOP3.LUT P0, PT, P0, P2, PT, 0x8a, 0x0 ;  /* 0x000000000000781c */ /* 0x000fda0000705172 */
.L_x_109:
[----:B------:R-:W-:-:S03]  /*29bc0*/  UMOV UR6, 0xffffffff ;  /* 0xffffffff00067882 */ /* 0x000fc60000000000 */
[----:B------:R-:W-:Y:S05]  /*29bd0*/  BRA.DIV UR6, `(.L_x_98) ;  /* 0x0000000e06f07947 */ /* 0x000fea000b800000 */
[----:B------:R-:W-:-:S13]  /*29be0*/  ELECT P1, URZ, PT ;  /* 0x00000000003f782f */ /* 0x000fda0003820000 */
.L_x_121:
[----:B------:R-:W0:Y:S01]  /*29bf0*/  LDC R2, c[0x0][0x28c] ;  /* 0x0000a300ff027b82 */ /* 0x000e220000000800 */
[----:B------:R-:W-:Y:S01]  /*29c00*/  BSSY B1, `(.L_x_99) ;  /* 0x0000038000017945 */ /* 0x000fe20003800000 */
[----:B0-----:R-:W-:-:S13]  /*29c10*/  ISETP.LT.OR P1, PT, R2, 0x1, !P1 ;  /* 0x000000010200780c */ /* 0x001fda0004f21670 */
[----:B------:R-:W-:Y:S05]  /*29c20*/  @P1 BRA `(.L_x_100) ;  /* 0x0000000000d41947 */ /* 0x000fea0003800000 */
[----:B------:R-:W-:Y:S02]  /*29c30*/  IMAD R4, R4, 0x70, RZ ;  /* 0x0000007004047824 */ /* 0x000fe400078e02ff */
[----:B------:R-:W-:Y:S02]  /*29c40*/  IMAD.SHL.U32 R8, R8, 0x200, RZ ;  /* 0x0000020008087824 */ /* 0x000fe400078e00ff */
[----:B------:R-:W-:Y:S02]  /*29c50*/  IMAD.MOV.U32 R13, RZ, RZ, RZ ;  /* 0x000000ffff0d7224 */ /* 0x000fe400078e00ff */
[----:B------:R-:W-:Y:S02]  /*29c60*/  IMAD.MOV.U32 R2, RZ, RZ, R14 ;  /* 0x000000ffff027224 */ /* 0x000fe400078e000e */
[----:B------:R-:W-:Y:S02]  /*29c70*/  IMAD.MOV.U32 R3, RZ, RZ, R6 ;  /* 0x000000ffff037224 */ /* 0x000fe400078e0006 */
[----:B------:R-:W-:-:S07]  /*29c80*/  IMAD.MOV.U32 R5, RZ, RZ, R7 ;  /* 0x000000ffff057224 */ /* 0x000fce00078e0007 */
.L_x_104:
[----:B------:R-:W0:Y:S01]  /*29c90*/  S2R R12, SR_CgaCtaId ;  /* 0x00000000000c7919 */ /* 0x000e220000008800 */
[----:B------:R-:W-:-:S04]  /*29ca0*/  MOV R11, 0x400 ;  /* 0x00000400000b7802 */ /* 0x000fc80000000f00 */
[----:B0-----:R-:W-:Y:S02]  /*29cb0*/  LEA R18, R12, R11, 0x18 ;  /* 0x0000000b0c127211 */ /* 0x001fe400078ec0ff */
[----:B------:R-:W-:Y:S01]  /*29cc0*/  SHF.L.U32 R11, R3, 0x1f, RZ ;  /* 0x0000001f030b7819 */ /* 0x000fe200000006ff */
[----:B------:R-:W0:Y:S02]  /*29cd0*/  @!P2 LDC R12, c[0x0][0x500] ;  /* 0x00014000ff0cab82 */ /* 0x000e240000000800 */
[----:B------:R-:W-:-:S04]  /*29ce0*/  IMAD R16, R5, 0x8, R18 ;  /* 0x0000000805107824 */ /* 0x000fc800078e0212 */
[----:B------:R-:W1:Y:S02]  /*29cf0*/  SYNCS.PHASECHK.TRANS64.TRYWAIT P1, [R16+URZ+0x28], R11 ;  /* 0x0000280b100075a7 */ /* 0x000e64000802017f */
[----:B-1----:R-:W-:Y:S05]  /*29d00*/  @!P1 BRA `(.L_x_101) ;  /* 0x0000000c00c49947 */ /* 0x002fea0003800000 */
.L_x_122:
[----:B------:R-:W-:Y:S01]  /*29d10*/  UPRMT UR6, UR21, 0x9910, URZ ;  /* 0x0000991015067896 */ /* 0x000fe2000800003f */
[----:B0-----:R0:W-:Y:S03]  /*29d20*/  @!P2 SYNCS.ARRIVE.TRANS64 RZ, [R16+URZ], R12 ;  /* 0x0000000c10ffa9a7 */ /* 0x0011e6000800003f */
[----:B------:R-:W-:-:S06]  /*29d30*/  UISETP.NE.AND UP0, UPT, UR6, 0x2, UPT ;  /* 0x000000020600788c */ /* 0x000fcc000bf05270 */
[----:B------:R-:W-:-:S13]  /*29d40*/  PLOP3.LUT P1, PT, PT, PT, UP0, 0x80, 0x0 ;  /* 0x000000000000781c */ /* 0x000fda0003f2f008 */
[----:B0-----:R-:W-:Y:S05]  /*29d50*/  @P1 BRA `(.L_x_102) ;  /* 0x0000000000041947 */ /* 0x001fea0003800000 */
[----:B------:R-:W-:Y:S01]  /*29d60*/  BPT.TRAP 0x1 ;  /* 0x000000040000795c */ /* 0x000fe20000300000 */
.L_x_102:
[----:B------:R-:W-:Y:S05]  /*29d70*/  @P0 BRA `(.L_x_103) ;  /* 0x0000000000040947 */ /* 0x000fea0003800000 */
[----:B------:R-:W-:Y:S01]  /*29d80*/  BPT.TRAP 0x1 ;  /* 0x000000040000795c */ /* 0x000fe20000300000 */
.L_x_103:
[C-C-:B-1----:R-:W-:Y:S01]  /*29d90*/  IMAD R11, R5.reuse, 0x8000, R18.reuse ;  /* 0x00008000050b7824 */ /* 0x142fe200078e0212 */
[----:B------:R-:W-:Y:S01]  /*29da0*/  R2UR UR9, R16 ;  /* 0x00000000100972ca */ /* 0x000fe200000e0000 */
[----:B------:R-:W-:Y:S01]  /*29db0*/  IMAD R18, R5, 0x1c00, R18 ;  /* 0x00001c0005127824 */ /* 0x000fe200078e0212 */
[----:B------:R-:W-:Y:S01]  /*29dc0*/  UIADD3 UR6, UP0, UR24, 0xf0, URZ ;  /* 0x000000f018067890 */ /* 0x000fe2000ff1e03f */
[----:B------:R-:W-:Y:S01]  /*29dd0*/  VIADD R2, R2, 0xffffffff ;  /* 0xffffffff02027836 */ /* 0x000fe20000000000 */
[----:B------:R-:W-:Y:S01]  /*29de0*/  R2UR UR7, R11 ;  /* 0x000000000b0772ca */ /* 0x000fe200000e0000 */
[----:B------:R-:W-:Y:S01]  /*29df0*/  UIADD3 UR26, UP1, UR24, 0x1f0, URZ ;  /* 0x000001f0181a7890 */ /* 0x000fe2000ff3e03f */
[----:B------:R-:W-:Y:S01]  /*29e00*/  R2UR UR8, R18 ;  /* 0x00000000120872ca */ /* 0x000fe200000e0000 */
[----:B------:R-:W-:Y:S01]  /*29e10*/  VIADD R5, R5, 0x1 ;  /* 0x0000000105057836 */ /* 0x000fe20000000000 */
[----:B------:R-:W-:Y:S01]  /*29e20*/  R2UR UR11, R8 ;  /* 0x00000000080b72ca */ /* 0x000fe200000e0000 */
[----:B------:R-:W-:Y:S01]  /*29e30*/  UIADD3.X UR27, URZ, UR25, URZ, UP1, !UPT ;  /* 0x000000193f1b7290 */ /* 0x000fe20008ffe43f */
[C---:B------:R-:W-:Y:S01]  /*29e40*/  R2UR UR10, R13.reuse ;  /* 0x000000000d0a72ca */ /* 0x040fe200000e0000 */
[----:B------:R-:W-:Y:S01]  /*29e50*/  UMOV UR14, 0x0 ;  /* 0x00000000000e7882 */ /* 0x000fe20000000000 */
[----:B------:R-:W-:Y:S01]  /*29e60*/  R2UR UR12, R10 ;  /* 0x000000000a0c72ca */ /* 0x000fe200000e0000 */
[----:B------:R-:W-:Y:S01]  /*29e70*/  UMOV UR15, 0x10000000 ;  /* 0x10000000000f7882 */ /* 0x000fe20000000000 */
[----:B------:R-:W-:Y:S01]  /*29e80*/  R2UR UR20, R4 ;  /* 0x00000000041472ca */ /* 0x000fe200000e0000 */
[----:B------:R-:W-:Y:S01]  /*29e90*/  VIADD R13, R13, 0x40 ;  /* 0x000000400d0d7836 */ /* 0x000fe20000000000 */
[----:B------:R-:W-:Y:S01]  /*29ea0*/  ISETP.GT.AND P3, PT, R2, 0x1, PT ;  /* 0x000000010200780c */ /* 0x000fe20003f64270 */
[----:B------:R-:W-:Y:S01]  /*29eb0*/  UIADD3 UR16, UR7, 0x100, URZ ;  /* 0x0000010007107890 */ /* 0x000fe2000fffe03f */
[----:B------:R-:W-:Y:S01]  /*29ec0*/  ISETP.NE.AND P1, PT, R5, 0x5, PT ;  /* 0x000000050500780c */ /* 0x000fe20003f25270 */
[----:B------:R-:W-:-:S02]  /*29ed0*/  UIADD3.X UR7, URZ, UR25, URZ, UP0, !UPT ;  /* 0x000000193f077290 */ /* 0x000fc400087fe43f */
[----:B------:R-:W-:Y:S01]  /*29ee0*/  UIADD3 UR17, UR8, 0x28100, URZ ;  /* 0x0002810008117890 */ /* 0x000fe2000fffe03f */
[----:B------:R-:W-:Y:S02]  /*29ef0*/  SEL R12, RZ, 0x1, P1 ;  /* 0x00000001ff0c7807 */ /* 0x000fe40000800000 */
[----:B------:R-:W-:Y:S01]  /*29f00*/  UMOV UR8, UR16 ;  /* 0x0000001000087c82 */ /* 0x000fe20008000000 */
[----:B------:R-:W-:Y:S02]  /*29f10*/  SEL R5, R5, RZ, P1 ;  /* 0x000000ff05057207 */ /* 0x000fe40000800000 */
[----:B------:R-:W-:Y:S01]  /*29f20*/  LOP3.LUT R3, R3, R12, RZ, 0x3c, !PT ;  /* 0x0000000c03037212 */ /* 0x000fe200078e3cff */
[----:B------:R0:W-:Y:S02]  /*29f30*/  UTMALDG.3D [UR8], [UR6], desc[UR14] ;  /* 0x00000e08060075b4 */ /* 0x0001e40008011000 */
[----:B0-----:R-:W-:Y:S01]  /*29f40*/  UMOV UR8, UR17 ;  /* 0x0000001100087c82 */ /* 0x001fe20008000000 */
[----:B------:R-:W-:-:S02]  /*29f50*/  UMOV UR11, UR20 ;  /* 0x00000014000b7c82 */ /* 0x000fc40008000000 */
[----:B------:R0:W-:Y:S02]  /*29f60*/  UTMALDG.3D [UR8], [UR26], desc[UR14] ;  /* 0x00000e081a0075b4 */ /* 0x0001e40008011000 */
[----:B0-----:R-:W-:Y:S05]  /*29f70*/  @P3 BRA `(.L_x_104) ;  /* 0xfffffffc00443947 */ /* 0x001fea000383ffff */
.L_x_100:
[----:B------:R-:W-:Y:S05]  /*29f80*/  BSYNC B1 ;  /* 0x0000000000017941 */ /* 0x000fea0003800000 */
.L_x_99:
[----:B------:R-:W2:Y:S01]  /*29f90*/  LDL.LU R16, [R1+0x370] ;  /* 0x0003700001107983 */ /* 0x000ea20000300800 */
[----:B------:R-:W-:Y:S01]  /*29fa0*/  LOP3.LUT P1, RZ, R9, 0xff, RZ, 0xc0, !PT ;  /* 0x000000ff09ff7812 */ /* 0x000fe2000782c0ff */
[C---:B------:R-:W-:Y:S01]  /*29fb0*/  IMAD.IADD R4, R0.reuse, 0x1, R7 ;  /* 0x0000000100047824 */ /* 0x040fe200078e0207 */
[----:B------:R-:W-:Y:S01]  /*29fc0*/  ULDC.64 UR6, c[0x0][0x650] ;  /* 0x0001940000067ab9 */ /* 0x000fe20000000a00 */
[----:B------:R-:W3:Y:S01]  /*29fd0*/  LDL.LU R15, [R1+0x374] ;  /* 0x00037400010f7983 */ /* 0x000ee20000300800 */
[----:B------:R-:W-:Y:S01]  /*29fe0*/  ISETP.GE.U32.AND P3, PT, R0, 0x5, PT ;  /* 0x000000050000780c */ /* 0x000fe20003f66070 */
[----:B------:R-:W-:Y:S01]  /*29ff0*/  BSSY B1, `(.L_x_105) ;  /* 0x000006f000017945 */ /* 0x000fe20003800000 */
[----:B------:R-:W-:Y:S01]  /*2a000*/  IMAD.MOV.U32 R8, RZ, RZ, -0x1 ;  /* 0xffffffffff087424 */ /* 0x000fe200078e00ff */
[----:B------:R-:W-:Y:S01]  /*2a010*/  PRMT R9, RZ, 0x7610, R9 ;  /* 0x00007610ff097816 */ /* 0x000fe20000000009 */
[----:B------:R-:W-:-:S05]  /*2a020*/  IMAD.MOV.U32 R10, RZ, RZ, -0x1 ;  /* 0xffffffffff0a7424 */ /* 0x000fca00078e00ff */
[----:B------:R-:W0:Y:S01]  /*2a030*/  @P1 S2R R3, SR_CgaCtaId ;  /* 0x0000000000031919 */ /* 0x000e220000008800 */
[----:B------:R-:W-:-:S04]  /*2a040*/  @P1 MOV R2, 0x400 ;  /* 0x0000040000021802 */ /* 0x000fc80000000f00 */
[----:B0-----:R-:W-:-:S04]  /*2a050*/  @P1 LEA R2, R3, R2, 0x18 ;  /* 0x0000000203021211 */ /* 0x001fc800078ec0ff */
[----:B------:R0:W-:Y:S01]  /*2a060*/  @P1 SYNCS.ARRIVE.TRANS64.A1T0 RZ, [R2+URZ+0x68], RZ ;  /* 0x000068ff02ff19a7 */ /* 0x0001e2000810003f */
[----:B------:R-:W-:-:S04]  /*2a070*/  ISETP.GT.U32.AND P1, PT, R4, 0x4, PT ;  /* 0x000000040400780c */ /* 0x000fc80003f24070 */
[----:B------:R-:W-:Y:S01]  /*2a080*/  ISETP.LT.U32.AND P1, PT, R0, 0x5, P1 ;  /* 0x000000050000780c */ /* 0x000fe20000f21070 */
[----:B0-----:R-:W-:-:S05]  /*2a090*/  IMAD.WIDE.U32 R2, R4, -0x33333333, RZ ;  /* 0xcccccccd04027825 */ /* 0x001fca00078e00ff */
[----:B------:R-:W-:Y:S02]  /*2a0a0*/  SHF.R.U32.HI R5, RZ, 0x2, R3 ;  /* 0x00000002ff057819 */ /* 0x000fe40000011603 */
[----:B------:R-:W-:Y:S02]  /*2a0b0*/  SEL R3, RZ, 0x1, !P1 ;  /* 0x00000001ff037807 */ /* 0x000fe40004800000 */
[----:B------:R-:W-:Y:S01]  /*2a0c0*/  PRMT R2, RZ, 0x7610, R2 ;  /* 0x00007610ff027816 */ /* 0x000fe20000000002 */
[----:B------:R-:W-:Y:S01]  /*2a0d0*/  IMAD R7, R5, -0x5, R4 ;  /* 0xfffffffb05077824 */ /* 0x000fe200078e0204 */
[----:B------:R-:W-:Y:S01]  /*2a0e0*/  LOP3.LUT R6, R6, R3, RZ, 0x3c, !PT ;  /* 0x0000000306067212 */ /* 0x000fe200078e3cff */
[----:B------:R-:W-:-:S03]  /*2a0f0*/  IMAD.MOV.U32 R4, RZ, RZ, -0x1 ;  /* 0xffffffffff047424 */ /* 0x000fc600078e00ff */
[----:B------:R-:W-:Y:S02]  /*2a100*/  @P3 LOP3.LUT R6, R6, 0x1, R5, 0x78, !PT ;  /* 0x0000000106063812 */ /* 0x000fe400078e7805 */
[----:B---3--:R-:W-:-:S04]  /*2a110*/  IADD3 R15, P1, R15, UR22, RZ ;  /* 0x000000160f0f7c10 */ /* 0x008fc8000ff3e0ff */
[----:B--2---:R-:W-:Y:S01]  /*2a120*/  IADD3.X R16, R16, UR13, RZ, P1, !PT ;  /* 0x0000000d10107c10 */ /* 0x004fe20008ffe4ff */
[----:B------:R0:W-:Y:S01]  /*2a130*/  STL [R1+0x374], R15 ;  /* 0x0003740f01007387 */ /* 0x0001e20000100800 */
[----:B------:R-:W-:-:S03]  /*2a140*/  ISETP.GE.U32.AND P1, PT, R15, UR6, PT ;  /* 0x000000060f007c0c */ /* 0x000fc6000bf26070 */
[----:B------:R0:W-:Y:S01]  /*2a150*/  STL [R1+0x370], R16 ;  /* 0x0003701001007387 */ /* 0x0001e20000100800 */
[----:B------:R-:W-:-:S13]  /*2a160*/  ISETP.GE.U32.AND.EX P1, PT, R16, UR7, PT, P1 ;  /* 0x0000000710007c0c */ /* 0x000fda000bf26110 */
[----:B0-----:R-:W-:Y:S05]  /*2a170*/  @P1 BRA `(.L_x_106) ;  /* 0x0000000400581947 */ /* 0x001fea0003800000 */
[----:B------:R-:W0:Y:S01]  /*2a180*/  S2R R8, SR_CTAID.X ;  /* 0x0000000000087919 */ /* 0x000e220000002500 */
[----:B------:R-:W1:Y:S01]  /*2a190*/  LDC R11, c[0x0][0x65c] ;  /* 0x00019700ff0b7b82 */ /* 0x000e620000000800 */
[----:B------:R-:W-:Y:S01]  /*2a1a0*/  ULDC UR6, c[0x0][0x150] ;  /* 0x0000540000067ab9 */ /* 0x000fe20000000800 */
[----:B------:R-:W-:Y:S01]  /*2a1b0*/  ULDC UR9, c[0x0][0x630] ;  /* 0x00018c0000097ab9 */ /* 0x000fe20000000800 */
[----:B------:R-:W2:Y:S05]  /*2a1c0*/  S2R R5, SR_CTAID.Y ;  /* 0x0000000000057919 */ /* 0x000eaa0000002600 */
[----:B------:R-:W3:Y:S08]  /*2a1d0*/  LDC R3, c[0x0][0x144] ;  /* 0x00005100ff037b82 */ /* 0x000ef00000000800 */
[----:B------:R-:W4:Y:S01]  /*2a1e0*/  LDC R12, c[0x0][0x148] ;  /* 0x00005200ff0c7b82 */ /* 0x000f220000000800 */
[----:B-1----:R-:W-:-:S02]  /*2a1f0*/  ISETP.NE.AND P4, PT, R11, 0x1, PT ;  /* 0x000000010b00780c */ /* 0x002fc40003f85270 */
[----:B0-----:R-:W-:Y:S02]  /*2a200*/  I2FP.F32.U32 R2, R8 ;  /* 0x0000000800027245 */ /* 0x001fe40000201000 */
[----:B--2---:R-:W-:-:S03]  /*2a210*/  I2FP.F32.U32 R4, R5 ;  /* 0x0000000500047245 */ /* 0x004fc60000201000 */
[----:B------:R-:W-:Y:S01]  /*2a220*/  FMUL R2, R2, UR6 ;  /* 0x0000000602027c20 */ /* 0x000fe20008400000 */
[----:B------:R-:W-:Y:S02]  /*2a230*/  ULDC UR6, c[0x0][0x154] ;  /* 0x0000550000067ab9 */ /* 0x000fe40000000800 */
[----:B------:R-:W-:Y:S01]  /*2a240*/  FMUL R10, R4, UR6 ;  /* 0x00000006040a7c20 */ /* 0x000fe20008400000 */
[----:B------:R-:W-:Y:S02]  /*2a250*/  ULDC.64 UR6, c[0x0][0x628] ;  /* 0x00018a0000067ab9 */ /* 0x000fe40000000a00 */
[----:B------:R-:W0:Y:S01]  /*2a260*/  F2I.U32.TRUNC.NTZ R2, R2 ;  /* 0x0000000200027305 */ /* 0x000e22000020f000 */
[----:B------:R-:W-:-:S04]  /*2a270*/  ISETP.NE.U32.AND P1, PT, RZ, UR6, PT ;  /* 0x00000006ff007c0c */ /* 0x000fc8000bf25070 */
[----:B------:R-:W-:-:S03]  /*2a280*/  ISETP.NE.AND.EX P1, PT, RZ, UR7, PT, P1 ;  /* 0x00000007ff007c0c */ /* 0x000fc6000bf25310 */
[----:B------:R-:W1:Y:S01]  /*2a290*/  F2I.U32.TRUNC.NTZ R10, R10 ;  /* 0x0000000a000a7305 */ /* 0x000e62000020f000 */
[----:B0-----:R-:W-:Y:S02]  /*2a2a0*/  IMAD.MOV R4, RZ, RZ, -R2 ;  /* 0x000000ffff047224 */ /* 0x001fe400078e0a02 */
[----:B------:R-:W-:Y:S02]  /*2a2b0*/  IMAD.MOV.U32 R2, RZ, RZ, R15 ;  /* 0x000000ffff027224 */ /* 0x000fe400078e000f */
[----:B---3--:R-:W-:Y:S02]  /*2a2c0*/  IMAD R8, R3, R4, R8 ;  /* 0x0000000403087224 */ /* 0x008fe400078e0208 */
[----:B-1----:R-:W-:-:S04]  /*2a2d0*/  IMAD.MOV R3, RZ, RZ, -R10 ;  /* 0x000000ffff037224 */ /* 0x002fc800078e0a0a */
[----:B----4-:R-:W-:Y:S02]  /*2a2e0*/  @P4 IMAD R8, R12, R3, R5 ;  /* 0x000000030c084224 */ /* 0x010fe400078e0205 */
[----:B------:R-:W-:Y:S01]  /*2a2f0*/  IMAD.MOV.U32 R3, RZ, RZ, R16 ;  /* 0x000000ffff037224 */ /* 0x000fe200078e0010 */
[----:B------:R-:W-:Y:S06]  /*2a300*/  @!P1 BRA `(.L_x_107) ;  /* 0x0000000000289947 */ /* 0x000fec0003800000 */
[----:B------:R-:W-:Y:S02]  /*2a310*/  ULDC UR8, c[0x0][0x634] ;  /* 0x00018d0000087ab9 */ /* 0x000fe40000000800 */
[----:B------:R-:W-:-:S05]  /*2a320*/  IADD3 R3, P1, R15, UR8, RZ ;  /* 0x000000080f037c10 */ /* 0x000fca000ff3e0ff */
[----:B------:R-:W-:-:S04]  /*2a330*/  IMAD.X R11, RZ, RZ, R16, P1 ;  /* 0x000000ffff0b7224 */ /* 0x000fc800008e0610 */
[----:B------:R-:W-:-:S04]  /*2a340*/  IMAD.WIDE.U32 R4, R11, UR6, RZ ;  /* 0x000000060b047c25 */ /* 0x000fc8000f8e00ff */
[----:B------:R-:W-:-:S04]  /*2a350*/  IMAD.WIDE.U32 R4, P1, R3, UR7, R4 ;  /* 0x0000000703047c25 */ /* 0x000fc8000f820004 */
[----:B------:R-:W-:-:S04]  /*2a360*/  IMAD.WIDE.U32 R2, R3, UR6, RZ ;  /* 0x0000000603027c25 */ /* 0x000fc8000f8e00ff */
[----:B------:R-:W-:Y:S01]  /*2a370*/  IMAD.MOV.U32 R2, RZ, RZ, R5 ;  /* 0x000000ffff027224 */ /* 0x000fe200078e0005 */
[----:B------:R-:W-:Y:S01]  /*2a380*/  IADD3 RZ, P3, R3, R4, RZ ;  /* 0x0000000403ff7210 */ /* 0x000fe20007f7e0ff */
[----:B------:R-:W-:-:S04]  /*2a390*/  IMAD.X R3, RZ, RZ, RZ, P1 ;  /* 0x000000ffff037224 */ /* 0x000fc800008e06ff */
[----:B------:R-:W-:-:S08]  /*2a3a0*/  IMAD.WIDE.U32.X R2, R11, UR7, R2, P3 ;  /* 0x000000070b027c25 */ /* 0x000fd000098e0402 */
.L_x_107:
[--C-:B------:R-:W-:Y:S01]  /*2a3b0*/  SHF.R.U64 R10, R2, UR9, R3.reuse ;  /* 0x00000009020a7c19 */ /* 0x100fe20008001203 */
[----:B------:R-:W-:Y:S01]  /*2a3c0*/  ULDC.64 UR6, c[0x0][0x620] ;  /* 0x0001880000067ab9 */ /* 0x000fe20000000a00 */
[----:B------:R-:W-:Y:S01]  /*2a3d0*/  SHF.R.U32.HI R2, RZ, UR9, R3 ;  /* 0x00000009ff027c19 */ /* 0x000fe20008011603 */
[----:B------:R-:W-:Y:S01]  /*2a3e0*/  IMAD.MOV.U32 R3, RZ, RZ, R16 ;  /* 0x000000ffff037224 */ /* 0x000fe200078e0010 */
[----:B------:R-:W-:Y:S01]  /*2a3f0*/  IADD3 R11, P1, RZ, -R10, RZ ;  /* 0x8000000aff0b7210 */ /* 0x000fe20007f3e0ff */
[----:B------:R-:W-:-:S04]  /*2a400*/  ULDC.64 UR8, c[0x0][0x640] ;  /* 0x0001900000087ab9 */ /* 0x000fc80000000a00 */
[----:B------:R-:W-:Y:S01]  /*2a410*/  IMAD.X R2, RZ, RZ, ~R2, P1 ;  /* 0x000000ffff027224 */ /* 0x000fe200008e0e02 */
[----:B------:R-:W-:-:S03]  /*2a420*/  ISETP.NE.U32.AND P1, PT, RZ, UR8, PT ;  /* 0x00000008ff007c0c */ /* 0x000fc6000bf25070 */
[----:B------:R-:W-:Y:S01]  /*2a430*/  IMAD R2, R2, UR6, RZ ;  /* 0x0000000602027c24 */ /* 0x000fe2000f8e02ff */
[----:B------:R-:W-:-:S03]  /*2a440*/  ISETP.NE.AND.EX P1, PT, RZ, UR9, PT, P1 ;  /* 0x00000009ff007c0c */ /* 0x000fc6000bf25310 */
[----:B------:R-:W-:Y:S02]  /*2a450*/  IMAD R5, R11, UR7, R2 ;  /* 0x000000070b057c24 */ /* 0x000fe4000f8e0202 */
[----:B------:R-:W-:-:S04]  /*2a460*/  IMAD.MOV.U32 R2, RZ, RZ, R15 ;  /* 0x000000ffff027224 */ /* 0x000fc800078e000f */
[----:B------:R-:W-:Y:S01]  /*2a470*/  IMAD.WIDE.U32 R2, R11, UR6, R2 ;  /* 0x000000060b027c25 */ /* 0x000fe2000f8e0002 */
[----:B------:R-:W-:-:S03]  /*2a480*/  ULDC UR6, c[0x0][0x618] ;  /* 0x0001860000067ab9 */ /* 0x000fc60000000800 */
[----:B------:R-:W-:-:S05]  /*2a490*/  IMAD.IADD R3, R3, 0x1, R5 ;  /* 0x0000000103037824 */ /* 0x000fca00078e0205 */
[--C-:B------:R-:W-:Y:S02]  /*2a4a0*/  SHF.R.U64 R11, R2, UR6, R3.reuse ;  /* 0x00000006020b7c19 */ /* 0x100fe40008001203 */
[----:B------:R-:W-:Y:S01]  /*2a4b0*/  SHF.R.U32.HI R2, RZ, UR6, R3 ;  /* 0x00000006ff027c19 */ /* 0x000fe20008011603 */
[----:B------:R-:W-:-:S03]  /*2a4c0*/  ULDC UR6, c[0x0][0x608] ;  /* 0x0001820000067ab9 */ /* 0x000fc60000000800 */
[--C-:B------:R-:W-:Y:S02]  /*2a4d0*/  SHF.R.U64 R12, R11, UR6, R2.reuse ;  /* 0x000000060b0c7c19 */ /* 0x100fe40008001202 */
[----:B------:R-:W-:Y:S01]  /*2a4e0*/  SHF.R.U32.HI R3, RZ, UR6, R2 ;  /* 0x00000006ff037c19 */ /* 0x000fe20008011602 */
[----:B------:R-:W-:-:S03]  /*2a4f0*/  ULDC UR6, c[0x0][0x658] ;  /* 0x0001960000067ab9 */ /* 0x000fc60000000800 */
[--C-:B------:R-:W-:Y:S02]  /*2a500*/  SHF.R.U64 R13, R12, UR6, R3.reuse ;  /* 0x000000060c0d7c19 */ /* 0x100fe40008001203 */
[----:B------:R-:W-:-:S03]  /*2a510*/  SHF.R.U32.HI R15, RZ, UR6, R3 ;  /* 0x00000006ff0f7c19 */ /* 0x000fc60008011603 */
[----:B------:R-:W-:Y:S02]  /*2a520*/  IMAD.MOV.U32 R2, RZ, RZ, R13 ;  /* 0x000000ffff027224 */ /* 0x000fe400078e000d */
        /* <DEDUP_REMOVED lines=12> */
.L_x_108:
[----:B------:R-:W-:Y:S01]  /*2a5f0*/  ULDC UR6, c[0x0][0x648] ;  /* 0x0001920000067ab9 */ /* 0x000fe20000000800 */
[----:B------:R-:W-:Y:S02]  /*2a600*/  LOP3.LUT R12, R12, UR18, RZ, 0xc0, !PT ;  /* 0x000000120c0c7c12 */ /* 0x000fe4000f8ec0ff */
[----:B------:R-:W-:Y:S01]  /*2a610*/  SHF.R.U64 R3, R2, UR6, R3 ;  /* 0x0000000602037c19 */ /* 0x000fe20008001203 */
[----:B------:R-:W-:-:S04]  /*2a620*/  ULDC UR6, c[0x0][0x638] ;  /* 0x00018e0000067ab9 */ /* 0x000fc80000000800 */
[----:B------:R-:W-:Y:S02]  /*2a630*/  IMAD.MOV R2, RZ, RZ, -R3 ;  /* 0x000000ffff027224 */ /* 0x000fe400078e0a03 */
[----:B------:R-:W-:Y:S02]  /*2a640*/  IMAD R5, R3, UR19, R12 ;  /* 0x0000001303057c24 */ /* 0x000fe4000f8e020c */
[----:B------:R-:W-:Y:S01]  /*2a650*/  IMAD R13, R2, UR6, R13 ;  /* 0x00000006020d7c24 */ /* 0x000fe2000f8e020d */
[----:B------:R-:W-:Y:S01]  /*2a660*/  ULDC UR6, c[0x0][0x610] ;  /* 0x0001840000067ab9 */ /* 0x000fe20000000800 */
[----:B------:R-:W-:Y:S01]  /*2a670*/  LOP3.LUT R2, R11, UR5, RZ, 0xc0, !PT ;  /* 0x000000050b027c12 */ /* 0x000fe2000f8ec0ff */
[----:B------:R-:W-:Y:S01]  /*2a680*/  IMAD R8, R5, UR6, R8 ;  /* 0x0000000605087c24 */ /* 0x000fe2000f8e0208 */
[----:B------:R-:W-:-:S03]  /*2a690*/  ULDC UR6, c[0x0][0x600] ;  /* 0x0001800000067ab9 */ /* 0x000fc60000000800 */
[----:B------:R-:W-:Y:S02]  /*2a6a0*/  IMAD R13, R13, UR6, R2 ;  /* 0x000000060d0d7c24 */ /* 0x000fe4000f8e0202 */
[----:B------:R-:W-:-:S03]  /*2a6b0*/  IMAD.MOV.U32 R2, RZ, RZ, 0x1 ;  /* 0x00000001ff027424 */ /* 0x000fc600078e00ff */
[----:B------:R-:W-:Y:S02]  /*2a6c0*/  SEL R4, R13, R8, !P4 ;  /* 0x000000080d047207 */ /* 0x000fe40006000000 */
[----:B------:R-:W-:-:S07]  /*2a6d0*/  SEL R8, R8, R13, !P4 ;  /* 0x0000000d08087207 */ /* 0x000fce0006000000 */
.L_x_106:
[----:B------:R-:W-:Y:S05]  /*2a6e0*/  BSYNC B1 ;  /* 0x0000000000017941 */ /* 0x000fea0003800000 */
.L_x_105:
[----:B------:R-:W-:-:S13]  /*2a6f0*/  LOP3.LUT P1, RZ, R2, 0xff, RZ, 0xc0, !PT ;  /* 0x000000ff02ff7812 */ /* 0x000fda000782c0ff */
[----:B------:R-:W-:Y:S05]  /*2a700*/  @P1 BRA `(.L_x_109) ;  /* 0xfffffff4002c1947 */ /* 0x000fea000383ffff */
[----:B------:R-:W-:Y:S05]  /*2a710*/  BSYNC B0 ;  /* 0x0000000000007941 */ /* 0x000fea0003800000 */
.L_x_97:
[----:B------:R-:W-:-:S03]  /*2a720*/  UMOV UR6, 0xffffffff ;  /* 0xffffffff00067882 */ /* 0x000fc60000000000 */
[----:B------:R-:W-:Y:S05]  /*2a730*/  BRA.DIV UR6, `(.L_x_110) ;  /* 0x00000006064c7947 */ /* 0x000fea000b800000 */
[----:B------:R-:W-:-:S13]  /*2a740*/  ELECT P0, URZ, PT ;  /* 0x00000000003f782f */ /* 0x000fda0003800000 */
.L_x_125:
[----:B------:R-:W-:Y:S04]  /*2a750*/  BSSY B0, `(.L_x_111) ;  /* 0x0000035000007945 */ /* 0x000fe80003800000 */
[----:B------:R-:W-:Y:S05]  /*2a760*/  @!P0 BRA `(.L_x_112) ;  /* 0x0000000000cc8947 */ /* 0x000fea0003800000 */
[----:B------:R-:W-:-:S04]  /*2a770*/  ULOP3.LUT UR6, UR4, 0x2, URZ, 0xfc, !UPT ;  /* 0x0000000204067892 */ /* 0x000fc8000f8efc3f */
[----:B------:R-:W-:-:S06]  /*2a780*/  UISETP.NE.AND UP0, UPT, UR6, 0x3, UPT ;  /* 0x000000030600788c */ /* 0x000fcc000bf05270 */
[----:B------:R-:W-:-:S13]  /*2a790*/  PLOP3.LUT P0, PT, PT, PT, UP0, 0x80, 0x0 ;  /* 0x000000000000781c */ /* 0x000fda0003f0f008 */
[----:B------:R-:W-:Y:S05]  /*2a7a0*/  @!P0 BRA `(.L_x_113) ;  /* 0x0000000000048947 */ /* 0x000fea0003800000 */
[----:B------:R-:W-:Y:S01]  /*2a7b0*/  BPT.TRAP 0x1 ;  /* 0x000000040000795c */ /* 0x000fe20000300000 */
.L_x_113:
[----:B------:R-:W0:Y:S01]  /*2a7c0*/  S2R R3, SR_CgaCtaId ;  /* 0x0000000000037919 */ /* 0x000e220000008800 */
[----:B------:R-:W-:Y:S02]  /*2a7d0*/  MOV R0, 0x400 ;  /* 0x0000040000007802 */ /* 0x000fe40000000f00 */
[----:B------:R-:W-:Y:S02]  /*2a7e0*/  SHF.L.U32 R2, R6, 0x1f, RZ ;  /* 0x0000001f06027819 */ /* 0x000fe400000006ff */
[----:B0-----:R-:W-:-:S05]  /*2a7f0*/  LEA R0, R3, R0, 0x18 ;  /* 0x0000000003007211 */ /* 0x001fca00078ec0ff */
[----:B------:R-:W-:-:S04]  /*2a800*/  VIADD R0, R0, 0x28 ;  /* 0x0000002800007836 */ /* 0x000fc80000000000 */
[----:B------:R-:W-:-:S04]  /*2a810*/  IMAD R3, R7, 0x8, R0 ;  /* 0x0000000807037824 */ /* 0x000fc800078e0200 */
[----:B------:R-:W0:Y:S02]  /*2a820*/  SYNCS.PHASECHK.TRANS64.TRYWAIT P0, [R3+URZ], R2 ;  /* 0x00000002030075a7 */ /* 0x000e24000800017f */
[----:B0-----:R-:W-:Y:S05]  /*2a830*/  @!P0 BRA `(.L_x_114) ;  /* 0x0000000400308947 */ /* 0x001fea0003800000 */
.L_x_126:
[----:B------:R-:W-:-:S05]  /*2a840*/  VIADD R7, R7, 0x1 ;  /* 0x0000000107077836 */ /* 0x000fca0000000000 */
[----:B------:R-:W-:-:S04]  /*2a850*/  ISETP.NE.AND P0, PT, R7, 0x5, PT ;  /* 0x000000050700780c */ /* 0x000fc80003f05270 */
[----:B0-----:R-:W-:Y:S02]  /*2a860*/  SEL R3, RZ, 0x1, P0 ;  /* 0x00000001ff037807 */ /* 0x001fe40000000000 */
[----:B------:R-:W-:Y:S02]  /*2a870*/  SEL R7, R7, RZ, P0 ;  /* 0x000000ff07077207 */ /* 0x000fe40000000000 */
[----:B------:R-:W-:-:S03]  /*2a880*/  LOP3.LUT R6, R6, R3, RZ, 0x3c, !PT ;  /* 0x0000000306067212 */ /* 0x000fc600078e3cff */
[----:B------:R-:W-:Y:S01]  /*2a890*/  IMAD R3, R7, 0x8, R0 ;  /* 0x0000000807037824 */ /* 0x000fe200078e0200 */
[----:B------:R-:W-:-:S04]  /*2a8a0*/  SHF.L.U32 R2, R6, 0x1f, RZ ;  /* 0x0000001f06027819 */ /* 0x000fc800000006ff */
[----:B------:R-:W0:Y:S02]  /*2a8b0*/  SYNCS.PHASECHK.TRANS64.TRYWAIT P0, [R3+URZ], R2 ;  /* 0x00000002030075a7 */ /* 0x000e24000800017f */
[----:B0-----:R-:W-:Y:S05]  /*2a8c0*/  @!P0 BRA `(.L_x_115) ;  /* 0x0000000400208947 */ /* 0x001fea0003800000 */
.L_x_127:
[----:B0-----:R-:W-:-:S05]  /*2a8d0*/  VIADD R2, R7, 0x1 ;  /* 0x0000000107027836 */ /* 0x001fca0000000000 */
[----:B------:R-:W-:-:S04]  /*2a8e0*/  ISETP.NE.AND P0, PT, R2, 0x5, PT ;  /* 0x000000050200780c */ /* 0x000fc80003f05270 */
[----:B------:R-:W-:Y:S02]  /*2a8f0*/  SEL R3, RZ, 0x1, P0 ;  /* 0x00000001ff037807 */ /* 0x000fe40000000000 */
[----:B------:R-:W-:Y:S02]  /*2a900*/  SEL R5, R2, RZ, P0 ;  /* 0x000000ff02057207 */ /* 0x000fe40000000000 */
[----:B------:R-:W-:-:S03]  /*2a910*/  LOP3.LUT R6, R6, R3, RZ, 0x3c, !PT ;  /* 0x0000000306067212 */ /* 0x000fc600078e3cff */
[----:B------:R-:W-:Y:S01]  /*2a920*/  IMAD R3, R5, 0x8, R0 ;  /* 0x0000000805037824 */ /* 0x000fe200078e0200 */
[----:B------:R-:W-:-:S04]  /*2a930*/  SHF.L.U32 R2, R6, 0x1f, RZ ;  /* 0x0000001f06027819 */ /* 0x000fc800000006ff */
[----:B------:R-:W0:Y:S02]  /*2a940*/  SYNCS.PHASECHK.TRANS64.TRYWAIT P0, [R3+URZ], R2 ;  /* 0x00000002030075a7 */ /* 0x000e24000800017f */
[----:B0-----:R-:W-:Y:S05]  /*2a950*/  @!P0 BRA `(.L_x_116) ;  /* 0x0000000400108947 */ /* 0x001fea0003800000 */
.L_x_128:
        /* <DEDUP_REMOVED lines=9> */
.L_x_129:
[----:B0-----:R-:W-:-:S05]  /*2a9f0*/  VIADD R2, R5, 0x1 ;  /* 0x0000000105027836 */ /* 0x001fca0000000000 */
[----:B------:R-:W-:-:S04]  /*2aa00*/  ISETP.NE.AND P0, PT, R2, 0x5, PT ;  /* 0x000000050200780c */ /* 0x000fc80003f05270 */
[----:B------:R-:W-:Y:S02]  /*2aa10*/  SEL R4, RZ, 0x1, P0 ;  /* 0x00000001ff047807 */ /* 0x000fe40000000000 */
[----:B------:R-:W-:Y:S02]  /*2aa20*/  SEL R3, R2, RZ, P0 ;  /* 0x000000ff02037207 */ /* 0x000fe40000000000 */
[----:B------:R-:W-:-:S03]  /*2aa30*/  LOP3.LUT R4, R7, R4, RZ, 0x3c, !PT ;  /* 0x0000000407047212 */ /* 0x000fc600078e3cff */
[----:B------:R-:W-:Y:S01]  /*2aa40*/  IMAD R3, R3, 0x8, R0 ;  /* 0x0000000803037824 */ /* 0x000fe200078e0200 */
[----:B------:R-:W-:-:S07]  /*2aa50*/  SHF.L.U32 R0, R4, 0x1f, RZ ;  /* 0x0000001f04007819 */ /* 0x000fce00000006ff */
.L_x_118:
[----:B0-----:R0:W1:Y:S02]  /*2aa60*/  SYNCS.PHASECHK.TRANS64.TRYWAIT P0, [R3+URZ], R0 ;  /* 0x00000000030075a7 */ /* 0x001064000800017f */
[----:B-1----:R-:W-:Y:S05]  /*2aa70*/  @!P0 NANOSLEEP.SYNCS 0x989680 ;  /* 0x009896800000895d */ /* 0x002fea0003900000 */
[----:B------:R-:W1:Y:S02]  /*2aa80*/  @!P0 SYNCS.PHASECHK.TRANS64 P0, [R3+URZ], R0 ;  /* 0x00000000030085a7 */ /* 0x000e64000800007f */
[----:B-1----:R-:W-:Y:S05]  /*2aa90*/  @!P0 BRA `(.L_x_118) ;  /* 0xfffffffc00f08947 */ /* 0x002fea000383ffff */
.L_x_112:
[----:B------:R-:W-:Y:S05]  /*2aaa0*/  BSYNC B0 ;  /* 0x0000000000007941 */ /* 0x000fea0003800000 */
.L_x_111:
[----:B------:R-:W-:Y:S05]  /*2aab0*/  EXIT ;  /* 0x000000000000794d */ /* 0x000fea0003800000 */
.L_x_17:
[----:B-1----:R-:W-:-:S04]  /*2aac0*/  IMAD.U32 R3, RZ, RZ, UR12 ;  /* 0x0000000cff037e24 */ /* 0x002fc8000f8e00ff */
[----:B------:R1:W4:Y:S03]  /*2aad0*/  SYNCS.PHASECHK.TRANS64.TRYWAIT P0, [R3+URZ], R2 ;  /* 0x00000002030075a7 */ /* 0x000326000800017f */
[----:B----4-:R-:W-:Y:S05]  /*2aae0*/  @!P0 NANOSLEEP.SYNCS 0x989680 ;  /* 0x009896800000895d */ /* 0x010fea0003900000 */
[----:B------:R-:W4:Y:S02]  /*2aaf0*/  @!P0 SYNCS.PHASECHK.TRANS64 P0, [R3+URZ], R2 ;  /* 0x00000002030085a7 */ /* 0x000f24000800007f */
[----:B----4-:R-:W-:Y:S05]  /*2ab00*/  @!P0 BRA `(.L_x_17) ;  /* 0xfffffffc00ec8947 */ /* 0x010fea000383ffff */
[----:B------:R-:W-:Y:S05]  /*2ab10*/  BRA `(.L_x_16) ;  /* 0xfffffd7c003c7947 */ /* 0x000fea000383ffff */
.L_x_23:
[----:B-----5:R1:W-:Y:S02]  /*2ab20*/  STL [R1+0x37c], R0 ;  /* 0x00037c0001007387 */ /* 0x0203e40000100800 */
[----:B-1----:R-:W-:-:S04]  /*2ab30*/  IMAD.U32 R0, RZ, RZ, UR14 ;  /* 0x0000000eff007e24 */ /* 0x002fc8000f8e00ff */
[----:B------:R1:W4:Y:S03]  /*2ab40*/  SYNCS.PHASECHK.TRANS64.TRYWAIT P0, [R0+URZ], R11 ;  /* 0x0000000b000075a7 */ /* 0x000326000800017f */
[----:B----4-:R-:W-:Y:S05]  /*2ab50*/  @!P0 NANOSLEEP.SYNCS 0x989680 ;  /* 0x009896800000895d */ /* 0x010fea0003900000 */
[----:B------:R1:W4:Y:S02]  /*2ab60*/  @!P0 SYNCS.PHASECHK.TRANS64 P0, [R0+URZ], R11 ;  /* 0x0000000b000085a7 */ /* 0x000324000800007f */
[----:B-1----:R1:W5:Y:S02]  /*2ab70*/  LDL.LU R0, [R1+0x37c] ;  /* 0x00037c0001007983 */ /* 0x0023640000300800 */
[----:B-1--4-:R-:W-:Y:S05]  /*2ab80*/  @!P0 BRA `(.L_x_23) ;  /* 0xfffffffc00e48947 */ /* 0x012fea000383ffff */
[----:B------:R-:W-:Y:S05]  /*2ab90*/  BRA `(.L_x_22) ;  /* 0xfffffdbc00687947 */ /* 0x000fea000383ffff */
.L_x_98:
[----:B------:R-:W-:Y:S01]  /*2aba0*/  BSSY B1, `(.L_x_119) ;  /* 0x0000006000017945 */ /* 0x000fe20003800000 */
[----:B------:R-:W-:-:S07]  /*2abb0*/  IMAD.MOV.U32 R2, RZ, RZ, -0x1 ;  /* 0xffffffffff027424 */ /* 0x000fce00078e00ff */
[----:B------:R-:W-:Y:S05]  /*2abc0*/  WARPSYNC.COLLECTIVE R2, `(.L_x_120) ;  /* 0x00000000020c7348 */ /* 0x000fea0003c00000 */
[----:B------:R-:W-:Y:S02]  /*2abd0*/  ELECT P1, UR62, PT ;  /* 0x00000000003e782f */ /* 0x000fe40003820000 */
[----:B------:R-:W-:Y:S01]  /*2abe0*/  MOV R2, UR62 ;  /* 0x0000003e00027c02 */ /* 0x000fe20008000f00 */
[----:B------:R-:W-:Y:S10]  /*2abf0*/  ENDCOLLECTIVE ;  /* 0x000000000000791b */ /* 0x000ff40003800000 */
.L_x_120:
[----:B------:R-:W-:Y:S05]  /*2ac00*/  BSYNC B1 ;  /* 0x0000000000017941 */ /* 0x000fea0003800000 */
.L_x_119:
[----:B------:R-:W-:Y:S05]  /*2ac10*/  BRA `(.L_x_121) ;  /* 0xffffffec00f47947 */ /* 0x000fea000383ffff */
.L_x_101:
[----:B-1----:R1:W2:Y:S02]  /*2ac20*/  SYNCS.PHASECHK.TRANS64.TRYWAIT P1, [R16+URZ+0x28], R11 ;  /* 0x0000280b100075a7 */ /* 0x0022a4000802017f */
[----:B--2---:R-:W-:Y:S05]  /*2ac30*/  @!P1 NANOSLEEP.SYNCS 0x989680 ;  /* 0x009896800000995d */ /* 0x004fea0003900000 */
[----:B------:R-:W2:Y:S02]  /*2ac40*/  @!P1 SYNCS.PHASECHK.TRANS64 P1, [R16+URZ+0x28], R11 ;  /* 0x0000280b100095a7 */ /* 0x000ea4000802007f */
[----:B--2---:R-:W-:Y:S05]  /*2ac50*/  @!P1 BRA `(.L_x_101) ;  /* 0xfffffffc00f09947 */ /* 0x004fea000383ffff */
[----:B------:R-:W-:Y:S05]  /*2ac60*/  BRA `(.L_x_122) ;  /* 0xfffffff000287947 */ /* 0x000fea000383ffff */
.L_x_110:
[----:B------:R-:W-:Y:S01]  /*2ac70*/  BSSY B0, `(.L_x_123) ;  /* 0x0000006000007945 */ /* 0x000fe20003800000 */
[----:B------:R-:W-:-:S07]  /*2ac80*/  IMAD.MOV.U32 R2, RZ, RZ, -0x1 ;  /* 0xffffffffff027424 */ /* 0x000fce00078e00ff */
[----:B------:R-:W-:Y:S05]  /*2ac90*/  WARPSYNC.COLLECTIVE R2, `(.L_x_124) ;  /* 0x00000000020c7348 */ /* 0x000fea0003c00000 */
[----:B------:R-:W-:Y:S02]  /*2aca0*/  ELECT P1, UR62, PT ;  /* 0x00000000003e782f */ /* 0x000fe40003820000 */
[----:B------:R-:W-:Y:S01]  /*2acb0*/  MOV R2, UR62 ;  /* 0x0000003e00027c02 */ /* 0x000fe20008000f00 */
[----:B------:R-:W-:Y:S10]  /*2acc0*/  ENDCOLLECTIVE ;  /* 0x000000000000791b */ /* 0x000ff40003800000 */
.L_x_124:
[----:B------:R-:W-:Y:S05]  /*2acd0*/  BSYNC B0 ;  /* 0x0000000000007941 */ /* 0x000fea0003800000 */
.L_x_123:
[----:B------:R-:W-:Y:S01]  /*2ace0*/  PLOP3.LUT P0, PT, P1, PT, PT, 0x80, 0x0 ;  /* 0x000000000000781c */ /* 0x000fe20000f0f070 */
[----:B------:R-:W-:-:S12]  /*2acf0*/  BRA `(.L_x_125) ;  /* 0xfffffff800947947 */ /* 0x000fd8000383ffff */
.L_x_114:
[----:B0-----:R0:W1:Y:S02]  /*2ad00*/  SYNCS.PHASECHK.TRANS64.TRYWAIT P0, [R3+URZ], R2 ;  /* 0x00000002030075a7 */ /* 0x001064000800017f */
[----:B-1----:R-:W-:Y:S05]  /*2ad10*/  @!P0 NANOSLEEP.SYNCS 0x989680 ;  /* 0x009896800000895d */ /* 0x002fea0003900000 */
[----:B------:R-:W1:Y:S02]  /*2ad20*/  @!P0 SYNCS.PHASECHK.TRANS64 P0, [R3+URZ], R2 ;  /* 0x00000002030085a7 */ /* 0x000e64000800007f */
[----:B-1----:R-:W-:Y:S05]  /*2ad30*/  @!P0 BRA `(.L_x_114) ;  /* 0xfffffffc00f08947 */ /* 0x002fea000383ffff */
[----:B------:R-:W-:Y:S05]  /*2ad40*/  BRA `(.L_x_126) ;  /* 0xfffffff800bc7947 */ /* 0x000fea000383ffff */
.L_x_115:
[----:B0-----:R0:W1:Y:S02]  /*2ad50*/  SYNCS.PHASECHK.TRANS64.TRYWAIT P0, [R3+URZ], R2 ;  /* 0x00000002030075a7 */ /* 0x001064000800017f */
[----:B-1----:R-:W-:Y:S05]  /*2ad60*/  @!P0 NANOSLEEP.SYNCS 0x989680 ;  /* 0x009896800000895d */ /* 0x002fea0003900000 */
[----:B------:R-:W1:Y:S02]  /*2ad70*/  @!P0 SYNCS.PHASECHK.TRANS64 P0, [R3+URZ], R2 ;  /* 0x00000002030085a7 */ /* 0x000e64000800007f */
[----:B-1----:R-:W-:Y:S05]  /*2ad80*/  @!P0 BRA `(.L_x_115) ;  /* 0xfffffffc00f08947 */ /* 0x002fea000383ffff */
[----:B------:R-:W-:Y:S05]  /*2ad90*/  BRA `(.L_x_127) ;  /* 0xfffffff800cc7947 */ /* 0x000fea000383ffff */
.L_x_116:
[----:B0-----:R0:W1:Y:S02]  /*2ada0*/  SYNCS.PHASECHK.TRANS64.TRYWAIT P0, [R3+URZ], R2 ;  /* 0x00000002030075a7 */ /* 0x001064000800017f */
[----:B-1----:R-:W-:Y:S05]  /*2adb0*/  @!P0 NANOSLEEP.SYNCS 0x989680 ;  /* 0x009896800000895d */ /* 0x002fea0003900000 */
[----:B------:R-:W1:Y:S02]  /*2adc0*/  @!P0 SYNCS.PHASECHK.TRANS64 P0, [R3+URZ], R2 ;  /* 0x00000002030085a7 */ /* 0x000e64000800007f */
[----:B-1----:R-:W-:Y:S05]  /*2add0*/  @!P0 BRA `(.L_x_116) ;  /* 0xfffffffc00f08947 */ /* 0x002fea000383ffff */
[----:B------:R-:W-:Y:S05]  /*2ade0*/  BRA `(.L_x_128) ;  /* 0xfffffff800dc7947 */ /* 0x000fea000383ffff */
.L_x_117:
[----:B0-----:R0:W1:Y:S02]  /*2adf0*/  SYNCS.PHASECHK.TRANS64.TRYWAIT P0, [R3+URZ], R2 ;  /* 0x00000002030075a7 */ /* 0x001064000800017f */
[----:B-1----:R-:W-:Y:S05]  /*2ae00*/  @!P0 NANOSLEEP.SYNCS 0x989680 ;  /* 0x009896800000895d */ /* 0x002fea0003900000 */
[----:B------:R-:W1:Y:S02]  /*2ae10*/  @!P0 SYNCS.PHASECHK.TRANS64 P0, [R3+URZ], R2 ;  /* 0x00000002030085a7 */ /* 0x000e64000800007f */
[----:B-1----:R-:W-:Y:S05]  /*2ae20*/  @!P0 BRA `(.L_x_117) ;  /* 0xfffffffc00f08947 */ /* 0x002fea000383ffff */
[----:B------:R-:W-:Y:S05]  /*2ae30*/  BRA `(.L_x_129) ;  /* 0xfffffff800ec7947 */ /* 0x000fea000383ffff */
.L_x_130:
[----:B------:R-:W-:-:S00]  /*2ae40*/  BRA `(.L_x_130) ;  /* 0xfffffffc00fc7947 */ /* 0x000fc0000383ffff */
[----:B------:R-:W-:-:S00]  /*2ae50*/  NOP ;  /* 0x0000000000007918 */ /* 0x000fc00000000000 */
        /* <DEDUP_REMOVED lines=10> */
.L_x_131:


//--------------------- .nv.shared._ZN7cutlass13device_kernelINS_4gemm6kernel13GemmUniversalIN4cute5tupleIJiiiiEEENS1_10collective13CollectiveMmaINS1_37MainloopSm90TmaGmmaWarpSpecializedFP8ILi5ENS5_IJNS4_1CILi1EEESB_SB_EEENS1_35KernelTmaWarpSpecializedCooperativeEEENS5_IJNSA_ILi512EEENSA_ILi112EEENSA_ILi64EEEEEENS_12float_e4m3_tENS5_IJlSB_lEEESJ_SK_NS4_8TiledMMAINS4_8MMA_AtomIJNS4_4SM904GMMA30MMA_64x16x32_F32E4M3E4M3_SS_TNILNSO_7ScaleInE1ELSQ_1EEEEEENS4_6LayoutINS5_IJNSA_ILi2EEESB_SB_EEENS5_IJSB_NSA_ILi0EEESW_EEEEENS5_IJNS4_10UnderscoreESZ_SZ_EEEEENS4_13SM90_TMA_LOADENS4_14ComposedLayoutINS4_7SwizzleILi2ELi4ELi3EEENS4_18smem_ptr_flag_bitsILi8EEENST_INS5_IJNSA_ILi8EEESH_EEENS5_IJSH_SB_EEEEEEEvNS4_8identityES12_S1C_vS1D_EENS_8epilogue10collective6detail29Sm90TmaWarpSpecializedAdapterINS1G_15DefaultEpilogueISJ_SK_SK_NS1F_6thread17LinearCombinationISJ_Li1EffLNS1K_9ScaleType4KindE0ELNS_15FloatRoundStyleE2ESJ_EENS1_15EpilogueDefaultEEEEEvvEEEEvNT_6ParamsE --------------------------
	.section	.nv.shared._ZN7cutlass13device_kernelINS_4gemm6kernel13GemmUniversalIN4cute5tupleIJiiiiEEENS1_10collective13CollectiveMmaINS1_37MainloopSm90TmaGmmaWarpSpecializedFP8ILi5ENS5_IJNS4_1CILi1EEESB_SB_EEENS1_35KernelTmaWarpSpecializedCooperativeEEENS5_IJNSA_ILi512EEENSA_ILi112EEENSA_ILi64EEEEEENS_12float_e4m3_tENS5_IJlSB_lEEESJ_SK_NS4_8TiledMMAINS4_8MMA_AtomIJNS4_4SM904GMMA30MMA_64x16x32_F32E4M3E4M3_SS_TNILNSO_7ScaleInE1ELSQ_1EEEEEENS4_6LayoutINS5_IJNSA_ILi2EEESB_SB_EEENS5_IJSB_NSA_ILi0EEESW_EEEEENS5_IJNS4_10UnderscoreESZ_SZ_EEEEENS4_13SM90_TMA_LOADENS4_14ComposedLayoutINS4_7SwizzleILi2ELi4ELi3EEENS4_18smem_ptr_flag_bitsILi8EEENST_INS5_IJNSA_ILi8EEESH_EEENS5_IJSH_SB_EEEEEEEvNS4_8identityES12_S1C_vS1D_EENS_8epilogue10collective6detail29Sm90TmaWarpSpecializedAdapterINS1G_15DefaultEpilogueISJ_SK_SK_NS1F_6thread17LinearCombinationISJ_Li1EffLNS1K_9ScaleType4KindE0ELNS_15FloatRoundStyleE2ESJ_EENS1_15EpilogueDefaultEEEEEvvEEEEvNT_6ParamsE,"aw",@nobits
	.sectionflags	@""
	.align	16
	.zero		1024


//--------------------- .nv.shared.reserved.0     --------------------------
	.section	.nv.shared.reserved.0,"aw",@nobits
	.weak		__nv_reservedSMEM_offset_0_alias
	.size		__nv_reservedSMEM_offset_0_alias, 0, 0
	.other		__nv_reservedSMEM_offset_0_alias,@"STO_CUDA_RESERVED_SHARED STV_DEFAULT"
__nv_reservedSMEM_offset_0_alias:
	.zero		0


//--------------------- .nv.global                --------------------------
	.section	.nv.global,"aw",@nobits
.nv.global:
	.type		_ZN39_INTERNAL_f6c00f40_4_k_cu_857b4d95_48744cute1_E,@object
	.size		_ZN39_INTERNAL_f6c00f40_4_k_cu_857b4d95_48744cute1_E,(_ZN39_INTERNAL_f6c00f40_4_k_cu_857b4d95_48744cuda3std3__45__cpo6cbeginE - _ZN39_INTERNAL_f6c00f40_4_k_cu_857b4d95_48744cute1_E)
_ZN39_INTERNAL_f6c00f40_4_k_cu_857b4d95_48744cute1_E:
	.zero		1
	.type		_ZN39_INTERNAL_f6c00f40_4_k_cu_857b4d95_48744cuda3std3__45__cpo6cbeginE,@object
	.size		_ZN39_INTERNAL_f6c00f40_4_k_cu_857b4d95_48744cuda3std3__45__cpo6cbeginE,(_ZN39_INTERNAL_f6c00f40_4_k_cu_857b4d95_48744cuda3std3__48in_placeE - _ZN39_INTERNAL_f6c00f40_4_k_cu_857b4d95_48744cuda3std3__45__cpo6cbeginE)
_ZN39_INTERNAL_f6c00f40_4_k_cu_857b4d95_48744cuda3std3__45__cpo6cbeginE:
	.zero		1
	.type		_ZN39_INTERNAL_f6c00f40_4_k_cu_857b4d95_48744cuda3std3__48in_placeE,@object
	.size		_ZN39_INTERNAL_f6c00f40_4_k_cu_857b4d95_48744cuda3std3__48in_placeE,(_ZN39_INTERNAL_f6c00f40_4_k_cu_857b4d95_48744cuda3std6ranges3__45__cpo9iter_moveE - _ZN39_INTERNAL_f6c00f40_4_k_cu_857b4d95_48744cuda3std3__48in_placeE)
_ZN39_INTERNAL_f6c00f40_4_k_cu_857b4d95_48744cuda3std3__48in_placeE:
	.zero		1
	.type		_ZN39_INTERNAL_f6c00f40_4_k_cu_857b4d95_48744cuda3std6ranges3__45__cpo9iter_moveE,@object
	.size		_ZN39_INTERNAL_f6c00f40_4_k_cu_857b4d95_48744cuda3std6ranges3__45__cpo9iter_moveE,(_ZN39_INTERNAL_f6c00f40_4_k_cu_857b4d95_48744cuda3std3__45__cpo5beginE - _ZN39_INTERNAL_f6c00f40_4_k_cu_857b4d95_48744cuda3std6ranges3__45__cpo9iter_moveE)
_ZN39_INTERNAL_f6c00f40_4_k_cu_857b4d95_48744cuda3std6ranges3__45__cpo9iter_moveE:
	.zero		1
	.type		_ZN39_INTERNAL_f6c00f40_4_k_cu_857b4d95_48744cuda3std3__45__cpo5beginE,@object
	.size		_ZN39_INTERNAL_f6c00f40_4_k_cu_857b4d95_48744cuda3std3__45__cpo5beginE,(_ZN39_INTERNAL_f6c00f40_4_k_cu_857b4d95_48744cuda3std3__441_GLOBAL__N__f6c00f40_4_k_cu_857b4d95_48746ignoreE - _ZN39_INTERNAL_f6c00f40_4_k_cu_857b4d95_48744cuda3std3__45__cpo5beginE)
_ZN39_INTERNAL_f6c00f40_4_k_cu_857b4d95_48744cuda3std3__45__cpo5beginE:
	.zero		1
	.type		_ZN39_INTERNAL_f6c00f40_4_k_cu_857b4d95_48744cuda3std3__441_GLOBAL__N__f6c00f40_4_k_cu_857b4d95_48746ignoreE,@object
	.size		_ZN39_INTERNAL_f6c00f40_4_k_cu_857b4d95_48744cuda3std3__441_GLOBAL__N__f6c00f40_4_k_cu_857b4d95_48746ignoreE,(_ZN39_INTERNAL_f6c00f40_4_k_cu_857b4d95_48744cute7productE - _ZN39_INTERNAL_f6c00f40_4_k_cu_857b4d95_48744cuda3std3__441_GLOBAL__N__f6c00f40_4_k_cu_857b4d95_48746ignoreE)
_ZN39_INTERNAL_f6c00f40_4_k_cu_857b4d95_48744cuda3std3__441_GLOBAL__N__f6c00f40_4_k_cu_857b4d95_48746ignoreE:
	.zero		1
	.type		_ZN39_INTERNAL_f6c00f40_4_k_cu_857b4d95_48744cute7productE,@object
	.size		_ZN39_INTERNAL_f6c00f40_4_k_cu_857b4d95_48744cute7productE,(_ZN39_INTERNAL_f6c00f40_4_k_cu_857b4d95_48744cuda3std3__45__cpo3endE - _ZN39_INTERNAL_f6c00f40_4_k_cu_857b4d95_48744cute7productE)
_ZN39_INTERNAL_f6c00f40_4_k_cu_857b4d95_48744cute7productE:
	.zero		1
	.type		_ZN39_INTERNAL_f6c00f40_4_k_cu_857b4d95_48744cuda3std3__45__cpo3endE,@object
	.size		_ZN39_INTERNAL_f6c00f40_4_k_cu_857b4d95_48744cuda3std3__45__cpo3endE,(_ZN39_INTERNAL_f6c00f40_4_k_cu_857b4d95_48744cuda3std3__419piecewise_constructE - _ZN39_INTERNAL_f6c00f40_4_k_cu_857b4d95_48744cuda3std3__45__cpo3endE)
_ZN39_INTERNAL_f6c00f40_4_k_cu_857b4d95_48744cuda3std3__45__cpo3endE:
	.zero		1
	.type		_ZN39_INTERNAL_f6c00f40_4_k_cu_857b4d95_48744cuda3std3__419piecewise_constructE,@object
	.size		_ZN39_INTERNAL_f6c00f40_4_k_cu_857b4d95_48744cuda3std3__419piecewise_constructE,(_ZN39_INTERNAL_f6c00f40_4_k_cu_857b4d95_48744cuda3std3__45__cpo4cendE - _ZN39_INTERNAL_f6c00f40_4_k_cu_857b4d95_48744cuda3std3__419piecewise_constructE)
_ZN39_INTERNAL_f6c00f40_4_k_cu_857b4d95_48744cuda3std3__419piecewise_constructE:
	.zero		1
	.type		_ZN39_INTERNAL_f6c00f40_4_k_cu_857b4d95_48744cuda3std3__45__cpo4cendE,@object
	.size		_ZN39_INTERNAL_f6c00f40_4_k_cu_857b4d95_48744cuda3std3__45__cpo4cendE,(_ZN39_INTERNAL_f6c00f40_4_k_cu_857b4d95_48744cuda3std6ranges3__45__cpo4swapE - _ZN39_INTERNAL_f6c00f40_4_k_cu_857b4d95_48744cuda3std3__45__cpo4cendE)
_ZN39_INTERNAL_f6c00f40_4_k_cu_857b4d95_48744cuda3std3__45__cpo4cendE:
	.zero		1
	.type		_ZN39_INTERNAL_f6c00f40_4_k_cu_857b4d95_48744cuda3std6ranges3__45__cpo4swapE,@object
	.size		_ZN39_INTERNAL_f6c00f40_4_k_cu_857b4d95_48744cuda3std6ranges3__45__cpo4swapE,(.L_7 - _ZN39_INTERNAL_f6c00f40_4_k_cu_857b4d95_48744cuda3std6ranges3__45__cpo4swapE)
_ZN39_INTERNAL_f6c00f40_4_k_cu_857b4d95_48744cuda3std6ranges3__45__cpo4swapE:
	.zero		1
.L_7:


//--------------------- .nv.constant0._ZN7cutlass13device_kernelINS_4gemm6kernel13GemmUniversalIN4cute5tupleIJiiiiEEENS1_10collective13CollectiveMmaINS1_37MainloopSm90TmaGmmaWarpSpecializedFP8ILi5ENS5_IJNS4_1CILi1EEESB_SB_EEENS1_35KernelTmaWarpSpecializedCooperativeEEENS5_IJNSA_ILi512EEENSA_ILi112EEENSA_ILi64EEEEEENS_12float_e4m3_tENS5_IJlSB_lEEESJ_SK_NS4_8TiledMMAINS4_8MMA_AtomIJNS4_4SM904GMMA30MMA_64x16x32_F32E4M3E4M3_SS_TNILNSO_7ScaleInE1ELSQ_1EEEEEENS4_6LayoutINS5_IJNSA_ILi2EEESB_SB_EEENS5_IJSB_NSA_ILi0EEESW_EEEEENS5_IJNS4_10UnderscoreESZ_SZ_EEEEENS4_13SM90_TMA_LOADENS4_14ComposedLayoutINS4_7SwizzleILi2ELi4ELi3EEENS4_18smem_ptr_flag_bitsILi8EEENST_INS5_IJNSA_ILi8EEESH_EEENS5_IJSH_SB_EEEEEEEvNS4_8identityES12_S1C_vS1D_EENS_8epilogue10collective6detail29Sm90TmaWarpSpecializedAdapterINS1G_15DefaultEpilogueISJ_SK_SK_NS1F_6thread17LinearCombinationISJ_Li1EffLNS1K_9ScaleType4KindE0ELNS_15FloatRoundStyleE2ESJ_EENS1_15EpilogueDefaultEEEEEvvEEEEvNT_6ParamsE --------------------------
	.section	.nv.constant0._ZN7cutlass13device_kernelINS_4gemm6kernel13GemmUniversalIN4cute5tupleIJiiiiEEENS1_10collective13CollectiveMmaINS1_37MainloopSm90TmaGmmaWarpSpecializedFP8ILi5ENS5_IJNS4_1CILi1EEESB_SB_EEENS1_35KernelTmaWarpSpecializedCooperativeEEENS5_IJNSA_ILi512EEENSA_ILi112EEENSA_ILi64EEEEEENS_12float_e4m3_tENS5_IJlSB_lEEESJ_SK_NS4_8TiledMMAINS4_8MMA_AtomIJNS4_4SM904GMMA30MMA_64x16x32_F32E4M3E4M3_SS_TNILNSO_7ScaleInE1ELSQ_1EEEEEENS4_6LayoutINS5_IJNSA_ILi2EEESB_SB_EEENS5_IJSB_NSA_ILi0EEESW_EEEEENS5_IJNS4_10UnderscoreESZ_SZ_EEEEENS4_13SM90_TMA_LOADENS4_14ComposedLayoutINS4_7SwizzleILi2ELi4ELi3EEENS4_18smem_ptr_flag_bitsILi8EEENST_INS5_IJNSA_ILi8EEESH_EEENS5_IJSH_SB_EEEEEEEvNS4_8identityES12_S1C_vS1D_EENS_8epilogue10collective6detail29Sm90TmaWarpSpecializedAdapterINS1G_15DefaultEpilogueISJ_SK_SK_NS1F_6thread17LinearCombinationISJ_Li1EffLNS1K_9ScaleType4KindE0ELNS_15FloatRoundStyleE2ESJ_EENS1_15EpilogueDefaultEEEEEvvEEEEvNT_6ParamsE,"a",@progbits
	.sectionflags	@""
	.align	4
.nv.constant0._ZN7cutlass13device_kernelINS_4gemm6kernel13GemmUniversalIN4cute5tupleIJiiiiEEENS1_10collective13CollectiveMmaINS1_37MainloopSm90TmaGmmaWarpSpecializedFP8ILi5ENS5_IJNS4_1CILi1EEESB_SB_EEENS1_35KernelTmaWarpSpecializedCooperativeEEENS5_IJNSA_ILi512EEENSA_ILi112EEENSA_ILi64EEEEEENS_12float_e4m3_tENS5_IJlSB_lEEESJ_SK_NS4_8TiledMMAINS4_8MMA_AtomIJNS4_4SM904GMMA30MMA_64x16x32_F32E4M3E4M3_SS_TNILNSO_7ScaleInE1ELSQ_1EEEEEENS4_6LayoutINS5_IJNSA_ILi2EEESB_SB_EEENS5_IJSB_NSA_ILi0EEESW_EEEEENS5_IJNS4_10UnderscoreESZ_SZ_EEEEENS4_13SM90_TMA_LOADENS4_14ComposedLayoutINS4_7SwizzleILi2ELi4ELi3EEENS4_18smem_ptr_flag_bitsILi8EEENST_INS5_IJNSA_ILi8EEESH_EEENS5_IJSH_SB_EEEEEEEvNS4_8identityES12_S1C_vS1D_EENS_8epilogue10collective6detail29Sm90TmaWarpSpecializedAdapterINS1G_15DefaultEpilogueISJ_SK_SK_NS1F_6thread17LinearCombinationISJ_Li1EffLNS1K_9ScaleType4KindE0ELNS_15FloatRoundStyleE2ESJ_EENS1_15EpilogueDefaultEEEEEvvEEEEvNT_6ParamsE:
	.zero		1664


//--------------------- SYMBOLS --------------------------

	.type		.nv.reservedSmem.offset0,@object
	.size		.nv.reservedSmem.offset0,0x4
